//
// Generated by NVIDIA NVVM Compiler
//
// Compiler Build ID: CL-36424714
// Cuda compilation tools, release 13.0, V13.0.88
// Based on NVVM 20.0.0
//

.version 9.0
.target sm_100
.address_size 64

.func  (.param .align 16 .b8 func_retval0[16]) __internal_trig_reduction_slowpathd
(
	.param .b64 __internal_trig_reduction_slowpathd_param_0
)
;
.func  (.param .b64 func_retval0) __internal_accurate_pow
(
	.param .b64 __internal_accurate_pow_param_0,
	.param .b64 __internal_accurate_pow_param_1
)
;
.func  (.param .b64 func_retval0) __internal_lgamma_pos
(
	.param .b64 __internal_lgamma_pos_param_0
)
;
.global .align 4 .b8 __cudart_i2opi_f[24] = {65, 144, 67, 60, 153, 149, 98, 219, 192, 221, 52, 245, 209, 87, 39, 252, 41, 21, 68, 78, 110, 131, 249, 162};
.global .align 8 .b8 __cudart_i2opi_d[144] = {8, 93, 141, 31, 177, 95, 251, 107, 234, 146, 82, 138, 247, 57, 7, 61, 123, 241, 229, 235, 199, 186, 39, 117, 45, 234, 95, 158, 102, 63, 70, 79, 183, 9, 203, 39, 207, 126, 54, 109, 31, 109, 10, 90, 139, 17, 47, 239, 15, 152, 5, 222, 255, 151, 248, 31, 59, 40, 249, 189, 139, 95, 132, 156, 244, 57, 83, 131, 57, 214, 145, 57, 65, 126, 95, 180, 38, 112, 156, 233, 132, 68, 187, 46, 245, 53, 130, 232, 62, 167, 41, 177, 28, 235, 29, 254, 28, 146, 209, 9, 234, 46, 73, 6, 224, 210, 77, 66, 58, 110, 36, 183, 97, 197, 187, 222, 171, 99, 81, 254, 65, 144, 67, 60, 153, 149, 98, 219, 192, 221, 52, 245, 209, 87, 39, 252, 41, 21, 68, 78, 110, 131, 249, 162};
.global .align 16 .b8 __cudart_sin_cos_coeffs[128] = {70, 210, 176, 44, 241, 229, 90, 190, 146, 227, 172, 105, 227, 29, 199, 62, 161, 98, 219, 25, 160, 1, 42, 191, 24, 8, 17, 17, 17, 17, 129, 63, 84, 85, 85, 85, 85, 85, 197, 191, 0, 0, 0, 0, 0, 0, 0, 0, 0, 0, 0, 0, 0, 0, 0, 0, 100, 129, 253, 32, 131, 255, 168, 189, 40, 133, 239, 193, 167, 238, 33, 62, 217, 230, 6, 142, 79, 126, 146, 190, 233, 188, 221, 25, 160, 1, 250, 62, 71, 93, 193, 22, 108, 193, 86, 191, 81, 85, 85, 85, 85, 85, 165, 63, 0, 0, 0, 0, 0, 0, 224, 191, 0, 0, 0, 0, 0, 0, 240, 63};

.func  (.param .b32 func_retval0) _Z11digamma_f32f(
	.param .b32 _Z11digamma_f32f_param_0
)
{
	.local .align 4 .b8 	__local_depot0[28];
	.reg .b64 	%SP;
	.reg .b64 	%SPL;
	.reg .pred 	%p<15>;
	.reg .b32 	%r<40>;
	.reg .b32 	%f<82>;
	.reg .b64 	%rd<21>;
	.reg .b64 	%fd<3>;

	mov.u64 	%SPL, __local_depot0;
	ld.param.f32 	%f80, [_Z11digamma_f32f_param_0];
	add.u64 	%rd1, %SPL, 0;
	setp.le.f32 	%p1, %f80, 0f00000000;
	cvt.rmi.f32.f32 	%f19, %f80;
	setp.eq.f32 	%p2, %f80, %f19;
	and.pred  	%p3, %p1, %p2;
	mov.f32 	%f81, 0f7FFFFFFF;
	@%p3 bra 	$L__BB0_15;
	setp.lt.f32 	%p4, %f80, 0f00000000;
	@%p4 bra 	$L__BB0_6;
	setp.geu.f32 	%p5, %f80, 0f40C00000;
	mov.f32 	%f79, 0f00000000;
	@%p5 bra 	$L__BB0_5;
	mov.f32 	%f79, 0f00000000;
$L__BB0_4:
	rcp.rn.f32 	%f22, %f80;
	sub.f32 	%f79, %f79, %f22;
	add.f32 	%f80, %f80, 0f3F800000;
	setp.lt.f32 	%p6, %f80, 0f40C00000;
	@%p6 bra 	$L__BB0_4;
$L__BB0_5:
	mul.f32 	%f23, %f80, %f80;
	rcp.rn.f32 	%f24, %f23;
	mov.b32 	%r15, %f80;
	add.s32 	%r16, %r15, -1059760811;
	and.b32  	%r17, %r16, -8388608;
	sub.s32 	%r18, %r15, %r17;
	mov.b32 	%f25, %r18;
	cvt.rn.f32.s32 	%f26, %r17;
	fma.rn.f32 	%f27, %f26, 0f34000000, 0f00000000;
	add.f32 	%f28, %f25, 0fBF800000;
	fma.rn.f32 	%f29, %f28, 0fBE055027, 0f3E1039F6;
	fma.rn.f32 	%f30, %f29, %f28, 0fBDF8CDCC;
	fma.rn.f32 	%f31, %f30, %f28, 0f3E0F2955;
	fma.rn.f32 	%f32, %f31, %f28, 0fBE2AD8B9;
	fma.rn.f32 	%f33, %f32, %f28, 0f3E4CED0B;
	fma.rn.f32 	%f34, %f33, %f28, 0fBE7FFF22;
	fma.rn.f32 	%f35, %f34, %f28, 0f3EAAAA78;
	fma.rn.f32 	%f36, %f35, %f28, 0fBF000000;
	mul.f32 	%f37, %f28, %f36;
	fma.rn.f32 	%f38, %f37, %f28, %f28;
	fma.rn.f32 	%f39, %f27, 0f3F317218, %f38;
	setp.gt.u32 	%p7, %r15, 2139095039;
	fma.rn.f32 	%f40, %f80, 0f7F800000, 0f7F800000;
	selp.f32 	%f41, %f40, %f39, %p7;
	mov.f32 	%f42, 0fBF000000;
	div.rn.f32 	%f43, %f42, %f80;
	add.f32 	%f44, %f41, %f43;
	fma.rn.f32 	%f45, %f24, 0fBB820821, 0f3C088889;
	mul.f32 	%f46, %f24, %f45;
	mov.f32 	%f47, 0f3DAAAAAB;
	sub.f32 	%f48, %f47, %f46;
	mul.f32 	%f49, %f24, %f48;
	sub.f32 	%f50, %f44, %f49;
	add.f32 	%f81, %f79, %f50;
	bra.uni 	$L__BB0_15;
$L__BB0_6:
	mov.f32 	%f51, 0f3F800000;
	sub.f32 	%f1, %f51, %f80;
	mul.f32 	%f2, %f80, 0f40490FDB;
	mul.f32 	%f52, %f2, 0f3F22F983;
	cvt.rni.s32.f32 	%r39, %f52;
	cvt.rn.f32.s32 	%f53, %r39;
	fma.rn.f32 	%f54, %f53, 0fBFC90FDA, %f2;
	fma.rn.f32 	%f55, %f53, 0fB3A22168, %f54;
	fma.rn.f32 	%f76, %f53, 0fA7C234C5, %f55;
	abs.f32 	%f4, %f2;
	setp.ltu.f32 	%p8, %f4, 0f47CE4780;
	@%p8 bra 	$L__BB0_14;
	setp.neu.f32 	%p9, %f4, 0f7F800000;
	@%p9 bra 	$L__BB0_9;
	mov.f32 	%f58, 0f00000000;
	mul.rn.f32 	%f76, %f2, %f58;
	mov.b32 	%r39, 0;
	bra.uni 	$L__BB0_14;
$L__BB0_9:
	mov.b32 	%r2, %f2;
	shl.b32 	%r20, %r2, 8;
	or.b32  	%r3, %r20, -2147483648;
	mov.b64 	%rd20, 0;
	mov.b32 	%r36, 0;
	mov.u64 	%rd18, __cudart_i2opi_f;
	mov.u64 	%rd19, %rd1;
$L__BB0_10:
	.pragma "nounroll";
	ld.global.nc.u32 	%r21, [%rd18];
	mad.wide.u32 	%rd12, %r21, %r3, %rd20;
	shr.u64 	%rd20, %rd12, 32;
	st.local.u32 	[%rd19], %rd12;
	add.s32 	%r36, %r36, 1;
	add.s64 	%rd19, %rd19, 4;
	add.s64 	%rd18, %rd18, 4;
	setp.ne.s32 	%p10, %r36, 6;
	@%p10 bra 	$L__BB0_10;
	shr.u32 	%r22, %r2, 23;
	st.local.u32 	[%rd1+24], %rd20;
	and.b32  	%r6, %r22, 31;
	and.b32  	%r23, %r22, 224;
	add.s32 	%r24, %r23, -128;
	shr.u32 	%r25, %r24, 5;
	mul.wide.u32 	%rd13, %r25, 4;
	sub.s64 	%rd8, %rd1, %rd13;
	ld.local.u32 	%r37, [%rd8+24];
	ld.local.u32 	%r38, [%rd8+20];
	setp.eq.s32 	%p11, %r6, 0;
	@%p11 bra 	$L__BB0_13;
	shf.l.wrap.b32 	%r37, %r38, %r37, %r6;
	ld.local.u32 	%r26, [%rd8+16];
	shf.l.wrap.b32 	%r38, %r26, %r38, %r6;
$L__BB0_13:
	shr.u32 	%r27, %r37, 30;
	shf.l.wrap.b32 	%r28, %r38, %r37, 2;
	shl.b32 	%r29, %r38, 2;
	shr.s32 	%r30, %r28, 31;
	sub.s32 	%r39, %r30, %r27;
	xor.b32  	%r31, %r28, %r2;
	xor.b32  	%r32, %r30, %r28;
	xor.b32  	%r33, %r30, %r29;
	cvt.u64.u32 	%rd14, %r32;
	shl.b64 	%rd15, %rd14, 32;
	cvt.u64.u32 	%rd16, %r33;
	or.b64  	%rd17, %rd15, %rd16;
	cvt.rn.f64.s64 	%fd1, %rd17;
	mul.f64 	%fd2, %fd1, 0d3BF921FB54442D19;
	cvt.rn.f32.f64 	%f56, %fd2;
	neg.f32 	%f57, %f56;
	setp.lt.s32 	%p12, %r31, 0;
	selp.f32 	%f76, %f57, %f56, %p12;
$L__BB0_14:
	mul.f32 	%f59, %f76, %f76;
	fma.rn.f32 	%f60, %f59, 0f3C190000, 0f3B560000;
	fma.rn.f32 	%f61, %f60, %f59, 0f3CC70000;
	fma.rn.f32 	%f62, %f61, %f59, 0f3D5B0000;
	fma.rn.f32 	%f63, %f62, %f59, 0f3E089438;
	fma.rn.f32 	%f64, %f63, %f59, 0f3EAAAA88;
	mul.rn.f32 	%f65, %f59, %f76;
	fma.rn.f32 	%f66, %f64, %f65, %f76;
	abs.f32 	%f67, %f76;
	setp.eq.f32 	%p13, %f67, 0f3A00B43C;
	selp.f32 	%f68, %f76, %f66, %p13;
	and.b32  	%r35, %r39, 1;
	setp.eq.b32 	%p14, %r35, 1;
	neg.f32 	%f69, %f68;
	rcp.approx.ftz.f32 	%f70, %f69;
	selp.f32 	%f71, %f70, %f68, %p14;
	mov.f32 	%f72, 0fC0490FDB;
	div.rn.f32 	%f73, %f72, %f71;
	{ // callseq 0, 0
	.param .b32 param0;
	st.param.f32 	[param0], %f1;
	.param .b32 retval0;
	call.uni (retval0), 
	_Z11digamma_f32f, 
	(
	param0
	);
	ld.param.f32 	%f74, [retval0];
	} // callseq 0
	add.f32 	%f81, %f74, %f73;
$L__BB0_15:
	st.param.f32 	[func_retval0], %f81;
	ret;

}
.func  (.param .b64 func_retval0) _Z11digamma_f64d(
	.param .b64 _Z11digamma_f64d_param_0
)
{
	.reg .pred 	%p<18>;
	.reg .b32 	%r<35>;
	.reg .b64 	%fd<131>;

	ld.param.f64 	%fd126, [_Z11digamma_f64d_param_0];
	setp.le.f64 	%p3, %fd126, 0d0000000000000000;
	cvt.rmi.f64.f64 	%fd32, %fd126;
	setp.eq.f64 	%p4, %fd126, %fd32;
	and.pred  	%p5, %p3, %p4;
	mov.f64 	%fd130, 0dFFF8000000000000;
	@%p5 bra 	$L__BB1_21;
	setp.lt.f64 	%p6, %fd126, 0d0000000000000000;
	@%p6 bra 	$L__BB1_11;
	setp.geu.f64 	%p7, %fd126, 0d4018000000000000;
	mov.f64 	%fd125, 0d0000000000000000;
	@%p7 bra 	$L__BB1_5;
	mov.f64 	%fd125, 0d0000000000000000;
$L__BB1_4:
	rcp.rn.f64 	%fd35, %fd126;
	sub.f64 	%fd125, %fd125, %fd35;
	add.f64 	%fd126, %fd126, 0d3FF0000000000000;
	setp.lt.f64 	%p8, %fd126, 0d4018000000000000;
	@%p8 bra 	$L__BB1_4;
$L__BB1_5:
	{
	.reg .b32 %temp; 
	mov.b64 	{%temp, %r31}, %fd126;
	}
	{
	.reg .b32 %temp; 
	mov.b64 	{%r32, %temp}, %fd126;
	}
	setp.gt.s32 	%p9, %r31, 1048575;
	mov.b32 	%r33, -1023;
	mov.f64 	%fd127, %fd126;
	@%p9 bra 	$L__BB1_7;
	mul.f64 	%fd127, %fd126, 0d4350000000000000;
	{
	.reg .b32 %temp; 
	mov.b64 	{%temp, %r31}, %fd127;
	}
	{
	.reg .b32 %temp; 
	mov.b64 	{%r32, %temp}, %fd127;
	}
	mov.b32 	%r33, -1077;
$L__BB1_7:
	add.s32 	%r16, %r31, -1;
	setp.gt.u32 	%p10, %r16, 2146435070;
	@%p10 bra 	$L__BB1_19;
	shr.u32 	%r19, %r31, 20;
	add.s32 	%r34, %r33, %r19;
	and.b32  	%r20, %r31, 1048575;
	or.b32  	%r21, %r20, 1072693248;
	mov.b64 	%fd128, {%r32, %r21};
	setp.lt.u32 	%p12, %r21, 1073127583;
	@%p12 bra 	$L__BB1_10;
	{
	.reg .b32 %temp; 
	mov.b64 	{%r22, %temp}, %fd128;
	}
	{
	.reg .b32 %temp; 
	mov.b64 	{%temp, %r23}, %fd128;
	}
	add.s32 	%r24, %r23, -1048576;
	mov.b64 	%fd128, {%r22, %r24};
	add.s32 	%r34, %r34, 1;
$L__BB1_10:
	add.f64 	%fd37, %fd128, 0dBFF0000000000000;
	add.f64 	%fd38, %fd128, 0d3FF0000000000000;
	rcp.approx.ftz.f64 	%fd39, %fd38;
	neg.f64 	%fd40, %fd38;
	fma.rn.f64 	%fd41, %fd40, %fd39, 0d3FF0000000000000;
	fma.rn.f64 	%fd42, %fd41, %fd41, %fd41;
	fma.rn.f64 	%fd43, %fd42, %fd39, %fd39;
	mul.f64 	%fd44, %fd37, %fd43;
	fma.rn.f64 	%fd45, %fd37, %fd43, %fd44;
	mul.f64 	%fd46, %fd45, %fd45;
	fma.rn.f64 	%fd47, %fd46, 0d3EB1380B3AE80F1E, 0d3ED0EE258B7A8B04;
	fma.rn.f64 	%fd48, %fd47, %fd46, 0d3EF3B2669F02676F;
	fma.rn.f64 	%fd49, %fd48, %fd46, 0d3F1745CBA9AB0956;
	fma.rn.f64 	%fd50, %fd49, %fd46, 0d3F3C71C72D1B5154;
	fma.rn.f64 	%fd51, %fd50, %fd46, 0d3F624924923BE72D;
	fma.rn.f64 	%fd52, %fd51, %fd46, 0d3F8999999999A3C4;
	fma.rn.f64 	%fd53, %fd52, %fd46, 0d3FB5555555555554;
	sub.f64 	%fd54, %fd37, %fd45;
	add.f64 	%fd55, %fd54, %fd54;
	neg.f64 	%fd56, %fd45;
	fma.rn.f64 	%fd57, %fd56, %fd37, %fd55;
	mul.f64 	%fd58, %fd43, %fd57;
	mul.f64 	%fd59, %fd46, %fd53;
	fma.rn.f64 	%fd60, %fd59, %fd45, %fd58;
	xor.b32  	%r25, %r34, -2147483648;
	mov.b32 	%r26, 1127219200;
	mov.b64 	%fd61, {%r25, %r26};
	mov.b32 	%r27, -2147483648;
	mov.b64 	%fd62, {%r27, %r26};
	sub.f64 	%fd63, %fd61, %fd62;
	fma.rn.f64 	%fd64, %fd63, 0d3FE62E42FEFA39EF, %fd45;
	fma.rn.f64 	%fd65, %fd63, 0dBFE62E42FEFA39EF, %fd64;
	sub.f64 	%fd66, %fd65, %fd45;
	sub.f64 	%fd67, %fd60, %fd66;
	fma.rn.f64 	%fd68, %fd63, 0d3C7ABC9E3B39803F, %fd67;
	add.f64 	%fd129, %fd64, %fd68;
	bra.uni 	$L__BB1_20;
$L__BB1_11:
	mov.f64 	%fd83, 0d3FF0000000000000;
	sub.f64 	%fd1, %fd83, %fd126;
	mul.f64 	%fd2, %fd126, 0d400921FB54442D18;
	abs.f64 	%fd3, %fd2;
	setp.neu.f64 	%p13, %fd3, 0d7FF0000000000000;
	@%p13 bra 	$L__BB1_13;
	mov.f64 	%fd89, 0d0000000000000000;
	mul.rn.f64 	%fd121, %fd2, %fd89;
	mov.pred 	%p17, -1;
	bra.uni 	$L__BB1_16;
$L__BB1_13:
	mul.f64 	%fd84, %fd2, 0d3FE45F306DC9C883;
	cvt.rni.s32.f64 	%r30, %fd84;
	cvt.rn.f64.s32 	%fd85, %r30;
	fma.rn.f64 	%fd86, %fd85, 0dBFF921FB54442D18, %fd2;
	fma.rn.f64 	%fd87, %fd85, 0dBC91A62633145C00, %fd86;
	fma.rn.f64 	%fd121, %fd85, 0dB97B839A252049C0, %fd87;
	setp.ltu.f64 	%p14, %fd3, 0d41E0000000000000;
	@%p14 bra 	$L__BB1_15;
	{ // callseq 1, 0
	.param .b64 param0;
	st.param.f64 	[param0], %fd2;
	.param .align 16 .b8 retval0[16];
	call.uni (retval0), 
	__internal_trig_reduction_slowpathd, 
	(
	param0
	);
	ld.param.f64 	%fd121, [retval0];
	ld.param.b32 	%r30, [retval0+8];
	} // callseq 1
$L__BB1_15:
	and.b32  	%r29, %r30, 1;
	setp.eq.b32 	%p15, %r29, 1;
	not.pred 	%p17, %p15;
$L__BB1_16:
	mul.f64 	%fd90, %fd121, %fd121;
	fma.rn.f64 	%fd91, %fd90, 0d3EE48DAC2799BCB9, 0dBEF9757C5B27EBB1;
	fma.rn.f64 	%fd92, %fd91, %fd90, 0d3F0980E90FD91E04;
	fma.rn.f64 	%fd93, %fd92, %fd90, 0dBEFAE2B0417D7E1D;
	fma.rn.f64 	%fd94, %fd93, %fd90, 0d3F119F5341BFBA57;
	fma.rn.f64 	%fd95, %fd94, %fd90, 0d3F15E791A00F6919;
	fma.rn.f64 	%fd96, %fd95, %fd90, 0d3F2FF2E7FADEC73A;
	fma.rn.f64 	%fd97, %fd96, %fd90, 0d3F434BC1B206DA62;
	fma.rn.f64 	%fd98, %fd97, %fd90, 0d3F57DB18EF2F83F9;
	fma.rn.f64 	%fd99, %fd98, %fd90, 0d3F6D6D2E7AE49FBC;
	fma.rn.f64 	%fd100, %fd99, %fd90, 0d3F8226E3A816A776;
	fma.rn.f64 	%fd101, %fd100, %fd90, 0d3F9664F485D25660;
	fma.rn.f64 	%fd102, %fd101, %fd90, 0d3FABA1BA1BABF31D;
	fma.rn.f64 	%fd103, %fd102, %fd90, 0d3FC11111111105D2;
	fma.rn.f64 	%fd104, %fd103, %fd90, 0d3FD555555555555E;
	mul.f64 	%fd9, %fd90, %fd104;
	fma.rn.f64 	%fd122, %fd9, %fd121, %fd121;
	@%p17 bra 	$L__BB1_18;
	sub.f64 	%fd105, %fd122, %fd121;
	neg.f64 	%fd106, %fd105;
	fma.rn.f64 	%fd107, %fd9, %fd121, %fd106;
	rcp.approx.ftz.f64 	%fd108, %fd122;
	neg.f64 	%fd109, %fd122;
	fma.rn.f64 	%fd110, %fd109, %fd108, 0d3FF0000000000000;
	fma.rn.f64 	%fd111, %fd110, %fd110, %fd110;
	fma.rn.f64 	%fd112, %fd111, %fd108, %fd108;
	neg.f64 	%fd113, %fd112;
	fma.rn.f64 	%fd114, %fd122, %fd113, 0d3FF0000000000000;
	fma.rn.f64 	%fd115, %fd113, %fd107, %fd114;
	fma.rn.f64 	%fd122, %fd115, %fd113, %fd113;
$L__BB1_18:
	mov.f64 	%fd116, 0dC00921FB54442D18;
	div.rn.f64 	%fd117, %fd116, %fd122;
	{ // callseq 2, 0
	.param .b64 param0;
	st.param.f64 	[param0], %fd1;
	.param .b64 retval0;
	call.uni (retval0), 
	_Z11digamma_f64d, 
	(
	param0
	);
	ld.param.f64 	%fd118, [retval0];
	} // callseq 2
	add.f64 	%fd130, %fd118, %fd117;
	bra.uni 	$L__BB1_21;
$L__BB1_19:
	fma.rn.f64 	%fd36, %fd127, 0d7FF0000000000000, 0d7FF0000000000000;
	{
	.reg .b32 %temp; 
	mov.b64 	{%temp, %r17}, %fd127;
	}
	and.b32  	%r18, %r17, 2147483647;
	setp.eq.s32 	%p11, %r18, 0;
	selp.f64 	%fd129, 0dFFF0000000000000, %fd36, %p11;
$L__BB1_20:
	mul.f64 	%fd69, %fd126, %fd126;
	rcp.rn.f64 	%fd70, %fd69;
	mov.f64 	%fd71, 0dBFE0000000000000;
	div.rn.f64 	%fd72, %fd71, %fd126;
	add.f64 	%fd73, %fd129, %fd72;
	fma.rn.f64 	%fd74, %fd70, 0dBF71111111111111, 0d3F70410410410410;
	mul.f64 	%fd75, %fd70, %fd74;
	mov.f64 	%fd76, 0d3F81111111111111;
	sub.f64 	%fd77, %fd76, %fd75;
	mul.f64 	%fd78, %fd70, %fd77;
	mov.f64 	%fd79, 0d3FB5555555555555;
	sub.f64 	%fd80, %fd79, %fd78;
	mul.f64 	%fd81, %fd70, %fd80;
	sub.f64 	%fd82, %fd73, %fd81;
	add.f64 	%fd130, %fd125, %fd82;
$L__BB1_21:
	st.param.f64 	[func_retval0], %fd130;
	ret;

}
.func  (.param .b32 func_retval0) _Z14betainc_cf_f32fff(
	.param .b32 _Z14betainc_cf_f32fff_param_0,
	.param .b32 _Z14betainc_cf_f32fff_param_1,
	.param .b32 _Z14betainc_cf_f32fff_param_2
)
{
	.reg .pred 	%p<78>;
	.reg .b32 	%r<73>;
	.reg .b32 	%f<631>;

	ld.param.f32 	%f45, [_Z14betainc_cf_f32fff_param_0];
	ld.param.f32 	%f46, [_Z14betainc_cf_f32fff_param_1];
	ld.param.f32 	%f47, [_Z14betainc_cf_f32fff_param_2];
	setp.eq.f32 	%p1, %f47, 0f00000000;
	mov.f32 	%f621, 0f00000000;
	@%p1 bra 	$L__BB2_49;
	setp.eq.f32 	%p2, %f47, 0f3F800000;
	mov.f32 	%f621, 0f3F800000;
	@%p2 bra 	$L__BB2_49;
	add.f32 	%f1, %f45, 0f3F800000;
	add.f32 	%f2, %f45, %f46;
	add.f32 	%f50, %f2, 0f40000000;
	div.rn.f32 	%f51, %f1, %f50;
	setp.gt.f32 	%p3, %f47, %f51;
	@%p3 bra 	$L__BB2_3;
	bra.uni 	$L__BB2_4;
$L__BB2_3:
	mov.f32 	%f617, 0f3F800000;
	sub.f32 	%f618, %f617, %f47;
	{ // callseq 3, 0
	.param .b32 param0;
	st.param.f32 	[param0], %f46;
	.param .b32 param1;
	st.param.f32 	[param1], %f45;
	.param .b32 param2;
	st.param.f32 	[param2], %f618;
	.param .b32 retval0;
	call.uni (retval0), 
	_Z14betainc_cf_f32fff, 
	(
	param0, 
	param1, 
	param2
	);
	ld.param.f32 	%f619, [retval0];
	} // callseq 3
	sub.f32 	%f621, %f617, %f619;
	bra.uni 	$L__BB2_49;
$L__BB2_4:
	add.f32 	%f5, %f45, 0fBF800000;
	mul.f32 	%f53, %f2, %f47;
	div.rn.f32 	%f54, %f53, %f1;
	mov.f32 	%f624, 0f3F800000;
	sub.f32 	%f55, %f624, %f54;
	abs.f32 	%f56, %f55;
	setp.lt.f32 	%p4, %f56, 0f0DA24260;
	rcp.rn.f32 	%f57, %f55;
	selp.f32 	%f622, 0f7149F2CA, %f57, %p4;
	mov.b32 	%r72, 1;
	mov.f32 	%f623, %f622;
$L__BB2_5:
	shl.b32 	%r4, %r72, 1;
	cvt.rn.f32.u32 	%f58, %r72;
	sub.f32 	%f59, %f46, %f58;
	mul.f32 	%f60, %f59, %f58;
	mul.f32 	%f61, %f47, %f60;
	cvt.rn.f32.u32 	%f62, %r4;
	add.f32 	%f63, %f5, %f62;
	add.f32 	%f64, %f45, %f62;
	mul.f32 	%f65, %f63, %f64;
	div.rn.f32 	%f66, %f61, %f65;
	fma.rn.f32 	%f67, %f623, %f66, 0f3F800000;
	abs.f32 	%f68, %f67;
	setp.lt.f32 	%p5, %f68, 0f0DA24260;
	div.rn.f32 	%f69, %f66, %f624;
	add.f32 	%f70, %f69, 0f3F800000;
	abs.f32 	%f71, %f70;
	setp.lt.f32 	%p6, %f71, 0f0DA24260;
	selp.f32 	%f72, 0f0DA24260, %f70, %p6;
	rcp.rn.f32 	%f73, %f67;
	selp.f32 	%f74, 0f7149F2CA, %f73, %p5;
	mul.f32 	%f75, %f74, %f72;
	mul.f32 	%f76, %f622, %f75;
	add.f32 	%f77, %f45, %f58;
	neg.f32 	%f78, %f77;
	add.f32 	%f79, %f2, %f58;
	mul.f32 	%f80, %f79, %f78;
	mul.f32 	%f81, %f47, %f80;
	add.f32 	%f82, %f1, %f62;
	mul.f32 	%f83, %f64, %f82;
	div.rn.f32 	%f84, %f81, %f83;
	fma.rn.f32 	%f85, %f84, %f74, 0f3F800000;
	abs.f32 	%f86, %f85;
	setp.lt.f32 	%p7, %f86, 0f0DA24260;
	div.rn.f32 	%f87, %f84, %f72;
	add.f32 	%f88, %f87, 0f3F800000;
	abs.f32 	%f89, %f88;
	setp.lt.f32 	%p8, %f89, 0f0DA24260;
	selp.f32 	%f624, 0f0DA24260, %f88, %p8;
	rcp.rn.f32 	%f90, %f85;
	selp.f32 	%f623, 0f7149F2CA, %f90, %p7;
	mul.f32 	%f91, %f623, %f624;
	mul.f32 	%f622, %f76, %f91;
	add.f32 	%f92, %f91, 0fBF800000;
	abs.f32 	%f93, %f92;
	setp.geu.f32 	%p9, %f93, 0f33D6BF95;
	add.s32 	%r2, %r72, 1;
	setp.lt.u32 	%p10, %r72, 199;
	and.pred  	%p11, %p9, %p10;
	mov.u32 	%r72, %r2;
	@%p11 bra 	$L__BB2_5;
	abs.f32 	%f13, %f45;
	setp.ltu.f32 	%p12, %f13, 0f40400000;
	@%p12 bra 	$L__BB2_10;
	setp.ltu.f32 	%p13, %f13, 0f40F9999A;
	@%p13 bra 	$L__BB2_9;
	rcp.approx.ftz.f32 	%f94, %f13;
	mul.f32 	%f95, %f94, %f94;
	fma.rn.f32 	%f96, %f95, 0f3A4BE755, 0fBB360953;
	fma.rn.f32 	%f97, %f96, %f95, 0f3DAAAAA3;
	fma.rn.f32 	%f98, %f97, %f94, 0f3F6B3F8E;
	mov.b32 	%r5, %f13;
	add.s32 	%r6, %r5, -1059760811;
	and.b32  	%r7, %r6, -8388608;
	sub.s32 	%r8, %r5, %r7;
	mov.b32 	%f99, %r8;
	cvt.rn.f32.s32 	%f100, %r7;
	fma.rn.f32 	%f101, %f100, 0f34000000, 0f00000000;
	add.f32 	%f102, %f99, 0fBF800000;
	fma.rn.f32 	%f103, %f102, 0fBE055027, 0f3E1039F6;
	fma.rn.f32 	%f104, %f103, %f102, 0fBDF8CDCC;
	fma.rn.f32 	%f105, %f104, %f102, 0f3E0F2955;
	fma.rn.f32 	%f106, %f105, %f102, 0fBE2AD8B9;
	fma.rn.f32 	%f107, %f106, %f102, 0f3E4CED0B;
	fma.rn.f32 	%f108, %f107, %f102, 0fBE7FFF22;
	fma.rn.f32 	%f109, %f108, %f102, 0f3EAAAA78;
	fma.rn.f32 	%f110, %f109, %f102, 0fBF000000;
	mul.f32 	%f111, %f102, %f110;
	fma.rn.f32 	%f112, %f111, %f102, %f102;
	fma.rn.f32 	%f113, %f101, 0f3F317218, %f112;
	setp.gt.u32 	%p14, %r5, 2139095039;
	fma.rn.f32 	%f114, %f13, 0f7F800000, 0f7F800000;
	selp.f32 	%f115, %f114, %f113, %p14;
	mul.f32 	%f116, %f115, 0f3F000000;
	add.f32 	%f117, %f13, 0fBF000000;
	mul.rn.f32 	%f118, %f116, %f117;
	sub.f32 	%f119, %f118, %f13;
	add.rn.f32 	%f120, %f118, %f98;
	add.f32 	%f121, %f119, %f120;
	setp.eq.f32 	%p15, %f13, 0f7F800000;
	selp.f32 	%f625, 0f7F800000, %f121, %p15;
	bra.uni 	$L__BB2_15;
$L__BB2_9:
	add.f32 	%f122, %f13, 0fC0400000;
	fma.rn.f32 	%f123, %f122, 0fC43B38FB, 0fC640F6F8;
	fma.rn.f32 	%f124, %f123, %f122, 0fC7206560;
	fma.rn.f32 	%f125, %f124, %f122, 0fC73CB6AA;
	fma.rn.f32 	%f126, %f125, %f122, 0fC80BAE5A;
	add.f32 	%f127, %f122, 0fC381A020;
	fma.rn.f32 	%f128, %f127, %f122, 0fC62864B8;
	fma.rn.f32 	%f129, %f128, %f122, 0fC7B50686;
	fma.rn.f32 	%f130, %f129, %f122, 0fC8498465;
	rcp.approx.ftz.f32 	%f131, %f130;
	fma.rn.f32 	%f625, %f126, %f131, %f122;
	bra.uni 	$L__BB2_15;
$L__BB2_10:
	setp.ltu.f32 	%p16, %f13, 0f3FC00000;
	@%p16 bra 	$L__BB2_12;
	add.f32 	%f132, %f13, 0fC0000000;
	fma.rn.f32 	%f133, %f132, 0f385007FA, 0fB967A002;
	fma.rn.f32 	%f134, %f133, %f132, 0f3A0DE6FC;
	fma.rn.f32 	%f135, %f134, %f132, 0fBA9DE0E2;
	fma.rn.f32 	%f136, %f135, %f132, 0f3B3D05B7;
	fma.rn.f32 	%f137, %f136, %f132, 0fBBF1EB10;
	fma.rn.f32 	%f138, %f137, %f132, 0f3CA89A28;
	fma.rn.f32 	%f139, %f138, %f132, 0fBD89F01A;
	fma.rn.f32 	%f140, %f139, %f132, 0f3EA51A66;
	fma.rn.f32 	%f141, %f140, %f132, 0f3ED87730;
	mul.f32 	%f625, %f132, %f141;
	bra.uni 	$L__BB2_15;
$L__BB2_12:
	setp.ltu.f32 	%p17, %f13, 0f3F333333;
	@%p17 bra 	$L__BB2_14;
	mov.f32 	%f142, 0f3F800000;
	sub.f32 	%f143, %f142, %f13;
	fma.rn.f32 	%f144, %f143, 0f3D3BEF76, 0f3DD47577;
	fma.rn.f32 	%f145, %f144, %f143, 0f3DFB8079;
	fma.rn.f32 	%f146, %f145, %f143, 0f3E0295B5;
	fma.rn.f32 	%f147, %f146, %f143, 0f3E12A765;
	fma.rn.f32 	%f148, %f147, %f143, 0f3E2D6867;
	fma.rn.f32 	%f149, %f148, %f143, 0f3E5462BF;
	fma.rn.f32 	%f150, %f149, %f143, 0f3E8A8A72;
	fma.rn.f32 	%f151, %f150, %f143, 0f3ECD26A4;
	fma.rn.f32 	%f152, %f151, %f143, 0f3F528D32;
	fma.rn.f32 	%f153, %f152, %f143, 0f3F13C468;
	mul.f32 	%f625, %f143, %f153;
	bra.uni 	$L__BB2_15;
$L__BB2_14:
	fma.rn.f32 	%f154, %f13, 0f3B6B1C86, 0fBBB34878;
	fma.rn.f32 	%f155, %f154, %f13, 0fBD36CAEF;
	fma.rn.f32 	%f156, %f155, %f13, 0f3E2B5555;
	fma.rn.f32 	%f157, %f156, %f13, 0fBD2C96C7;
	fma.rn.f32 	%f158, %f157, %f13, 0fBF27E6EB;
	fma.rn.f32 	%f159, %f158, %f13, 0f3F13C463;
	mul.f32 	%f160, %f13, %f159;
	fma.rn.f32 	%f161, %f160, %f13, %f13;
	setp.lt.f32 	%p18, %f161, 0f00800000;
	mul.f32 	%f162, %f161, 0f4B000000;
	selp.f32 	%f163, %f162, %f161, %p18;
	selp.f32 	%f164, 0fC1B80000, 0f00000000, %p18;
	mov.b32 	%r9, %f163;
	add.s32 	%r10, %r9, -1059760811;
	and.b32  	%r11, %r10, -8388608;
	sub.s32 	%r12, %r9, %r11;
	mov.b32 	%f165, %r12;
	cvt.rn.f32.s32 	%f166, %r11;
	fma.rn.f32 	%f167, %f166, 0f34000000, %f164;
	add.f32 	%f168, %f165, 0fBF800000;
	fma.rn.f32 	%f169, %f168, 0fBE055027, 0f3E1039F6;
	fma.rn.f32 	%f170, %f169, %f168, 0fBDF8CDCC;
	fma.rn.f32 	%f171, %f170, %f168, 0f3E0F2955;
	fma.rn.f32 	%f172, %f171, %f168, 0fBE2AD8B9;
	fma.rn.f32 	%f173, %f172, %f168, 0f3E4CED0B;
	fma.rn.f32 	%f174, %f173, %f168, 0fBE7FFF22;
	fma.rn.f32 	%f175, %f174, %f168, 0f3EAAAA78;
	fma.rn.f32 	%f176, %f175, %f168, 0fBF000000;
	mul.f32 	%f177, %f168, %f176;
	fma.rn.f32 	%f178, %f177, %f168, %f168;
	fma.rn.f32 	%f179, %f167, 0f3F317218, %f178;
	setp.gt.u32 	%p19, %r9, 2139095039;
	fma.rn.f32 	%f180, %f163, 0f7F800000, 0f7F800000;
	selp.f32 	%f181, %f180, %f179, %p19;
	setp.eq.f32 	%p20, %f163, 0f00000000;
	neg.f32 	%f182, %f181;
	selp.f32 	%f625, 0f7F800000, %f182, %p20;
$L__BB2_15:
	setp.ge.f32 	%p21, %f45, 0f00000000;
	mov.f32 	%f626, %f625;
	@%p21 bra 	$L__BB2_20;
	cvt.rmi.f32.f32 	%f184, %f13;
	setp.eq.f32 	%p22, %f13, %f184;
	mov.f32 	%f626, 0f7F800000;
	@%p22 bra 	$L__BB2_20;
	setp.geu.f32 	%p23, %f13, 0f1FEC1E4A;
	@%p23 bra 	$L__BB2_19;
	setp.lt.f32 	%p29, %f13, 0f00800000;
	mul.f32 	%f227, %f13, 0f4B000000;
	selp.f32 	%f228, %f227, %f13, %p29;
	selp.f32 	%f229, 0fC1B80000, 0f00000000, %p29;
	mov.b32 	%r20, %f228;
	add.s32 	%r21, %r20, -1059760811;
	and.b32  	%r22, %r21, -8388608;
	sub.s32 	%r23, %r20, %r22;
	mov.b32 	%f230, %r23;
	cvt.rn.f32.s32 	%f231, %r22;
	fma.rn.f32 	%f232, %f231, 0f34000000, %f229;
	add.f32 	%f233, %f230, 0fBF800000;
	fma.rn.f32 	%f234, %f233, 0fBE055027, 0f3E1039F6;
	fma.rn.f32 	%f235, %f234, %f233, 0fBDF8CDCC;
	fma.rn.f32 	%f236, %f235, %f233, 0f3E0F2955;
	fma.rn.f32 	%f237, %f236, %f233, 0fBE2AD8B9;
	fma.rn.f32 	%f238, %f237, %f233, 0f3E4CED0B;
	fma.rn.f32 	%f239, %f238, %f233, 0fBE7FFF22;
	fma.rn.f32 	%f240, %f239, %f233, 0f3EAAAA78;
	fma.rn.f32 	%f241, %f240, %f233, 0fBF000000;
	mul.f32 	%f242, %f233, %f241;
	fma.rn.f32 	%f243, %f242, %f233, %f233;
	fma.rn.f32 	%f244, %f232, 0f3F317218, %f243;
	setp.gt.u32 	%p30, %r20, 2139095039;
	fma.rn.f32 	%f245, %f228, 0f7F800000, 0f7F800000;
	selp.f32 	%f246, %f245, %f244, %p30;
	setp.eq.f32 	%p31, %f228, 0f00000000;
	neg.f32 	%f247, %f246;
	selp.f32 	%f626, 0f7F800000, %f247, %p31;
	bra.uni 	$L__BB2_20;
$L__BB2_19:
	add.f32 	%f185, %f13, %f13;
	cvt.rni.f32.f32 	%f186, %f185;
	cvt.rzi.s32.f32 	%r13, %f186;
	fma.rn.f32 	%f187, %f186, 0fBF000000, %f13;
	mul.f32 	%f188, %f187, 0f40490FDB;
	mul.rn.f32 	%f189, %f188, %f188;
	and.b32  	%r14, %r13, 1;
	setp.eq.b32 	%p24, %r14, 1;
	selp.f32 	%f190, 0f3F800000, %f188, %p24;
	fma.rn.f32 	%f191, %f189, %f190, 0f00000000;
	fma.rn.f32 	%f192, %f189, 0f37CBAC00, 0fBAB607ED;
	selp.f32 	%f193, %f192, 0fB94D4153, %p24;
	selp.f32 	%f194, 0f3D2AAABB, 0f3C0885E4, %p24;
	fma.rn.f32 	%f195, %f193, %f189, %f194;
	selp.f32 	%f196, 0fBEFFFFFF, 0fBE2AAAA8, %p24;
	fma.rn.f32 	%f197, %f195, %f189, %f196;
	fma.rn.f32 	%f198, %f197, %f191, %f190;
	and.b32  	%r15, %r13, 2;
	setp.eq.s32 	%p25, %r15, 0;
	mov.f32 	%f199, 0f00000000;
	sub.f32 	%f200, %f199, %f198;
	selp.f32 	%f201, %f198, %f200, %p25;
	abs.f32 	%f202, %f201;
	mul.f32 	%f203, %f13, %f202;
	setp.lt.f32 	%p26, %f203, 0f00800000;
	mul.f32 	%f204, %f203, 0f4B000000;
	selp.f32 	%f205, 0fC1B80000, 0f00000000, %p26;
	selp.f32 	%f206, %f204, %f203, %p26;
	mov.b32 	%r16, %f206;
	add.s32 	%r17, %r16, -1059760811;
	and.b32  	%r18, %r17, -8388608;
	sub.s32 	%r19, %r16, %r18;
	mov.b32 	%f207, %r19;
	cvt.rn.f32.s32 	%f208, %r18;
	fma.rn.f32 	%f209, %f208, 0f34000000, %f205;
	add.f32 	%f210, %f207, 0fBF800000;
	fma.rn.f32 	%f211, %f210, 0fBE055027, 0f3E1039F6;
	fma.rn.f32 	%f212, %f211, %f210, 0fBDF8CDCC;
	fma.rn.f32 	%f213, %f212, %f210, 0f3E0F2955;
	fma.rn.f32 	%f214, %f213, %f210, 0fBE2AD8B9;
	fma.rn.f32 	%f215, %f214, %f210, 0f3E4CED0B;
	fma.rn.f32 	%f216, %f215, %f210, 0fBE7FFF22;
	fma.rn.f32 	%f217, %f216, %f210, 0f3EAAAA78;
	fma.rn.f32 	%f218, %f217, %f210, 0fBF000000;
	mul.f32 	%f219, %f210, %f218;
	fma.rn.f32 	%f220, %f219, %f210, %f210;
	fma.rn.f32 	%f221, %f209, 0f3F317218, %f220;
	setp.gt.u32 	%p27, %r16, 2139095039;
	fma.rn.f32 	%f222, %f206, 0f7F800000, 0f7F800000;
	selp.f32 	%f223, %f222, %f221, %p27;
	setp.eq.f32 	%p28, %f206, 0f00000000;
	mov.f32 	%f224, 0f3F928682;
	sub.f32 	%f225, %f224, %f223;
	selp.f32 	%f226, 0f7F800000, %f225, %p28;
	sub.f32 	%f626, %f226, %f625;
$L__BB2_20:
	abs.f32 	%f23, %f46;
	setp.ltu.f32 	%p32, %f23, 0f40400000;
	@%p32 bra 	$L__BB2_24;
	setp.ltu.f32 	%p33, %f23, 0f40F9999A;
	@%p33 bra 	$L__BB2_23;
	rcp.approx.ftz.f32 	%f248, %f23;
	mul.f32 	%f249, %f248, %f248;
	fma.rn.f32 	%f250, %f249, 0f3A4BE755, 0fBB360953;
	fma.rn.f32 	%f251, %f250, %f249, 0f3DAAAAA3;
	fma.rn.f32 	%f252, %f251, %f248, 0f3F6B3F8E;
	mov.b32 	%r24, %f23;
	add.s32 	%r25, %r24, -1059760811;
	and.b32  	%r26, %r25, -8388608;
	sub.s32 	%r27, %r24, %r26;
	mov.b32 	%f253, %r27;
	cvt.rn.f32.s32 	%f254, %r26;
	fma.rn.f32 	%f255, %f254, 0f34000000, 0f00000000;
	add.f32 	%f256, %f253, 0fBF800000;
	fma.rn.f32 	%f257, %f256, 0fBE055027, 0f3E1039F6;
	fma.rn.f32 	%f258, %f257, %f256, 0fBDF8CDCC;
	fma.rn.f32 	%f259, %f258, %f256, 0f3E0F2955;
	fma.rn.f32 	%f260, %f259, %f256, 0fBE2AD8B9;
	fma.rn.f32 	%f261, %f260, %f256, 0f3E4CED0B;
	fma.rn.f32 	%f262, %f261, %f256, 0fBE7FFF22;
	fma.rn.f32 	%f263, %f262, %f256, 0f3EAAAA78;
	fma.rn.f32 	%f264, %f263, %f256, 0fBF000000;
	mul.f32 	%f265, %f256, %f264;
	fma.rn.f32 	%f266, %f265, %f256, %f256;
	fma.rn.f32 	%f267, %f255, 0f3F317218, %f266;
	setp.gt.u32 	%p34, %r24, 2139095039;
	fma.rn.f32 	%f268, %f23, 0f7F800000, 0f7F800000;
	selp.f32 	%f269, %f268, %f267, %p34;
	mul.f32 	%f270, %f269, 0f3F000000;
	add.f32 	%f271, %f23, 0fBF000000;
	mul.rn.f32 	%f272, %f270, %f271;
	sub.f32 	%f273, %f272, %f23;
	add.rn.f32 	%f274, %f272, %f252;
	add.f32 	%f275, %f273, %f274;
	setp.eq.f32 	%p35, %f23, 0f7F800000;
	selp.f32 	%f627, 0f7F800000, %f275, %p35;
	bra.uni 	$L__BB2_29;
$L__BB2_23:
	add.f32 	%f276, %f23, 0fC0400000;
	fma.rn.f32 	%f277, %f276, 0fC43B38FB, 0fC640F6F8;
	fma.rn.f32 	%f278, %f277, %f276, 0fC7206560;
	fma.rn.f32 	%f279, %f278, %f276, 0fC73CB6AA;
	fma.rn.f32 	%f280, %f279, %f276, 0fC80BAE5A;
	add.f32 	%f281, %f276, 0fC381A020;
	fma.rn.f32 	%f282, %f281, %f276, 0fC62864B8;
	fma.rn.f32 	%f283, %f282, %f276, 0fC7B50686;
	fma.rn.f32 	%f284, %f283, %f276, 0fC8498465;
	rcp.approx.ftz.f32 	%f285, %f284;
	fma.rn.f32 	%f627, %f280, %f285, %f276;
	bra.uni 	$L__BB2_29;
$L__BB2_24:
	setp.ltu.f32 	%p36, %f23, 0f3FC00000;
	@%p36 bra 	$L__BB2_26;
	add.f32 	%f286, %f23, 0fC0000000;
	fma.rn.f32 	%f287, %f286, 0f385007FA, 0fB967A002;
	fma.rn.f32 	%f288, %f287, %f286, 0f3A0DE6FC;
	fma.rn.f32 	%f289, %f288, %f286, 0fBA9DE0E2;
	fma.rn.f32 	%f290, %f289, %f286, 0f3B3D05B7;
	fma.rn.f32 	%f291, %f290, %f286, 0fBBF1EB10;
	fma.rn.f32 	%f292, %f291, %f286, 0f3CA89A28;
	fma.rn.f32 	%f293, %f292, %f286, 0fBD89F01A;
	fma.rn.f32 	%f294, %f293, %f286, 0f3EA51A66;
	fma.rn.f32 	%f295, %f294, %f286, 0f3ED87730;
	mul.f32 	%f627, %f286, %f295;
	bra.uni 	$L__BB2_29;
$L__BB2_26:
	setp.ltu.f32 	%p37, %f23, 0f3F333333;
	@%p37 bra 	$L__BB2_28;
	mov.f32 	%f296, 0f3F800000;
	sub.f32 	%f297, %f296, %f23;
	fma.rn.f32 	%f298, %f297, 0f3D3BEF76, 0f3DD47577;
	fma.rn.f32 	%f299, %f298, %f297, 0f3DFB8079;
	fma.rn.f32 	%f300, %f299, %f297, 0f3E0295B5;
	fma.rn.f32 	%f301, %f300, %f297, 0f3E12A765;
	fma.rn.f32 	%f302, %f301, %f297, 0f3E2D6867;
	fma.rn.f32 	%f303, %f302, %f297, 0f3E5462BF;
	fma.rn.f32 	%f304, %f303, %f297, 0f3E8A8A72;
	fma.rn.f32 	%f305, %f304, %f297, 0f3ECD26A4;
	fma.rn.f32 	%f306, %f305, %f297, 0f3F528D32;
	fma.rn.f32 	%f307, %f306, %f297, 0f3F13C468;
	mul.f32 	%f627, %f297, %f307;
	bra.uni 	$L__BB2_29;
$L__BB2_28:
	fma.rn.f32 	%f308, %f23, 0f3B6B1C86, 0fBBB34878;
	fma.rn.f32 	%f309, %f308, %f23, 0fBD36CAEF;
	fma.rn.f32 	%f310, %f309, %f23, 0f3E2B5555;
	fma.rn.f32 	%f311, %f310, %f23, 0fBD2C96C7;
	fma.rn.f32 	%f312, %f311, %f23, 0fBF27E6EB;
	fma.rn.f32 	%f313, %f312, %f23, 0f3F13C463;
	mul.f32 	%f314, %f23, %f313;
	fma.rn.f32 	%f315, %f314, %f23, %f23;
	setp.lt.f32 	%p38, %f315, 0f00800000;
	mul.f32 	%f316, %f315, 0f4B000000;
	selp.f32 	%f317, %f316, %f315, %p38;
	selp.f32 	%f318, 0fC1B80000, 0f00000000, %p38;
	mov.b32 	%r28, %f317;
	add.s32 	%r29, %r28, -1059760811;
	and.b32  	%r30, %r29, -8388608;
	sub.s32 	%r31, %r28, %r30;
	mov.b32 	%f319, %r31;
	cvt.rn.f32.s32 	%f320, %r30;
	fma.rn.f32 	%f321, %f320, 0f34000000, %f318;
	add.f32 	%f322, %f319, 0fBF800000;
	fma.rn.f32 	%f323, %f322, 0fBE055027, 0f3E1039F6;
	fma.rn.f32 	%f324, %f323, %f322, 0fBDF8CDCC;
	fma.rn.f32 	%f325, %f324, %f322, 0f3E0F2955;
	fma.rn.f32 	%f326, %f325, %f322, 0fBE2AD8B9;
	fma.rn.f32 	%f327, %f326, %f322, 0f3E4CED0B;
	fma.rn.f32 	%f328, %f327, %f322, 0fBE7FFF22;
	fma.rn.f32 	%f329, %f328, %f322, 0f3EAAAA78;
	fma.rn.f32 	%f330, %f329, %f322, 0fBF000000;
	mul.f32 	%f331, %f322, %f330;
	fma.rn.f32 	%f332, %f331, %f322, %f322;
	fma.rn.f32 	%f333, %f321, 0f3F317218, %f332;
	setp.gt.u32 	%p39, %r28, 2139095039;
	fma.rn.f32 	%f334, %f317, 0f7F800000, 0f7F800000;
	selp.f32 	%f335, %f334, %f333, %p39;
	setp.eq.f32 	%p40, %f317, 0f00000000;
	neg.f32 	%f336, %f335;
	selp.f32 	%f627, 0f7F800000, %f336, %p40;
$L__BB2_29:
	setp.ge.f32 	%p41, %f46, 0f00000000;
	mov.f32 	%f628, %f627;
	@%p41 bra 	$L__BB2_34;
	cvt.rmi.f32.f32 	%f338, %f23;
	setp.eq.f32 	%p42, %f23, %f338;
	mov.f32 	%f628, 0f7F800000;
	@%p42 bra 	$L__BB2_34;
	setp.geu.f32 	%p43, %f23, 0f1FEC1E4A;
	@%p43 bra 	$L__BB2_33;
	setp.lt.f32 	%p49, %f23, 0f00800000;
	mul.f32 	%f381, %f23, 0f4B000000;
	selp.f32 	%f382, %f381, %f23, %p49;
	selp.f32 	%f383, 0fC1B80000, 0f00000000, %p49;
	mov.b32 	%r39, %f382;
	add.s32 	%r40, %r39, -1059760811;
	and.b32  	%r41, %r40, -8388608;
	sub.s32 	%r42, %r39, %r41;
	mov.b32 	%f384, %r42;
	cvt.rn.f32.s32 	%f385, %r41;
	fma.rn.f32 	%f386, %f385, 0f34000000, %f383;
	add.f32 	%f387, %f384, 0fBF800000;
	fma.rn.f32 	%f388, %f387, 0fBE055027, 0f3E1039F6;
	fma.rn.f32 	%f389, %f388, %f387, 0fBDF8CDCC;
	fma.rn.f32 	%f390, %f389, %f387, 0f3E0F2955;
	fma.rn.f32 	%f391, %f390, %f387, 0fBE2AD8B9;
	fma.rn.f32 	%f392, %f391, %f387, 0f3E4CED0B;
	fma.rn.f32 	%f393, %f392, %f387, 0fBE7FFF22;
	fma.rn.f32 	%f394, %f393, %f387, 0f3EAAAA78;
	fma.rn.f32 	%f395, %f394, %f387, 0fBF000000;
	mul.f32 	%f396, %f387, %f395;
	fma.rn.f32 	%f397, %f396, %f387, %f387;
	fma.rn.f32 	%f398, %f386, 0f3F317218, %f397;
	setp.gt.u32 	%p50, %r39, 2139095039;
	fma.rn.f32 	%f399, %f382, 0f7F800000, 0f7F800000;
	selp.f32 	%f400, %f399, %f398, %p50;
	setp.eq.f32 	%p51, %f382, 0f00000000;
	neg.f32 	%f401, %f400;
	selp.f32 	%f628, 0f7F800000, %f401, %p51;
	bra.uni 	$L__BB2_34;
$L__BB2_33:
	add.f32 	%f339, %f23, %f23;
	cvt.rni.f32.f32 	%f340, %f339;
	cvt.rzi.s32.f32 	%r32, %f340;
	fma.rn.f32 	%f341, %f340, 0fBF000000, %f23;
	mul.f32 	%f342, %f341, 0f40490FDB;
	mul.rn.f32 	%f343, %f342, %f342;
	and.b32  	%r33, %r32, 1;
	setp.eq.b32 	%p44, %r33, 1;
	selp.f32 	%f344, 0f3F800000, %f342, %p44;
	fma.rn.f32 	%f345, %f343, %f344, 0f00000000;
	fma.rn.f32 	%f346, %f343, 0f37CBAC00, 0fBAB607ED;
	selp.f32 	%f347, %f346, 0fB94D4153, %p44;
	selp.f32 	%f348, 0f3D2AAABB, 0f3C0885E4, %p44;
	fma.rn.f32 	%f349, %f347, %f343, %f348;
	selp.f32 	%f350, 0fBEFFFFFF, 0fBE2AAAA8, %p44;
	fma.rn.f32 	%f351, %f349, %f343, %f350;
	fma.rn.f32 	%f352, %f351, %f345, %f344;
	and.b32  	%r34, %r32, 2;
	setp.eq.s32 	%p45, %r34, 0;
	mov.f32 	%f353, 0f00000000;
	sub.f32 	%f354, %f353, %f352;
	selp.f32 	%f355, %f352, %f354, %p45;
	abs.f32 	%f356, %f355;
	mul.f32 	%f357, %f23, %f356;
	setp.lt.f32 	%p46, %f357, 0f00800000;
	mul.f32 	%f358, %f357, 0f4B000000;
	selp.f32 	%f359, 0fC1B80000, 0f00000000, %p46;
	selp.f32 	%f360, %f358, %f357, %p46;
	mov.b32 	%r35, %f360;
	add.s32 	%r36, %r35, -1059760811;
	and.b32  	%r37, %r36, -8388608;
	sub.s32 	%r38, %r35, %r37;
	mov.b32 	%f361, %r38;
	cvt.rn.f32.s32 	%f362, %r37;
	fma.rn.f32 	%f363, %f362, 0f34000000, %f359;
	add.f32 	%f364, %f361, 0fBF800000;
	fma.rn.f32 	%f365, %f364, 0fBE055027, 0f3E1039F6;
	fma.rn.f32 	%f366, %f365, %f364, 0fBDF8CDCC;
	fma.rn.f32 	%f367, %f366, %f364, 0f3E0F2955;
	fma.rn.f32 	%f368, %f367, %f364, 0fBE2AD8B9;
	fma.rn.f32 	%f369, %f368, %f364, 0f3E4CED0B;
	fma.rn.f32 	%f370, %f369, %f364, 0fBE7FFF22;
	fma.rn.f32 	%f371, %f370, %f364, 0f3EAAAA78;
	fma.rn.f32 	%f372, %f371, %f364, 0fBF000000;
	mul.f32 	%f373, %f364, %f372;
	fma.rn.f32 	%f374, %f373, %f364, %f364;
	fma.rn.f32 	%f375, %f363, 0f3F317218, %f374;
	setp.gt.u32 	%p47, %r35, 2139095039;
	fma.rn.f32 	%f376, %f360, 0f7F800000, 0f7F800000;
	selp.f32 	%f377, %f376, %f375, %p47;
	setp.eq.f32 	%p48, %f360, 0f00000000;
	mov.f32 	%f378, 0f3F928682;
	sub.f32 	%f379, %f378, %f377;
	selp.f32 	%f380, 0f7F800000, %f379, %p48;
	sub.f32 	%f628, %f380, %f627;
$L__BB2_34:
	add.f32 	%f33, %f626, %f628;
	abs.f32 	%f34, %f2;
	setp.ltu.f32 	%p52, %f34, 0f40400000;
	@%p52 bra 	$L__BB2_38;
	setp.ltu.f32 	%p53, %f34, 0f40F9999A;
	@%p53 bra 	$L__BB2_37;
	rcp.approx.ftz.f32 	%f402, %f34;
	mul.f32 	%f403, %f402, %f402;
	fma.rn.f32 	%f404, %f403, 0f3A4BE755, 0fBB360953;
	fma.rn.f32 	%f405, %f404, %f403, 0f3DAAAAA3;
	fma.rn.f32 	%f406, %f405, %f402, 0f3F6B3F8E;
	mov.b32 	%r43, %f34;
	add.s32 	%r44, %r43, -1059760811;
	and.b32  	%r45, %r44, -8388608;
	sub.s32 	%r46, %r43, %r45;
	mov.b32 	%f407, %r46;
	cvt.rn.f32.s32 	%f408, %r45;
	fma.rn.f32 	%f409, %f408, 0f34000000, 0f00000000;
	add.f32 	%f410, %f407, 0fBF800000;
	fma.rn.f32 	%f411, %f410, 0fBE055027, 0f3E1039F6;
	fma.rn.f32 	%f412, %f411, %f410, 0fBDF8CDCC;
	fma.rn.f32 	%f413, %f412, %f410, 0f3E0F2955;
	fma.rn.f32 	%f414, %f413, %f410, 0fBE2AD8B9;
	fma.rn.f32 	%f415, %f414, %f410, 0f3E4CED0B;
	fma.rn.f32 	%f416, %f415, %f410, 0fBE7FFF22;
	fma.rn.f32 	%f417, %f416, %f410, 0f3EAAAA78;
	fma.rn.f32 	%f418, %f417, %f410, 0fBF000000;
	mul.f32 	%f419, %f410, %f418;
	fma.rn.f32 	%f420, %f419, %f410, %f410;
	fma.rn.f32 	%f421, %f409, 0f3F317218, %f420;
	setp.gt.u32 	%p54, %r43, 2139095039;
	fma.rn.f32 	%f422, %f34, 0f7F800000, 0f7F800000;
	selp.f32 	%f423, %f422, %f421, %p54;
	mul.f32 	%f424, %f423, 0f3F000000;
	add.f32 	%f425, %f34, 0fBF000000;
	mul.rn.f32 	%f426, %f424, %f425;
	sub.f32 	%f427, %f426, %f34;
	add.rn.f32 	%f428, %f426, %f406;
	add.f32 	%f429, %f427, %f428;
	setp.eq.f32 	%p55, %f34, 0f7F800000;
	selp.f32 	%f629, 0f7F800000, %f429, %p55;
	bra.uni 	$L__BB2_43;
$L__BB2_37:
	add.f32 	%f430, %f34, 0fC0400000;
	fma.rn.f32 	%f431, %f430, 0fC43B38FB, 0fC640F6F8;
	fma.rn.f32 	%f432, %f431, %f430, 0fC7206560;
	fma.rn.f32 	%f433, %f432, %f430, 0fC73CB6AA;
	fma.rn.f32 	%f434, %f433, %f430, 0fC80BAE5A;
	add.f32 	%f435, %f430, 0fC381A020;
	fma.rn.f32 	%f436, %f435, %f430, 0fC62864B8;
	fma.rn.f32 	%f437, %f436, %f430, 0fC7B50686;
	fma.rn.f32 	%f438, %f437, %f430, 0fC8498465;
	rcp.approx.ftz.f32 	%f439, %f438;
	fma.rn.f32 	%f629, %f434, %f439, %f430;
	bra.uni 	$L__BB2_43;
$L__BB2_38:
	setp.ltu.f32 	%p56, %f34, 0f3FC00000;
	@%p56 bra 	$L__BB2_40;
	add.f32 	%f440, %f34, 0fC0000000;
	fma.rn.f32 	%f441, %f440, 0f385007FA, 0fB967A002;
	fma.rn.f32 	%f442, %f441, %f440, 0f3A0DE6FC;
	fma.rn.f32 	%f443, %f442, %f440, 0fBA9DE0E2;
	fma.rn.f32 	%f444, %f443, %f440, 0f3B3D05B7;
	fma.rn.f32 	%f445, %f444, %f440, 0fBBF1EB10;
	fma.rn.f32 	%f446, %f445, %f440, 0f3CA89A28;
	fma.rn.f32 	%f447, %f446, %f440, 0fBD89F01A;
	fma.rn.f32 	%f448, %f447, %f440, 0f3EA51A66;
	fma.rn.f32 	%f449, %f448, %f440, 0f3ED87730;
	mul.f32 	%f629, %f440, %f449;
	bra.uni 	$L__BB2_43;
$L__BB2_40:
	setp.ltu.f32 	%p57, %f34, 0f3F333333;
	@%p57 bra 	$L__BB2_42;
	mov.f32 	%f450, 0f3F800000;
	sub.f32 	%f451, %f450, %f34;
	fma.rn.f32 	%f452, %f451, 0f3D3BEF76, 0f3DD47577;
	fma.rn.f32 	%f453, %f452, %f451, 0f3DFB8079;
	fma.rn.f32 	%f454, %f453, %f451, 0f3E0295B5;
	fma.rn.f32 	%f455, %f454, %f451, 0f3E12A765;
	fma.rn.f32 	%f456, %f455, %f451, 0f3E2D6867;
	fma.rn.f32 	%f457, %f456, %f451, 0f3E5462BF;
	fma.rn.f32 	%f458, %f457, %f451, 0f3E8A8A72;
	fma.rn.f32 	%f459, %f458, %f451, 0f3ECD26A4;
	fma.rn.f32 	%f460, %f459, %f451, 0f3F528D32;
	fma.rn.f32 	%f461, %f460, %f451, 0f3F13C468;
	mul.f32 	%f629, %f451, %f461;
	bra.uni 	$L__BB2_43;
$L__BB2_42:
	fma.rn.f32 	%f462, %f34, 0f3B6B1C86, 0fBBB34878;
	fma.rn.f32 	%f463, %f462, %f34, 0fBD36CAEF;
	fma.rn.f32 	%f464, %f463, %f34, 0f3E2B5555;
	fma.rn.f32 	%f465, %f464, %f34, 0fBD2C96C7;
	fma.rn.f32 	%f466, %f465, %f34, 0fBF27E6EB;
	fma.rn.f32 	%f467, %f466, %f34, 0f3F13C463;
	mul.f32 	%f468, %f34, %f467;
	fma.rn.f32 	%f469, %f468, %f34, %f34;
	setp.lt.f32 	%p58, %f469, 0f00800000;
	mul.f32 	%f470, %f469, 0f4B000000;
	selp.f32 	%f471, %f470, %f469, %p58;
	selp.f32 	%f472, 0fC1B80000, 0f00000000, %p58;
	mov.b32 	%r47, %f471;
	add.s32 	%r48, %r47, -1059760811;
	and.b32  	%r49, %r48, -8388608;
	sub.s32 	%r50, %r47, %r49;
	mov.b32 	%f473, %r50;
	cvt.rn.f32.s32 	%f474, %r49;
	fma.rn.f32 	%f475, %f474, 0f34000000, %f472;
	add.f32 	%f476, %f473, 0fBF800000;
	fma.rn.f32 	%f477, %f476, 0fBE055027, 0f3E1039F6;
	fma.rn.f32 	%f478, %f477, %f476, 0fBDF8CDCC;
	fma.rn.f32 	%f479, %f478, %f476, 0f3E0F2955;
	fma.rn.f32 	%f480, %f479, %f476, 0fBE2AD8B9;
	fma.rn.f32 	%f481, %f480, %f476, 0f3E4CED0B;
	fma.rn.f32 	%f482, %f481, %f476, 0fBE7FFF22;
	fma.rn.f32 	%f483, %f482, %f476, 0f3EAAAA78;
	fma.rn.f32 	%f484, %f483, %f476, 0fBF000000;
	mul.f32 	%f485, %f476, %f484;
	fma.rn.f32 	%f486, %f485, %f476, %f476;
	fma.rn.f32 	%f487, %f475, 0f3F317218, %f486;
	setp.gt.u32 	%p59, %r47, 2139095039;
	fma.rn.f32 	%f488, %f471, 0f7F800000, 0f7F800000;
	selp.f32 	%f489, %f488, %f487, %p59;
	setp.eq.f32 	%p60, %f471, 0f00000000;
	neg.f32 	%f490, %f489;
	selp.f32 	%f629, 0f7F800000, %f490, %p60;
$L__BB2_43:
	setp.ge.f32 	%p61, %f2, 0f00000000;
	mov.f32 	%f630, %f629;
	@%p61 bra 	$L__BB2_48;
	cvt.rmi.f32.f32 	%f492, %f34;
	setp.eq.f32 	%p62, %f34, %f492;
	mov.f32 	%f630, 0f7F800000;
	@%p62 bra 	$L__BB2_48;
	setp.geu.f32 	%p63, %f34, 0f1FEC1E4A;
	@%p63 bra 	$L__BB2_47;
	setp.lt.f32 	%p69, %f34, 0f00800000;
	mul.f32 	%f535, %f34, 0f4B000000;
	selp.f32 	%f536, %f535, %f34, %p69;
	selp.f32 	%f537, 0fC1B80000, 0f00000000, %p69;
	mov.b32 	%r58, %f536;
	add.s32 	%r59, %r58, -1059760811;
	and.b32  	%r60, %r59, -8388608;
	sub.s32 	%r61, %r58, %r60;
	mov.b32 	%f538, %r61;
	cvt.rn.f32.s32 	%f539, %r60;
	fma.rn.f32 	%f540, %f539, 0f34000000, %f537;
	add.f32 	%f541, %f538, 0fBF800000;
	fma.rn.f32 	%f542, %f541, 0fBE055027, 0f3E1039F6;
	fma.rn.f32 	%f543, %f542, %f541, 0fBDF8CDCC;
	fma.rn.f32 	%f544, %f543, %f541, 0f3E0F2955;
	fma.rn.f32 	%f545, %f544, %f541, 0fBE2AD8B9;
	fma.rn.f32 	%f546, %f545, %f541, 0f3E4CED0B;
	fma.rn.f32 	%f547, %f546, %f541, 0fBE7FFF22;
	fma.rn.f32 	%f548, %f547, %f541, 0f3EAAAA78;
	fma.rn.f32 	%f549, %f548, %f541, 0fBF000000;
	mul.f32 	%f550, %f541, %f549;
	fma.rn.f32 	%f551, %f550, %f541, %f541;
	fma.rn.f32 	%f552, %f540, 0f3F317218, %f551;
	setp.gt.u32 	%p70, %r58, 2139095039;
	fma.rn.f32 	%f553, %f536, 0f7F800000, 0f7F800000;
	selp.f32 	%f554, %f553, %f552, %p70;
	setp.eq.f32 	%p71, %f536, 0f00000000;
	neg.f32 	%f555, %f554;
	selp.f32 	%f630, 0f7F800000, %f555, %p71;
	bra.uni 	$L__BB2_48;
$L__BB2_47:
	add.f32 	%f493, %f34, %f34;
	cvt.rni.f32.f32 	%f494, %f493;
	cvt.rzi.s32.f32 	%r51, %f494;
	fma.rn.f32 	%f495, %f494, 0fBF000000, %f34;
	mul.f32 	%f496, %f495, 0f40490FDB;
	mul.rn.f32 	%f497, %f496, %f496;
	and.b32  	%r52, %r51, 1;
	setp.eq.b32 	%p64, %r52, 1;
	selp.f32 	%f498, 0f3F800000, %f496, %p64;
	fma.rn.f32 	%f499, %f497, %f498, 0f00000000;
	fma.rn.f32 	%f500, %f497, 0f37CBAC00, 0fBAB607ED;
	selp.f32 	%f501, %f500, 0fB94D4153, %p64;
	selp.f32 	%f502, 0f3D2AAABB, 0f3C0885E4, %p64;
	fma.rn.f32 	%f503, %f501, %f497, %f502;
	selp.f32 	%f504, 0fBEFFFFFF, 0fBE2AAAA8, %p64;
	fma.rn.f32 	%f505, %f503, %f497, %f504;
	fma.rn.f32 	%f506, %f505, %f499, %f498;
	and.b32  	%r53, %r51, 2;
	setp.eq.s32 	%p65, %r53, 0;
	mov.f32 	%f507, 0f00000000;
	sub.f32 	%f508, %f507, %f506;
	selp.f32 	%f509, %f506, %f508, %p65;
	abs.f32 	%f510, %f509;
	mul.f32 	%f511, %f34, %f510;
	setp.lt.f32 	%p66, %f511, 0f00800000;
	mul.f32 	%f512, %f511, 0f4B000000;
	selp.f32 	%f513, 0fC1B80000, 0f00000000, %p66;
	selp.f32 	%f514, %f512, %f511, %p66;
	mov.b32 	%r54, %f514;
	add.s32 	%r55, %r54, -1059760811;
	and.b32  	%r56, %r55, -8388608;
	sub.s32 	%r57, %r54, %r56;
	mov.b32 	%f515, %r57;
	cvt.rn.f32.s32 	%f516, %r56;
	fma.rn.f32 	%f517, %f516, 0f34000000, %f513;
	add.f32 	%f518, %f515, 0fBF800000;
	fma.rn.f32 	%f519, %f518, 0fBE055027, 0f3E1039F6;
	fma.rn.f32 	%f520, %f519, %f518, 0fBDF8CDCC;
	fma.rn.f32 	%f521, %f520, %f518, 0f3E0F2955;
	fma.rn.f32 	%f522, %f521, %f518, 0fBE2AD8B9;
	fma.rn.f32 	%f523, %f522, %f518, 0f3E4CED0B;
	fma.rn.f32 	%f524, %f523, %f518, 0fBE7FFF22;
	fma.rn.f32 	%f525, %f524, %f518, 0f3EAAAA78;
	fma.rn.f32 	%f526, %f525, %f518, 0fBF000000;
	mul.f32 	%f527, %f518, %f526;
	fma.rn.f32 	%f528, %f527, %f518, %f518;
	fma.rn.f32 	%f529, %f517, 0f3F317218, %f528;
	setp.gt.u32 	%p67, %r54, 2139095039;
	fma.rn.f32 	%f530, %f514, 0f7F800000, 0f7F800000;
	selp.f32 	%f531, %f530, %f529, %p67;
	setp.eq.f32 	%p68, %f514, 0f00000000;
	mov.f32 	%f532, 0f3F928682;
	sub.f32 	%f533, %f532, %f531;
	selp.f32 	%f534, 0f7F800000, %f533, %p68;
	sub.f32 	%f630, %f534, %f629;
$L__BB2_48:
	sub.f32 	%f556, %f33, %f630;
	setp.lt.f32 	%p72, %f47, 0f00800000;
	mul.f32 	%f557, %f47, 0f4B000000;
	selp.f32 	%f558, %f557, %f47, %p72;
	selp.f32 	%f559, 0fC1B80000, 0f00000000, %p72;
	mov.b32 	%r62, %f558;
	add.s32 	%r63, %r62, -1059760811;
	and.b32  	%r64, %r63, -8388608;
	sub.s32 	%r65, %r62, %r64;
	mov.b32 	%f560, %r65;
	cvt.rn.f32.s32 	%f561, %r64;
	fma.rn.f32 	%f562, %f561, 0f34000000, %f559;
	add.f32 	%f563, %f560, 0fBF800000;
	fma.rn.f32 	%f564, %f563, 0fBE055027, 0f3E1039F6;
	fma.rn.f32 	%f565, %f564, %f563, 0fBDF8CDCC;
	fma.rn.f32 	%f566, %f565, %f563, 0f3E0F2955;
	fma.rn.f32 	%f567, %f566, %f563, 0fBE2AD8B9;
	fma.rn.f32 	%f568, %f567, %f563, 0f3E4CED0B;
	fma.rn.f32 	%f569, %f568, %f563, 0fBE7FFF22;
	fma.rn.f32 	%f570, %f569, %f563, 0f3EAAAA78;
	fma.rn.f32 	%f571, %f570, %f563, 0fBF000000;
	mul.f32 	%f572, %f563, %f571;
	fma.rn.f32 	%f573, %f572, %f563, %f563;
	fma.rn.f32 	%f574, %f562, 0f3F317218, %f573;
	setp.gt.u32 	%p73, %r62, 2139095039;
	fma.rn.f32 	%f575, %f558, 0f7F800000, 0f7F800000;
	selp.f32 	%f576, %f575, %f574, %p73;
	setp.eq.f32 	%p74, %f558, 0f00000000;
	selp.f32 	%f577, 0fFF800000, %f576, %p74;
	mov.f32 	%f578, 0f3F800000;
	sub.f32 	%f579, %f578, %f47;
	setp.lt.f32 	%p75, %f579, 0f00800000;
	mul.f32 	%f580, %f579, 0f4B000000;
	selp.f32 	%f581, %f580, %f579, %p75;
	selp.f32 	%f582, 0fC1B80000, 0f00000000, %p75;
	mov.b32 	%r66, %f581;
	add.s32 	%r67, %r66, -1059760811;
	and.b32  	%r68, %r67, -8388608;
	sub.s32 	%r69, %r66, %r68;
	mov.b32 	%f583, %r69;
	cvt.rn.f32.s32 	%f584, %r68;
	fma.rn.f32 	%f585, %f584, 0f34000000, %f582;
	add.f32 	%f586, %f583, 0fBF800000;
	fma.rn.f32 	%f587, %f586, 0fBE055027, 0f3E1039F6;
	fma.rn.f32 	%f588, %f587, %f586, 0fBDF8CDCC;
	fma.rn.f32 	%f589, %f588, %f586, 0f3E0F2955;
	fma.rn.f32 	%f590, %f589, %f586, 0fBE2AD8B9;
	fma.rn.f32 	%f591, %f590, %f586, 0f3E4CED0B;
	fma.rn.f32 	%f592, %f591, %f586, 0fBE7FFF22;
	fma.rn.f32 	%f593, %f592, %f586, 0f3EAAAA78;
	fma.rn.f32 	%f594, %f593, %f586, 0fBF000000;
	mul.f32 	%f595, %f586, %f594;
	fma.rn.f32 	%f596, %f595, %f586, %f586;
	fma.rn.f32 	%f597, %f585, 0f3F317218, %f596;
	setp.gt.u32 	%p76, %r66, 2139095039;
	fma.rn.f32 	%f598, %f581, 0f7F800000, 0f7F800000;
	selp.f32 	%f599, %f598, %f597, %p76;
	setp.eq.f32 	%p77, %f581, 0f00000000;
	selp.f32 	%f600, 0fFF800000, %f599, %p77;
	mul.f32 	%f601, %f46, %f600;
	fma.rn.f32 	%f602, %f45, %f577, %f601;
	sub.f32 	%f603, %f602, %f556;
	fma.rn.f32 	%f604, %f603, 0f3BBB989D, 0f3F000000;
	cvt.sat.f32.f32 	%f605, %f604;
	mov.f32 	%f606, 0f4B400001;
	mov.f32 	%f607, 0f437C0000;
	fma.rm.f32 	%f608, %f605, %f607, %f606;
	add.f32 	%f609, %f608, 0fCB40007F;
	neg.f32 	%f610, %f609;
	fma.rn.f32 	%f611, %f603, 0f3FB8AA3B, %f610;
	fma.rn.f32 	%f612, %f603, 0f32A57060, %f611;
	mov.b32 	%r70, %f608;
	shl.b32 	%r71, %r70, 23;
	mov.b32 	%f613, %r71;
	ex2.approx.ftz.f32 	%f614, %f612;
	mul.f32 	%f615, %f614, %f613;
	mul.f32 	%f616, %f622, %f615;
	div.rn.f32 	%f621, %f616, %f45;
$L__BB2_49:
	st.param.f32 	[func_retval0], %f621;
	ret;

}
.func  (.param .b64 func_retval0) _Z14betainc_cf_f64ddd(
	.param .b64 _Z14betainc_cf_f64ddd_param_0,
	.param .b64 _Z14betainc_cf_f64ddd_param_1,
	.param .b64 _Z14betainc_cf_f64ddd_param_2
)
{
	.reg .pred 	%p<56>;
	.reg .b32 	%r<179>;
	.reg .b32 	%f<3>;
	.reg .b64 	%rd<19>;
	.reg .b64 	%fd<449>;

	ld.param.f64 	%fd83, [_Z14betainc_cf_f64ddd_param_0];
	ld.param.f64 	%fd84, [_Z14betainc_cf_f64ddd_param_1];
	ld.param.f64 	%fd85, [_Z14betainc_cf_f64ddd_param_2];
	setp.eq.f64 	%p1, %fd85, 0d0000000000000000;
	mov.f64 	%fd423, 0d0000000000000000;
	@%p1 bra 	$L__BB3_66;
	setp.eq.f64 	%p2, %fd85, 0d3FF0000000000000;
	mov.f64 	%fd423, 0d3FF0000000000000;
	@%p2 bra 	$L__BB3_66;
	add.f64 	%fd1, %fd83, 0d3FF0000000000000;
	add.f64 	%fd2, %fd83, %fd84;
	add.f64 	%fd88, %fd2, 0d4000000000000000;
	div.rn.f64 	%fd89, %fd1, %fd88;
	setp.gt.f64 	%p3, %fd85, %fd89;
	@%p3 bra 	$L__BB3_3;
	bra.uni 	$L__BB3_4;
$L__BB3_3:
	mov.f64 	%fd419, 0d3FF0000000000000;
	sub.f64 	%fd420, %fd419, %fd85;
	{ // callseq 7, 0
	.param .b64 param0;
	st.param.f64 	[param0], %fd84;
	.param .b64 param1;
	st.param.f64 	[param1], %fd83;
	.param .b64 param2;
	st.param.f64 	[param2], %fd420;
	.param .b64 retval0;
	call.uni (retval0), 
	_Z14betainc_cf_f64ddd, 
	(
	param0, 
	param1, 
	param2
	);
	ld.param.f64 	%fd421, [retval0];
	} // callseq 7
	sub.f64 	%fd423, %fd419, %fd421;
	bra.uni 	$L__BB3_66;
$L__BB3_4:
	add.f64 	%fd5, %fd83, 0dBFF0000000000000;
	mul.f64 	%fd91, %fd2, %fd85;
	div.rn.f64 	%fd92, %fd91, %fd1;
	mov.f64 	%fd426, 0d3FF0000000000000;
	sub.f64 	%fd93, %fd426, %fd92;
	abs.f64 	%fd94, %fd93;
	setp.lt.f64 	%p4, %fd94, 0d39B4484BFEEBC2A0;
	rcp.rn.f64 	%fd95, %fd93;
	selp.f64 	%fd424, 0d46293E5939A08CE9, %fd95, %p4;
	mov.b32 	%r158, 1;
	mov.f64 	%fd425, %fd424;
$L__BB3_5:
	shl.b32 	%r60, %r158, 1;
	cvt.rn.f64.u32 	%fd96, %r158;
	sub.f64 	%fd97, %fd84, %fd96;
	mul.f64 	%fd98, %fd97, %fd96;
	mul.f64 	%fd99, %fd85, %fd98;
	cvt.rn.f64.u32 	%fd100, %r60;
	add.f64 	%fd101, %fd5, %fd100;
	add.f64 	%fd102, %fd83, %fd100;
	mul.f64 	%fd103, %fd101, %fd102;
	div.rn.f64 	%fd104, %fd99, %fd103;
	fma.rn.f64 	%fd105, %fd425, %fd104, 0d3FF0000000000000;
	abs.f64 	%fd106, %fd105;
	setp.lt.f64 	%p5, %fd106, 0d39B4484BFEEBC2A0;
	div.rn.f64 	%fd107, %fd104, %fd426;
	add.f64 	%fd108, %fd107, 0d3FF0000000000000;
	abs.f64 	%fd109, %fd108;
	setp.lt.f64 	%p6, %fd109, 0d39B4484BFEEBC2A0;
	selp.f64 	%fd110, 0d39B4484BFEEBC2A0, %fd108, %p6;
	rcp.rn.f64 	%fd111, %fd105;
	selp.f64 	%fd112, 0d46293E5939A08CE9, %fd111, %p5;
	mul.f64 	%fd113, %fd112, %fd110;
	mul.f64 	%fd114, %fd424, %fd113;
	add.f64 	%fd115, %fd83, %fd96;
	neg.f64 	%fd116, %fd115;
	add.f64 	%fd117, %fd2, %fd96;
	mul.f64 	%fd118, %fd117, %fd116;
	mul.f64 	%fd119, %fd85, %fd118;
	add.f64 	%fd120, %fd1, %fd100;
	mul.f64 	%fd121, %fd102, %fd120;
	div.rn.f64 	%fd122, %fd119, %fd121;
	fma.rn.f64 	%fd123, %fd122, %fd112, 0d3FF0000000000000;
	abs.f64 	%fd124, %fd123;
	setp.lt.f64 	%p7, %fd124, 0d39B4484BFEEBC2A0;
	div.rn.f64 	%fd125, %fd122, %fd110;
	add.f64 	%fd126, %fd125, 0d3FF0000000000000;
	abs.f64 	%fd127, %fd126;
	setp.lt.f64 	%p8, %fd127, 0d39B4484BFEEBC2A0;
	selp.f64 	%fd426, 0d39B4484BFEEBC2A0, %fd126, %p8;
	rcp.rn.f64 	%fd128, %fd123;
	selp.f64 	%fd425, 0d46293E5939A08CE9, %fd128, %p7;
	mul.f64 	%fd129, %fd425, %fd426;
	mul.f64 	%fd424, %fd114, %fd129;
	add.f64 	%fd130, %fd129, 0dBFF0000000000000;
	abs.f64 	%fd131, %fd130;
	setp.geu.f64 	%p9, %fd131, 0d3CD203AF9EE75616;
	add.s32 	%r2, %r158, 1;
	setp.lt.u32 	%p10, %r158, 199;
	and.pred  	%p11, %p9, %p10;
	mov.u32 	%r158, %r2;
	@%p11 bra 	$L__BB3_5;
	setp.nan.f64 	%p12, %fd83, %fd83;
	@%p12 bra 	$L__BB3_19;
	abs.f64 	%fd428, %fd83;
	{ // callseq 4, 0
	.param .b64 param0;
	st.param.f64 	[param0], %fd428;
	.param .b64 retval0;
	call.uni (retval0), 
	__internal_lgamma_pos, 
	(
	param0
	);
	ld.param.f64 	%fd132, [retval0];
	} // callseq 4
	{
	.reg .b32 %temp; 
	mov.b64 	{%temp, %r61}, %fd83;
	}
	setp.gt.s32 	%p13, %r61, -1;
	mov.f64 	%fd431, %fd132;
	@%p13 bra 	$L__BB3_20;
	cvt.rzi.f64.f64 	%fd134, %fd428;
	setp.eq.f64 	%p14, %fd428, %fd134;
	mov.f64 	%fd431, 0d7FF0000000000000;
	@%p14 bra 	$L__BB3_20;
	{
	.reg .b32 %temp; 
	mov.b64 	{%temp, %r3}, %fd428;
	}
	setp.lt.s32 	%p15, %r3, 1006632960;
	@%p15 bra 	$L__BB3_11;
	{
	.reg .b32 %temp; 
	mov.b64 	{%r62, %temp}, %fd428;
	}
	add.s32 	%r63, %r3, 1048576;
	mov.b64 	%fd135, {%r62, %r63};
	cvt.rni.f64.f64 	%fd136, %fd135;
	cvt.rzi.s64.f64 	%rd1, %fd136;
	cvt.u32.u64 	%r64, %rd1;
	fma.rn.f64 	%fd137, %fd136, 0dBFE0000000000000, %fd428;
	mul.f64 	%fd138, %fd137, 0d3CA1A62633145C07;
	fma.rn.f64 	%fd139, %fd137, 0d400921FB54442D18, %fd138;
	shl.b64 	%rd2, %rd1, 6;
	and.b64  	%rd3, %rd2, 64;
	mov.u64 	%rd4, __cudart_sin_cos_coeffs;
	add.s64 	%rd5, %rd4, %rd3;
	mul.rn.f64 	%fd140, %fd139, %fd139;
	and.b64  	%rd6, %rd1, 1;
	setp.eq.b64 	%p16, %rd6, 1;
	selp.f64 	%fd141, 0dBDA8FF8320FD8164, 0d3DE5DB65F9785EBA, %p16;
	ld.global.nc.v2.f64 	{%fd142, %fd143}, [%rd5];
	fma.rn.f64 	%fd144, %fd141, %fd140, %fd142;
	fma.rn.f64 	%fd145, %fd144, %fd140, %fd143;
	ld.global.nc.v2.f64 	{%fd146, %fd147}, [%rd5+16];
	fma.rn.f64 	%fd148, %fd145, %fd140, %fd146;
	fma.rn.f64 	%fd149, %fd148, %fd140, %fd147;
	ld.global.nc.v2.f64 	{%fd150, %fd151}, [%rd5+32];
	fma.rn.f64 	%fd152, %fd149, %fd140, %fd150;
	fma.rn.f64 	%fd153, %fd152, %fd140, %fd151;
	fma.rn.f64 	%fd154, %fd153, %fd139, %fd139;
	fma.rn.f64 	%fd155, %fd153, %fd140, 0d3FF0000000000000;
	selp.f64 	%fd156, %fd155, %fd154, %p16;
	and.b32  	%r65, %r64, 2;
	setp.eq.s32 	%p17, %r65, 0;
	mov.f64 	%fd157, 0d0000000000000000;
	sub.f64 	%fd158, %fd157, %fd156;
	selp.f64 	%fd159, %fd156, %fd158, %p17;
	mul.f64 	%fd160, %fd83, %fd159;
	abs.f64 	%fd161, %fd160;
	mov.f64 	%fd162, 0d400921FB54442D18;
	div.rn.f64 	%fd428, %fd162, %fd161;
$L__BB3_11:
	{
	.reg .b32 %temp; 
	mov.b64 	{%temp, %r159}, %fd428;
	}
	{
	.reg .b32 %temp; 
	mov.b64 	{%r160, %temp}, %fd428;
	}
	setp.gt.s32 	%p18, %r159, 1048575;
	mov.b32 	%r161, -1023;
	@%p18 bra 	$L__BB3_13;
	mul.f64 	%fd428, %fd428, 0d4350000000000000;
	{
	.reg .b32 %temp; 
	mov.b64 	{%temp, %r159}, %fd428;
	}
	{
	.reg .b32 %temp; 
	mov.b64 	{%r160, %temp}, %fd428;
	}
	mov.b32 	%r161, -1077;
$L__BB3_13:
	add.s32 	%r68, %r159, -1;
	setp.gt.u32 	%p19, %r68, 2146435070;
	@%p19 bra 	$L__BB3_17;
	shr.u32 	%r71, %r159, 20;
	add.s32 	%r162, %r161, %r71;
	and.b32  	%r72, %r159, 1048575;
	or.b32  	%r73, %r72, 1072693248;
	mov.b64 	%fd429, {%r160, %r73};
	setp.lt.u32 	%p21, %r73, 1073127583;
	@%p21 bra 	$L__BB3_16;
	{
	.reg .b32 %temp; 
	mov.b64 	{%r74, %temp}, %fd429;
	}
	{
	.reg .b32 %temp; 
	mov.b64 	{%temp, %r75}, %fd429;
	}
	add.s32 	%r76, %r75, -1048576;
	mov.b64 	%fd429, {%r74, %r76};
	add.s32 	%r162, %r162, 1;
$L__BB3_16:
	add.f64 	%fd164, %fd429, 0dBFF0000000000000;
	add.f64 	%fd165, %fd429, 0d3FF0000000000000;
	rcp.approx.ftz.f64 	%fd166, %fd165;
	neg.f64 	%fd167, %fd165;
	fma.rn.f64 	%fd168, %fd167, %fd166, 0d3FF0000000000000;
	fma.rn.f64 	%fd169, %fd168, %fd168, %fd168;
	fma.rn.f64 	%fd170, %fd169, %fd166, %fd166;
	mul.f64 	%fd171, %fd164, %fd170;
	fma.rn.f64 	%fd172, %fd164, %fd170, %fd171;
	mul.f64 	%fd173, %fd172, %fd172;
	fma.rn.f64 	%fd174, %fd173, 0d3EB1380B3AE80F1E, 0d3ED0EE258B7A8B04;
	fma.rn.f64 	%fd175, %fd174, %fd173, 0d3EF3B2669F02676F;
	fma.rn.f64 	%fd176, %fd175, %fd173, 0d3F1745CBA9AB0956;
	fma.rn.f64 	%fd177, %fd176, %fd173, 0d3F3C71C72D1B5154;
	fma.rn.f64 	%fd178, %fd177, %fd173, 0d3F624924923BE72D;
	fma.rn.f64 	%fd179, %fd178, %fd173, 0d3F8999999999A3C4;
	fma.rn.f64 	%fd180, %fd179, %fd173, 0d3FB5555555555554;
	sub.f64 	%fd181, %fd164, %fd172;
	add.f64 	%fd182, %fd181, %fd181;
	neg.f64 	%fd183, %fd172;
	fma.rn.f64 	%fd184, %fd183, %fd164, %fd182;
	mul.f64 	%fd185, %fd170, %fd184;
	mul.f64 	%fd186, %fd173, %fd180;
	fma.rn.f64 	%fd187, %fd186, %fd172, %fd185;
	xor.b32  	%r77, %r162, -2147483648;
	mov.b32 	%r78, 1127219200;
	mov.b64 	%fd188, {%r77, %r78};
	mov.b32 	%r79, -2147483648;
	mov.b64 	%fd189, {%r79, %r78};
	sub.f64 	%fd190, %fd188, %fd189;
	fma.rn.f64 	%fd191, %fd190, 0d3FE62E42FEFA39EF, %fd172;
	fma.rn.f64 	%fd192, %fd190, 0dBFE62E42FEFA39EF, %fd191;
	sub.f64 	%fd193, %fd192, %fd172;
	sub.f64 	%fd194, %fd187, %fd193;
	fma.rn.f64 	%fd195, %fd190, 0d3C7ABC9E3B39803F, %fd194;
	add.f64 	%fd430, %fd191, %fd195;
	bra.uni 	$L__BB3_18;
$L__BB3_17:
	fma.rn.f64 	%fd163, %fd428, 0d7FF0000000000000, 0d7FF0000000000000;
	{
	.reg .b32 %temp; 
	mov.b64 	{%temp, %r69}, %fd428;
	}
	and.b32  	%r70, %r69, 2147483647;
	setp.eq.s32 	%p20, %r70, 0;
	selp.f64 	%fd430, 0dFFF0000000000000, %fd163, %p20;
$L__BB3_18:
	setp.lt.s32 	%p22, %r3, 1006632960;
	neg.f64 	%fd196, %fd430;
	sub.f64 	%fd197, %fd430, %fd132;
	selp.f64 	%fd431, %fd196, %fd197, %p22;
	bra.uni 	$L__BB3_20;
$L__BB3_19:
	add.f64 	%fd431, %fd83, %fd83;
$L__BB3_20:
	setp.nan.f64 	%p23, %fd84, %fd84;
	@%p23 bra 	$L__BB3_33;
	abs.f64 	%fd433, %fd84;
	{ // callseq 5, 0
	.param .b64 param0;
	st.param.f64 	[param0], %fd433;
	.param .b64 retval0;
	call.uni (retval0), 
	__internal_lgamma_pos, 
	(
	param0
	);
	ld.param.f64 	%fd198, [retval0];
	} // callseq 5
	{
	.reg .b32 %temp; 
	mov.b64 	{%temp, %r80}, %fd84;
	}
	setp.gt.s32 	%p24, %r80, -1;
	mov.f64 	%fd436, %fd198;
	@%p24 bra 	$L__BB3_34;
	cvt.rzi.f64.f64 	%fd200, %fd433;
	setp.eq.f64 	%p25, %fd433, %fd200;
	mov.f64 	%fd436, 0d7FF0000000000000;
	@%p25 bra 	$L__BB3_34;
	{
	.reg .b32 %temp; 
	mov.b64 	{%temp, %r14}, %fd433;
	}
	setp.lt.s32 	%p26, %r14, 1006632960;
	@%p26 bra 	$L__BB3_25;
	{
	.reg .b32 %temp; 
	mov.b64 	{%r81, %temp}, %fd433;
	}
	add.s32 	%r82, %r14, 1048576;
	mov.b64 	%fd201, {%r81, %r82};
	cvt.rni.f64.f64 	%fd202, %fd201;
	cvt.rzi.s64.f64 	%rd7, %fd202;
	cvt.u32.u64 	%r83, %rd7;
	fma.rn.f64 	%fd203, %fd202, 0dBFE0000000000000, %fd433;
	mul.f64 	%fd204, %fd203, 0d3CA1A62633145C07;
	fma.rn.f64 	%fd205, %fd203, 0d400921FB54442D18, %fd204;
	shl.b64 	%rd8, %rd7, 6;
	and.b64  	%rd9, %rd8, 64;
	mov.u64 	%rd10, __cudart_sin_cos_coeffs;
	add.s64 	%rd11, %rd10, %rd9;
	mul.rn.f64 	%fd206, %fd205, %fd205;
	and.b64  	%rd12, %rd7, 1;
	setp.eq.b64 	%p27, %rd12, 1;
	selp.f64 	%fd207, 0dBDA8FF8320FD8164, 0d3DE5DB65F9785EBA, %p27;
	ld.global.nc.v2.f64 	{%fd208, %fd209}, [%rd11];
	fma.rn.f64 	%fd210, %fd207, %fd206, %fd208;
	fma.rn.f64 	%fd211, %fd210, %fd206, %fd209;
	ld.global.nc.v2.f64 	{%fd212, %fd213}, [%rd11+16];
	fma.rn.f64 	%fd214, %fd211, %fd206, %fd212;
	fma.rn.f64 	%fd215, %fd214, %fd206, %fd213;
	ld.global.nc.v2.f64 	{%fd216, %fd217}, [%rd11+32];
	fma.rn.f64 	%fd218, %fd215, %fd206, %fd216;
	fma.rn.f64 	%fd219, %fd218, %fd206, %fd217;
	fma.rn.f64 	%fd220, %fd219, %fd205, %fd205;
	fma.rn.f64 	%fd221, %fd219, %fd206, 0d3FF0000000000000;
	selp.f64 	%fd222, %fd221, %fd220, %p27;
	and.b32  	%r84, %r83, 2;
	setp.eq.s32 	%p28, %r84, 0;
	mov.f64 	%fd223, 0d0000000000000000;
	sub.f64 	%fd224, %fd223, %fd222;
	selp.f64 	%fd225, %fd222, %fd224, %p28;
	mul.f64 	%fd226, %fd84, %fd225;
	abs.f64 	%fd227, %fd226;
	mov.f64 	%fd228, 0d400921FB54442D18;
	div.rn.f64 	%fd433, %fd228, %fd227;
$L__BB3_25:
	{
	.reg .b32 %temp; 
	mov.b64 	{%temp, %r163}, %fd433;
	}
	{
	.reg .b32 %temp; 
	mov.b64 	{%r164, %temp}, %fd433;
	}
	setp.gt.s32 	%p29, %r163, 1048575;
	mov.b32 	%r165, -1023;
	@%p29 bra 	$L__BB3_27;
	mul.f64 	%fd433, %fd433, 0d4350000000000000;
	{
	.reg .b32 %temp; 
	mov.b64 	{%temp, %r163}, %fd433;
	}
	{
	.reg .b32 %temp; 
	mov.b64 	{%r164, %temp}, %fd433;
	}
	mov.b32 	%r165, -1077;
$L__BB3_27:
	add.s32 	%r87, %r163, -1;
	setp.gt.u32 	%p30, %r87, 2146435070;
	@%p30 bra 	$L__BB3_31;
	shr.u32 	%r90, %r163, 20;
	add.s32 	%r166, %r165, %r90;
	and.b32  	%r91, %r163, 1048575;
	or.b32  	%r92, %r91, 1072693248;
	mov.b64 	%fd434, {%r164, %r92};
	setp.lt.u32 	%p32, %r92, 1073127583;
	@%p32 bra 	$L__BB3_30;
	{
	.reg .b32 %temp; 
	mov.b64 	{%r93, %temp}, %fd434;
	}
	{
	.reg .b32 %temp; 
	mov.b64 	{%temp, %r94}, %fd434;
	}
	add.s32 	%r95, %r94, -1048576;
	mov.b64 	%fd434, {%r93, %r95};
	add.s32 	%r166, %r166, 1;
$L__BB3_30:
	add.f64 	%fd230, %fd434, 0dBFF0000000000000;
	add.f64 	%fd231, %fd434, 0d3FF0000000000000;
	rcp.approx.ftz.f64 	%fd232, %fd231;
	neg.f64 	%fd233, %fd231;
	fma.rn.f64 	%fd234, %fd233, %fd232, 0d3FF0000000000000;
	fma.rn.f64 	%fd235, %fd234, %fd234, %fd234;
	fma.rn.f64 	%fd236, %fd235, %fd232, %fd232;
	mul.f64 	%fd237, %fd230, %fd236;
	fma.rn.f64 	%fd238, %fd230, %fd236, %fd237;
	mul.f64 	%fd239, %fd238, %fd238;
	fma.rn.f64 	%fd240, %fd239, 0d3EB1380B3AE80F1E, 0d3ED0EE258B7A8B04;
	fma.rn.f64 	%fd241, %fd240, %fd239, 0d3EF3B2669F02676F;
	fma.rn.f64 	%fd242, %fd241, %fd239, 0d3F1745CBA9AB0956;
	fma.rn.f64 	%fd243, %fd242, %fd239, 0d3F3C71C72D1B5154;
	fma.rn.f64 	%fd244, %fd243, %fd239, 0d3F624924923BE72D;
	fma.rn.f64 	%fd245, %fd244, %fd239, 0d3F8999999999A3C4;
	fma.rn.f64 	%fd246, %fd245, %fd239, 0d3FB5555555555554;
	sub.f64 	%fd247, %fd230, %fd238;
	add.f64 	%fd248, %fd247, %fd247;
	neg.f64 	%fd249, %fd238;
	fma.rn.f64 	%fd250, %fd249, %fd230, %fd248;
	mul.f64 	%fd251, %fd236, %fd250;
	mul.f64 	%fd252, %fd239, %fd246;
	fma.rn.f64 	%fd253, %fd252, %fd238, %fd251;
	xor.b32  	%r96, %r166, -2147483648;
	mov.b32 	%r97, 1127219200;
	mov.b64 	%fd254, {%r96, %r97};
	mov.b32 	%r98, -2147483648;
	mov.b64 	%fd255, {%r98, %r97};
	sub.f64 	%fd256, %fd254, %fd255;
	fma.rn.f64 	%fd257, %fd256, 0d3FE62E42FEFA39EF, %fd238;
	fma.rn.f64 	%fd258, %fd256, 0dBFE62E42FEFA39EF, %fd257;
	sub.f64 	%fd259, %fd258, %fd238;
	sub.f64 	%fd260, %fd253, %fd259;
	fma.rn.f64 	%fd261, %fd256, 0d3C7ABC9E3B39803F, %fd260;
	add.f64 	%fd435, %fd257, %fd261;
	bra.uni 	$L__BB3_32;
$L__BB3_31:
	fma.rn.f64 	%fd229, %fd433, 0d7FF0000000000000, 0d7FF0000000000000;
	{
	.reg .b32 %temp; 
	mov.b64 	{%temp, %r88}, %fd433;
	}
	and.b32  	%r89, %r88, 2147483647;
	setp.eq.s32 	%p31, %r89, 0;
	selp.f64 	%fd435, 0dFFF0000000000000, %fd229, %p31;
$L__BB3_32:
	setp.lt.s32 	%p33, %r14, 1006632960;
	neg.f64 	%fd262, %fd435;
	sub.f64 	%fd263, %fd435, %fd198;
	selp.f64 	%fd436, %fd262, %fd263, %p33;
	bra.uni 	$L__BB3_34;
$L__BB3_33:
	add.f64 	%fd436, %fd84, %fd84;
$L__BB3_34:
	add.f64 	%fd43, %fd431, %fd436;
	setp.nan.f64 	%p34, %fd2, %fd2;
	@%p34 bra 	$L__BB3_47;
	abs.f64 	%fd438, %fd2;
	{ // callseq 6, 0
	.param .b64 param0;
	st.param.f64 	[param0], %fd438;
	.param .b64 retval0;
	call.uni (retval0), 
	__internal_lgamma_pos, 
	(
	param0
	);
	ld.param.f64 	%fd264, [retval0];
	} // callseq 6
	{
	.reg .b32 %temp; 
	mov.b64 	{%temp, %r99}, %fd2;
	}
	setp.gt.s32 	%p35, %r99, -1;
	mov.f64 	%fd441, %fd264;
	@%p35 bra 	$L__BB3_48;
	cvt.rzi.f64.f64 	%fd266, %fd438;
	setp.eq.f64 	%p36, %fd438, %fd266;
	mov.f64 	%fd441, 0d7FF0000000000000;
	@%p36 bra 	$L__BB3_48;
	{
	.reg .b32 %temp; 
	mov.b64 	{%temp, %r25}, %fd438;
	}
	setp.lt.s32 	%p37, %r25, 1006632960;
	@%p37 bra 	$L__BB3_39;
	{
	.reg .b32 %temp; 
	mov.b64 	{%r100, %temp}, %fd438;
	}
	add.s32 	%r101, %r25, 1048576;
	mov.b64 	%fd267, {%r100, %r101};
	cvt.rni.f64.f64 	%fd268, %fd267;
	cvt.rzi.s64.f64 	%rd13, %fd268;
	cvt.u32.u64 	%r102, %rd13;
	fma.rn.f64 	%fd269, %fd268, 0dBFE0000000000000, %fd438;
	mul.f64 	%fd270, %fd269, 0d3CA1A62633145C07;
	fma.rn.f64 	%fd271, %fd269, 0d400921FB54442D18, %fd270;
	shl.b64 	%rd14, %rd13, 6;
	and.b64  	%rd15, %rd14, 64;
	mov.u64 	%rd16, __cudart_sin_cos_coeffs;
	add.s64 	%rd17, %rd16, %rd15;
	mul.rn.f64 	%fd272, %fd271, %fd271;
	and.b64  	%rd18, %rd13, 1;
	setp.eq.b64 	%p38, %rd18, 1;
	selp.f64 	%fd273, 0dBDA8FF8320FD8164, 0d3DE5DB65F9785EBA, %p38;
	ld.global.nc.v2.f64 	{%fd274, %fd275}, [%rd17];
	fma.rn.f64 	%fd276, %fd273, %fd272, %fd274;
	fma.rn.f64 	%fd277, %fd276, %fd272, %fd275;
	ld.global.nc.v2.f64 	{%fd278, %fd279}, [%rd17+16];
	fma.rn.f64 	%fd280, %fd277, %fd272, %fd278;
	fma.rn.f64 	%fd281, %fd280, %fd272, %fd279;
	ld.global.nc.v2.f64 	{%fd282, %fd283}, [%rd17+32];
	fma.rn.f64 	%fd284, %fd281, %fd272, %fd282;
	fma.rn.f64 	%fd285, %fd284, %fd272, %fd283;
	fma.rn.f64 	%fd286, %fd285, %fd271, %fd271;
	fma.rn.f64 	%fd287, %fd285, %fd272, 0d3FF0000000000000;
	selp.f64 	%fd288, %fd287, %fd286, %p38;
	and.b32  	%r103, %r102, 2;
	setp.eq.s32 	%p39, %r103, 0;
	mov.f64 	%fd289, 0d0000000000000000;
	sub.f64 	%fd290, %fd289, %fd288;
	selp.f64 	%fd291, %fd288, %fd290, %p39;
	mul.f64 	%fd292, %fd2, %fd291;
	abs.f64 	%fd293, %fd292;
	mov.f64 	%fd294, 0d400921FB54442D18;
	div.rn.f64 	%fd438, %fd294, %fd293;
$L__BB3_39:
	{
	.reg .b32 %temp; 
	mov.b64 	{%temp, %r167}, %fd438;
	}
	{
	.reg .b32 %temp; 
	mov.b64 	{%r168, %temp}, %fd438;
	}
	setp.gt.s32 	%p40, %r167, 1048575;
	mov.b32 	%r169, -1023;
	@%p40 bra 	$L__BB3_41;
	mul.f64 	%fd438, %fd438, 0d4350000000000000;
	{
	.reg .b32 %temp; 
	mov.b64 	{%temp, %r167}, %fd438;
	}
	{
	.reg .b32 %temp; 
	mov.b64 	{%r168, %temp}, %fd438;
	}
	mov.b32 	%r169, -1077;
$L__BB3_41:
	add.s32 	%r106, %r167, -1;
	setp.gt.u32 	%p41, %r106, 2146435070;
	@%p41 bra 	$L__BB3_45;
	shr.u32 	%r109, %r167, 20;
	add.s32 	%r170, %r169, %r109;
	and.b32  	%r110, %r167, 1048575;
	or.b32  	%r111, %r110, 1072693248;
	mov.b64 	%fd439, {%r168, %r111};
	setp.lt.u32 	%p43, %r111, 1073127583;
	@%p43 bra 	$L__BB3_44;
	{
	.reg .b32 %temp; 
	mov.b64 	{%r112, %temp}, %fd439;
	}
	{
	.reg .b32 %temp; 
	mov.b64 	{%temp, %r113}, %fd439;
	}
	add.s32 	%r114, %r113, -1048576;
	mov.b64 	%fd439, {%r112, %r114};
	add.s32 	%r170, %r170, 1;
$L__BB3_44:
	add.f64 	%fd296, %fd439, 0dBFF0000000000000;
	add.f64 	%fd297, %fd439, 0d3FF0000000000000;
	rcp.approx.ftz.f64 	%fd298, %fd297;
	neg.f64 	%fd299, %fd297;
	fma.rn.f64 	%fd300, %fd299, %fd298, 0d3FF0000000000000;
	fma.rn.f64 	%fd301, %fd300, %fd300, %fd300;
	fma.rn.f64 	%fd302, %fd301, %fd298, %fd298;
	mul.f64 	%fd303, %fd296, %fd302;
	fma.rn.f64 	%fd304, %fd296, %fd302, %fd303;
	mul.f64 	%fd305, %fd304, %fd304;
	fma.rn.f64 	%fd306, %fd305, 0d3EB1380B3AE80F1E, 0d3ED0EE258B7A8B04;
	fma.rn.f64 	%fd307, %fd306, %fd305, 0d3EF3B2669F02676F;
	fma.rn.f64 	%fd308, %fd307, %fd305, 0d3F1745CBA9AB0956;
	fma.rn.f64 	%fd309, %fd308, %fd305, 0d3F3C71C72D1B5154;
	fma.rn.f64 	%fd310, %fd309, %fd305, 0d3F624924923BE72D;
	fma.rn.f64 	%fd311, %fd310, %fd305, 0d3F8999999999A3C4;
	fma.rn.f64 	%fd312, %fd311, %fd305, 0d3FB5555555555554;
	sub.f64 	%fd313, %fd296, %fd304;
	add.f64 	%fd314, %fd313, %fd313;
	neg.f64 	%fd315, %fd304;
	fma.rn.f64 	%fd316, %fd315, %fd296, %fd314;
	mul.f64 	%fd317, %fd302, %fd316;
	mul.f64 	%fd318, %fd305, %fd312;
	fma.rn.f64 	%fd319, %fd318, %fd304, %fd317;
	xor.b32  	%r115, %r170, -2147483648;
	mov.b32 	%r116, 1127219200;
	mov.b64 	%fd320, {%r115, %r116};
	mov.b32 	%r117, -2147483648;
	mov.b64 	%fd321, {%r117, %r116};
	sub.f64 	%fd322, %fd320, %fd321;
	fma.rn.f64 	%fd323, %fd322, 0d3FE62E42FEFA39EF, %fd304;
	fma.rn.f64 	%fd324, %fd322, 0dBFE62E42FEFA39EF, %fd323;
	sub.f64 	%fd325, %fd324, %fd304;
	sub.f64 	%fd326, %fd319, %fd325;
	fma.rn.f64 	%fd327, %fd322, 0d3C7ABC9E3B39803F, %fd326;
	add.f64 	%fd440, %fd323, %fd327;
	bra.uni 	$L__BB3_46;
$L__BB3_45:
	fma.rn.f64 	%fd295, %fd438, 0d7FF0000000000000, 0d7FF0000000000000;
	{
	.reg .b32 %temp; 
	mov.b64 	{%temp, %r107}, %fd438;
	}
	and.b32  	%r108, %r107, 2147483647;
	setp.eq.s32 	%p42, %r108, 0;
	selp.f64 	%fd440, 0dFFF0000000000000, %fd295, %p42;
$L__BB3_46:
	setp.lt.s32 	%p44, %r25, 1006632960;
	neg.f64 	%fd328, %fd440;
	sub.f64 	%fd329, %fd440, %fd264;
	selp.f64 	%fd441, %fd328, %fd329, %p44;
	bra.uni 	$L__BB3_48;
$L__BB3_47:
	add.f64 	%fd441, %fd2, %fd2;
$L__BB3_48:
	sub.f64 	%fd59, %fd43, %fd441;
	{
	.reg .b32 %temp; 
	mov.b64 	{%temp, %r171}, %fd85;
	}
	{
	.reg .b32 %temp; 
	mov.b64 	{%r172, %temp}, %fd85;
	}
	setp.gt.s32 	%p45, %r171, 1048575;
	mov.b32 	%r173, -1023;
	mov.f64 	%fd442, %fd85;
	@%p45 bra 	$L__BB3_50;
	mul.f64 	%fd442, %fd85, 0d4350000000000000;
	{
	.reg .b32 %temp; 
	mov.b64 	{%temp, %r171}, %fd442;
	}
	{
	.reg .b32 %temp; 
	mov.b64 	{%r172, %temp}, %fd442;
	}
	mov.b32 	%r173, -1077;
$L__BB3_50:
	add.s32 	%r120, %r171, -1;
	setp.gt.u32 	%p46, %r120, 2146435070;
	@%p46 bra 	$L__BB3_54;
	shr.u32 	%r123, %r171, 20;
	add.s32 	%r174, %r173, %r123;
	and.b32  	%r124, %r171, 1048575;
	or.b32  	%r125, %r124, 1072693248;
	mov.b64 	%fd443, {%r172, %r125};
	setp.lt.u32 	%p48, %r125, 1073127583;
	@%p48 bra 	$L__BB3_53;
	{
	.reg .b32 %temp; 
	mov.b64 	{%r126, %temp}, %fd443;
	}
	{
	.reg .b32 %temp; 
	mov.b64 	{%temp, %r127}, %fd443;
	}
	add.s32 	%r128, %r127, -1048576;
	mov.b64 	%fd443, {%r126, %r128};
	add.s32 	%r174, %r174, 1;
$L__BB3_53:
	add.f64 	%fd331, %fd443, 0dBFF0000000000000;
	add.f64 	%fd332, %fd443, 0d3FF0000000000000;
	rcp.approx.ftz.f64 	%fd333, %fd332;
	neg.f64 	%fd334, %fd332;
	fma.rn.f64 	%fd335, %fd334, %fd333, 0d3FF0000000000000;
	fma.rn.f64 	%fd336, %fd335, %fd335, %fd335;
	fma.rn.f64 	%fd337, %fd336, %fd333, %fd333;
	mul.f64 	%fd338, %fd331, %fd337;
	fma.rn.f64 	%fd339, %fd331, %fd337, %fd338;
	mul.f64 	%fd340, %fd339, %fd339;
	fma.rn.f64 	%fd341, %fd340, 0d3EB1380B3AE80F1E, 0d3ED0EE258B7A8B04;
	fma.rn.f64 	%fd342, %fd341, %fd340, 0d3EF3B2669F02676F;
	fma.rn.f64 	%fd343, %fd342, %fd340, 0d3F1745CBA9AB0956;
	fma.rn.f64 	%fd344, %fd343, %fd340, 0d3F3C71C72D1B5154;
	fma.rn.f64 	%fd345, %fd344, %fd340, 0d3F624924923BE72D;
	fma.rn.f64 	%fd346, %fd345, %fd340, 0d3F8999999999A3C4;
	fma.rn.f64 	%fd347, %fd346, %fd340, 0d3FB5555555555554;
	sub.f64 	%fd348, %fd331, %fd339;
	add.f64 	%fd349, %fd348, %fd348;
	neg.f64 	%fd350, %fd339;
	fma.rn.f64 	%fd351, %fd350, %fd331, %fd349;
	mul.f64 	%fd352, %fd337, %fd351;
	mul.f64 	%fd353, %fd340, %fd347;
	fma.rn.f64 	%fd354, %fd353, %fd339, %fd352;
	xor.b32  	%r129, %r174, -2147483648;
	mov.b32 	%r130, 1127219200;
	mov.b64 	%fd355, {%r129, %r130};
	mov.b32 	%r131, -2147483648;
	mov.b64 	%fd356, {%r131, %r130};
	sub.f64 	%fd357, %fd355, %fd356;
	fma.rn.f64 	%fd358, %fd357, 0d3FE62E42FEFA39EF, %fd339;
	fma.rn.f64 	%fd359, %fd357, 0dBFE62E42FEFA39EF, %fd358;
	sub.f64 	%fd360, %fd359, %fd339;
	sub.f64 	%fd361, %fd354, %fd360;
	fma.rn.f64 	%fd362, %fd357, 0d3C7ABC9E3B39803F, %fd361;
	add.f64 	%fd444, %fd358, %fd362;
	bra.uni 	$L__BB3_55;
$L__BB3_54:
	fma.rn.f64 	%fd330, %fd442, 0d7FF0000000000000, 0d7FF0000000000000;
	{
	.reg .b32 %temp; 
	mov.b64 	{%temp, %r121}, %fd442;
	}
	and.b32  	%r122, %r121, 2147483647;
	setp.eq.s32 	%p47, %r122, 0;
	selp.f64 	%fd444, 0dFFF0000000000000, %fd330, %p47;
$L__BB3_55:
	mov.f64 	%fd363, 0d3FF0000000000000;
	sub.f64 	%fd445, %fd363, %fd85;
	{
	.reg .b32 %temp; 
	mov.b64 	{%temp, %r175}, %fd445;
	}
	{
	.reg .b32 %temp; 
	mov.b64 	{%r176, %temp}, %fd445;
	}
	setp.gt.s32 	%p49, %r175, 1048575;
	mov.b32 	%r177, -1023;
	@%p49 bra 	$L__BB3_57;
	mul.f64 	%fd445, %fd445, 0d4350000000000000;
	{
	.reg .b32 %temp; 
	mov.b64 	{%temp, %r175}, %fd445;
	}
	{
	.reg .b32 %temp; 
	mov.b64 	{%r176, %temp}, %fd445;
	}
	mov.b32 	%r177, -1077;
$L__BB3_57:
	add.s32 	%r134, %r175, -1;
	setp.gt.u32 	%p50, %r134, 2146435070;
	@%p50 bra 	$L__BB3_61;
	shr.u32 	%r137, %r175, 20;
	add.s32 	%r178, %r177, %r137;
	and.b32  	%r138, %r175, 1048575;
	or.b32  	%r139, %r138, 1072693248;
	mov.b64 	%fd446, {%r176, %r139};
	setp.lt.u32 	%p52, %r139, 1073127583;
	@%p52 bra 	$L__BB3_60;
	{
	.reg .b32 %temp; 
	mov.b64 	{%r140, %temp}, %fd446;
	}
	{
	.reg .b32 %temp; 
	mov.b64 	{%temp, %r141}, %fd446;
	}
	add.s32 	%r142, %r141, -1048576;
	mov.b64 	%fd446, {%r140, %r142};
	add.s32 	%r178, %r178, 1;
$L__BB3_60:
	add.f64 	%fd365, %fd446, 0dBFF0000000000000;
	add.f64 	%fd366, %fd446, 0d3FF0000000000000;
	rcp.approx.ftz.f64 	%fd367, %fd366;
	neg.f64 	%fd368, %fd366;
	fma.rn.f64 	%fd369, %fd368, %fd367, 0d3FF0000000000000;
	fma.rn.f64 	%fd370, %fd369, %fd369, %fd369;
	fma.rn.f64 	%fd371, %fd370, %fd367, %fd367;
	mul.f64 	%fd372, %fd365, %fd371;
	fma.rn.f64 	%fd373, %fd365, %fd371, %fd372;
	mul.f64 	%fd374, %fd373, %fd373;
	fma.rn.f64 	%fd375, %fd374, 0d3EB1380B3AE80F1E, 0d3ED0EE258B7A8B04;
	fma.rn.f64 	%fd376, %fd375, %fd374, 0d3EF3B2669F02676F;
	fma.rn.f64 	%fd377, %fd376, %fd374, 0d3F1745CBA9AB0956;
	fma.rn.f64 	%fd378, %fd377, %fd374, 0d3F3C71C72D1B5154;
	fma.rn.f64 	%fd379, %fd378, %fd374, 0d3F624924923BE72D;
	fma.rn.f64 	%fd380, %fd379, %fd374, 0d3F8999999999A3C4;
	fma.rn.f64 	%fd381, %fd380, %fd374, 0d3FB5555555555554;
	sub.f64 	%fd382, %fd365, %fd373;
	add.f64 	%fd383, %fd382, %fd382;
	neg.f64 	%fd384, %fd373;
	fma.rn.f64 	%fd385, %fd384, %fd365, %fd383;
	mul.f64 	%fd386, %fd371, %fd385;
	mul.f64 	%fd387, %fd374, %fd381;
	fma.rn.f64 	%fd388, %fd387, %fd373, %fd386;
	xor.b32  	%r143, %r178, -2147483648;
	mov.b32 	%r144, 1127219200;
	mov.b64 	%fd389, {%r143, %r144};
	mov.b32 	%r145, -2147483648;
	mov.b64 	%fd390, {%r145, %r144};
	sub.f64 	%fd391, %fd389, %fd390;
	fma.rn.f64 	%fd392, %fd391, 0d3FE62E42FEFA39EF, %fd373;
	fma.rn.f64 	%fd393, %fd391, 0dBFE62E42FEFA39EF, %fd392;
	sub.f64 	%fd394, %fd393, %fd373;
	sub.f64 	%fd395, %fd388, %fd394;
	fma.rn.f64 	%fd396, %fd391, 0d3C7ABC9E3B39803F, %fd395;
	add.f64 	%fd447, %fd392, %fd396;
	bra.uni 	$L__BB3_62;
$L__BB3_61:
	fma.rn.f64 	%fd364, %fd445, 0d7FF0000000000000, 0d7FF0000000000000;
	{
	.reg .b32 %temp; 
	mov.b64 	{%temp, %r135}, %fd445;
	}
	and.b32  	%r136, %r135, 2147483647;
	setp.eq.s32 	%p51, %r136, 0;
	selp.f64 	%fd447, 0dFFF0000000000000, %fd364, %p51;
$L__BB3_62:
	mul.f64 	%fd397, %fd84, %fd447;
	fma.rn.f64 	%fd398, %fd83, %fd444, %fd397;
	sub.f64 	%fd77, %fd398, %fd59;
	fma.rn.f64 	%fd399, %fd77, 0d3FF71547652B82FE, 0d4338000000000000;
	{
	.reg .b32 %temp; 
	mov.b64 	{%r56, %temp}, %fd399;
	}
	mov.f64 	%fd400, 0dC338000000000000;
	add.rn.f64 	%fd401, %fd399, %fd400;
	fma.rn.f64 	%fd402, %fd401, 0dBFE62E42FEFA39EF, %fd77;
	fma.rn.f64 	%fd403, %fd401, 0dBC7ABC9E3B39803F, %fd402;
	fma.rn.f64 	%fd404, %fd403, 0d3E5ADE1569CE2BDF, 0d3E928AF3FCA213EA;
	fma.rn.f64 	%fd405, %fd404, %fd403, 0d3EC71DEE62401315;
	fma.rn.f64 	%fd406, %fd405, %fd403, 0d3EFA01997C89EB71;
	fma.rn.f64 	%fd407, %fd406, %fd403, 0d3F2A01A014761F65;
	fma.rn.f64 	%fd408, %fd407, %fd403, 0d3F56C16C1852B7AF;
	fma.rn.f64 	%fd409, %fd408, %fd403, 0d3F81111111122322;
	fma.rn.f64 	%fd410, %fd409, %fd403, 0d3FA55555555502A1;
	fma.rn.f64 	%fd411, %fd410, %fd403, 0d3FC5555555555511;
	fma.rn.f64 	%fd412, %fd411, %fd403, 0d3FE000000000000B;
	fma.rn.f64 	%fd413, %fd412, %fd403, 0d3FF0000000000000;
	fma.rn.f64 	%fd414, %fd413, %fd403, 0d3FF0000000000000;
	{
	.reg .b32 %temp; 
	mov.b64 	{%r57, %temp}, %fd414;
	}
	{
	.reg .b32 %temp; 
	mov.b64 	{%temp, %r58}, %fd414;
	}
	shl.b32 	%r146, %r56, 20;
	add.s32 	%r147, %r146, %r58;
	mov.b64 	%fd448, {%r57, %r147};
	{
	.reg .b32 %temp; 
	mov.b64 	{%temp, %r148}, %fd77;
	}
	mov.b32 	%f2, %r148;
	abs.f32 	%f1, %f2;
	setp.lt.f32 	%p53, %f1, 0f4086232B;
	@%p53 bra 	$L__BB3_65;
	setp.lt.f64 	%p54, %fd77, 0d0000000000000000;
	add.f64 	%fd415, %fd77, 0d7FF0000000000000;
	selp.f64 	%fd448, 0d0000000000000000, %fd415, %p54;
	setp.geu.f32 	%p55, %f1, 0f40874800;
	@%p55 bra 	$L__BB3_65;
	shr.u32 	%r149, %r56, 31;
	add.s32 	%r150, %r56, %r149;
	shr.s32 	%r151, %r150, 1;
	shl.b32 	%r152, %r151, 20;
	add.s32 	%r153, %r58, %r152;
	mov.b64 	%fd416, {%r57, %r153};
	sub.s32 	%r154, %r56, %r151;
	shl.b32 	%r155, %r154, 20;
	add.s32 	%r156, %r155, 1072693248;
	mov.b32 	%r157, 0;
	mov.b64 	%fd417, {%r157, %r156};
	mul.f64 	%fd448, %fd417, %fd416;
$L__BB3_65:
	mul.f64 	%fd418, %fd424, %fd448;
	div.rn.f64 	%fd423, %fd418, %fd83;
$L__BB3_66:
	st.param.f64 	[func_retval0], %fd423;
	ret;

}
	// .globl	erf_f32
.visible .entry erf_f32(
	.param .u64 .ptr .align 1 erf_f32_param_0,
	.param .u64 .ptr .align 1 erf_f32_param_1,
	.param .u32 erf_f32_param_2
)
{
	.reg .pred 	%p<4>;
	.reg .b32 	%r<6>;
	.reg .b32 	%f<27>;
	.reg .b64 	%rd<9>;

	ld.param.u64 	%rd1, [erf_f32_param_0];
	ld.param.u64 	%rd2, [erf_f32_param_1];
	ld.param.u32 	%r2, [erf_f32_param_2];
	mov.u32 	%r3, %ctaid.x;
	mov.u32 	%r4, %ntid.x;
	mov.u32 	%r5, %tid.x;
	mad.lo.s32 	%r1, %r3, %r4, %r5;
	setp.ge.u32 	%p1, %r1, %r2;
	@%p1 bra 	$L__BB4_4;
	cvta.to.global.u64 	%rd3, %rd1;
	mul.wide.u32 	%rd4, %r1, 4;
	add.s64 	%rd5, %rd3, %rd4;
	ld.global.f32 	%f1, [%rd5];
	abs.f32 	%f5, %f1;
	setp.ltu.f32 	%p2, %f5, 0f3F8060FE;
	setp.ge.f32 	%p3, %f5, 0f3F8060FE;
	mul.f32 	%f6, %f1, %f1;
	selp.f32 	%f7, %f5, %f6, %p3;
	selp.f32 	%f8, 0f38EB4C3A, 0f38B1E96A, %p3;
	selp.f32 	%f9, 0fBAAE005B, 0fBA574D20, %p3;
	fma.rn.f32 	%f10, %f8, %f7, %f9;
	selp.f32 	%f11, 0f3C09919F, 0f3BAAD5EA, %p3;
	fma.rn.f32 	%f12, %f10, %f7, %f11;
	selp.f32 	%f13, 0fBD24D99A, 0fBCDC1BE7, %p3;
	fma.rn.f32 	%f14, %f12, %f7, %f13;
	selp.f32 	%f15, 0f3E235519, 0f3DE718AF, %p3;
	fma.rn.f32 	%f16, %f14, %f7, %f15;
	selp.f32 	%f17, 0f3F69B4F9, 0fBEC093AC, %p3;
	fma.rn.f32 	%f18, %f16, %f7, %f17;
	selp.f32 	%f19, 0f3F210A14, 0f3E0375D3, %p3;
	fma.rn.f32 	%f20, %f18, %f7, %f19;
	neg.f32 	%f21, %f7;
	selp.f32 	%f22, %f21, %f1, %p3;
	fma.rn.f32 	%f26, %f20, %f22, %f22;
	@%p2 bra 	$L__BB4_3;
	ex2.approx.ftz.f32 	%f23, %f26;
	mov.f32 	%f24, 0f3F800000;
	sub.f32 	%f25, %f24, %f23;
	copysign.f32 	%f26, %f1, %f25;
$L__BB4_3:
	cvta.to.global.u64 	%rd6, %rd2;
	add.s64 	%rd8, %rd6, %rd4;
	st.global.f32 	[%rd8], %f26;
$L__BB4_4:
	ret;

}
	// .globl	erf_f64
.visible .entry erf_f64(
	.param .u64 .ptr .align 1 erf_f64_param_0,
	.param .u64 .ptr .align 1 erf_f64_param_1,
	.param .u32 erf_f64_param_2
)
{
	.reg .pred 	%p<3>;
	.reg .b32 	%r<6>;
	.reg .b32 	%f<5>;
	.reg .b64 	%rd<8>;
	.reg .b64 	%fd<52>;

	ld.param.u64 	%rd1, [erf_f64_param_0];
	ld.param.u64 	%rd2, [erf_f64_param_1];
	ld.param.u32 	%r2, [erf_f64_param_2];
	mov.u32 	%r3, %ctaid.x;
	mov.u32 	%r4, %ntid.x;
	mov.u32 	%r5, %tid.x;
	mad.lo.s32 	%r1, %r3, %r4, %r5;
	setp.ge.u32 	%p1, %r1, %r2;
	@%p1 bra 	$L__BB5_2;
	cvta.to.global.u64 	%rd3, %rd1;
	cvta.to.global.u64 	%rd4, %rd2;
	mul.wide.u32 	%rd5, %r1, 8;
	add.s64 	%rd6, %rd3, %rd5;
	ld.global.f64 	%fd1, [%rd6];
	abs.f64 	%fd2, %fd1;
	fma.rn.f64 	%fd3, %fd2, 0dBCF0679AFBA6F279, 0d3D47088FDB46FA5F;
	fma.rn.f64 	%fd4, %fd3, %fd2, 0dBD8DF9F9B976A9B2;
	fma.rn.f64 	%fd5, %fd4, %fd2, 0d3DC7F1F5590CC332;
	fma.rn.f64 	%fd6, %fd5, %fd2, 0dBDFA28A3CD2D56C4;
	fma.rn.f64 	%fd7, %fd6, %fd2, 0d3E2485EE67835925;
	fma.rn.f64 	%fd8, %fd7, %fd2, 0dBE476DB45919F583;
	fma.rn.f64 	%fd9, %fd8, %fd2, 0d3E62D698D98C8D71;
	fma.rn.f64 	%fd10, %fd9, %fd2, 0dBE720A2C7155D5C6;
	fma.rn.f64 	%fd11, %fd10, %fd2, 0dBE41D29B37CA1397;
	fma.rn.f64 	%fd12, %fd11, %fd2, 0d3EA2EF6CC0F67A49;
	fma.rn.f64 	%fd13, %fd12, %fd2, 0dBEC102B892333B6F;
	fma.rn.f64 	%fd14, %fd13, %fd2, 0d3ECA30375BA9A84E;
	fma.rn.f64 	%fd15, %fd14, %fd2, 0d3ECAAD18DEDEA43E;
	fma.rn.f64 	%fd16, %fd15, %fd2, 0dBEFF05355BC5B225;
	fma.rn.f64 	%fd17, %fd16, %fd2, 0d3F10E37A3108BC8B;
	fma.rn.f64 	%fd18, %fd17, %fd2, 0d3EFB292D828E5CB2;
	fma.rn.f64 	%fd19, %fd18, %fd2, 0dBF4356626EBF9BFA;
	fma.rn.f64 	%fd20, %fd19, %fd2, 0d3F5BCA68F73D6AFC;
	fma.rn.f64 	%fd21, %fd20, %fd2, 0dBF2B6B69EBBC280B;
	fma.rn.f64 	%fd22, %fd21, %fd2, 0dBF9396685912A453;
	fma.rn.f64 	%fd23, %fd22, %fd2, 0d3FBA4F4E2A1ABEF8;
	fma.rn.f64 	%fd24, %fd23, %fd2, 0d3FE45F306DC9C8BB;
	fma.rn.f64 	%fd25, %fd24, %fd2, 0d3FC06EBA8214DB69;
	fma.rn.f64 	%fd26, %fd25, %fd2, %fd2;
	sub.f64 	%fd27, %fd2, %fd26;
	fma.rn.f64 	%fd28, %fd25, %fd2, %fd27;
	neg.f64 	%fd29, %fd26;
	neg.f64 	%fd30, %fd28;
	cvt.rn.f32.f64 	%f1, %fd26;
	mul.f32 	%f2, %f1, 0fBFB8AA3B;
	cvt.rni.f32.f32 	%f3, %f2;
	cvt.f64.f32 	%fd31, %f3;
	fma.rn.f64 	%fd32, %fd31, 0dBFE62E42FEFA39EF, %fd29;
	fma.rn.f64 	%fd33, %fd32, 0d3E5AE904A4741B81, 0d3E928A27F89B6999;
	fma.rn.f64 	%fd34, %fd33, %fd32, 0d3EC71DE715FF7E07;
	fma.rn.f64 	%fd35, %fd34, %fd32, 0d3EFA019A6B0AC45A;
	fma.rn.f64 	%fd36, %fd35, %fd32, 0d3F2A01A017EED94F;
	fma.rn.f64 	%fd37, %fd36, %fd32, 0d3F56C16C17F2A71B;
	fma.rn.f64 	%fd38, %fd37, %fd32, 0d3F811111111173C4;
	fma.rn.f64 	%fd39, %fd38, %fd32, 0d3FA555555555211A;
	fma.rn.f64 	%fd40, %fd39, %fd32, 0d3FC5555555555540;
	fma.rn.f64 	%fd41, %fd40, %fd32, 0d3FE0000000000005;
	mul.f64 	%fd42, %fd32, %fd41;
	fma.rn.f64 	%fd43, %fd42, %fd32, %fd30;
	add.f64 	%fd44, %fd32, %fd43;
	ex2.approx.ftz.f32 	%f4, %f3;
	cvt.f64.f32 	%fd45, %f4;
	mov.f64 	%fd46, 0d3FF0000000000000;
	sub.f64 	%fd47, %fd46, %fd45;
	neg.f64 	%fd48, %fd44;
	fma.rn.f64 	%fd49, %fd48, %fd45, %fd47;
	setp.ge.f64 	%p2, %fd2, 0d4017AFB48DC96626;
	selp.f64 	%fd50, 0d3FF0000000000000, %fd49, %p2;
	copysign.f64 	%fd51, %fd1, %fd50;
	add.s64 	%rd7, %rd4, %rd5;
	st.global.f64 	[%rd7], %fd51;
$L__BB5_2:
	ret;

}
	// .globl	erfc_f32
.visible .entry erfc_f32(
	.param .u64 .ptr .align 1 erfc_f32_param_0,
	.param .u64 .ptr .align 1 erfc_f32_param_1,
	.param .u32 erfc_f32_param_2
)
{
	.reg .pred 	%p<5>;
	.reg .b32 	%r<8>;
	.reg .b32 	%f<53>;
	.reg .b64 	%rd<8>;

	ld.param.u64 	%rd1, [erfc_f32_param_0];
	ld.param.u64 	%rd2, [erfc_f32_param_1];
	ld.param.u32 	%r2, [erfc_f32_param_2];
	mov.u32 	%r3, %ctaid.x;
	mov.u32 	%r4, %ntid.x;
	mov.u32 	%r5, %tid.x;
	mad.lo.s32 	%r1, %r3, %r4, %r5;
	setp.ge.u32 	%p1, %r1, %r2;
	@%p1 bra 	$L__BB6_2;
	cvta.to.global.u64 	%rd3, %rd1;
	cvta.to.global.u64 	%rd4, %rd2;
	mul.wide.u32 	%rd5, %r1, 4;
	add.s64 	%rd6, %rd3, %rd5;
	ld.global.f32 	%f1, [%rd6];
	abs.f32 	%f2, %f1;
	add.f32 	%f3, %f2, 0fC0800000;
	add.f32 	%f4, %f2, 0f40800000;
	rcp.approx.ftz.f32 	%f5, %f4;
	mul.rn.f32 	%f6, %f3, %f5;
	add.f32 	%f7, %f6, 0f3F800000;
	fma.rn.f32 	%f8, %f7, 0fC0800000, %f2;
	neg.f32 	%f9, %f6;
	fma.rn.f32 	%f10, %f9, %f2, %f8;
	fma.rn.f32 	%f11, %f5, %f10, %f6;
	fma.rn.f32 	%f12, %f11, 0f3A69A091, 0f3BE6E05B;
	fma.rn.f32 	%f13, %f12, %f11, 0fBC81FB4B;
	fma.rn.f32 	%f14, %f13, %f11, 0f3D15373B;
	fma.rn.f32 	%f15, %f14, %f11, 0fBD887C5A;
	fma.rn.f32 	%f16, %f15, %f11, 0f3DC021D5;
	fma.rn.f32 	%f17, %f16, %f11, 0fBDCED424;
	fma.rn.f32 	%f18, %f17, %f11, 0f3D8B74DE;
	fma.rn.f32 	%f19, %f18, %f11, 0f3C7BF170;
	fma.rn.f32 	%f20, %f19, %f11, 0fBE0EF8D4;
	fma.rn.f32 	%f21, %f20, %f11, 0f3F9DD2C9;
	fma.rn.f32 	%f22, %f2, 0f40000000, 0f3F800000;
	rcp.approx.ftz.f32 	%f23, %f22;
	mul.rn.f32 	%f24, %f21, %f23;
	mul.f32 	%f25, %f24, 0fC0000000;
	fma.rn.f32 	%f26, %f2, %f25, %f21;
	sub.f32 	%f27, %f26, %f24;
	fma.rn.f32 	%f28, %f27, %f23, %f24;
	neg.f32 	%f29, %f2;
	mul.f32 	%f30, %f2, %f29;
	mov.f32 	%f31, 0f3FB8AA3B;
	mul.rn.f32 	%f32, %f30, %f31;
	cvt.rzi.f32.f32 	%f33, %f32;
	abs.f32 	%f34, %f33;
	setp.gt.f32 	%p2, %f34, 0f42FC0000;
	mov.f32 	%f35, 0f42FC0000;
	copysign.f32 	%f36, %f33, %f35;
	selp.f32 	%f37, %f36, %f33, %p2;
	fma.rn.f32 	%f38, %f37, 0fBF317218, %f30;
	fma.rn.f32 	%f39, %f37, 0f3102E308, %f38;
	mul.f32 	%f40, %f39, 0f3FB8AA3B;
	add.f32 	%f41, %f37, 0f4B40007F;
	mov.b32 	%r6, %f41;
	shl.b32 	%r7, %r6, 23;
	mov.b32 	%f42, %r7;
	ex2.approx.ftz.f32 	%f43, %f40;
	mul.f32 	%f44, %f43, %f42;
	neg.f32 	%f45, %f30;
	fma.rn.f32 	%f46, %f29, %f2, %f45;
	fma.rn.f32 	%f47, %f44, %f46, %f44;
	mul.f32 	%f48, %f47, %f28;
	setp.gt.f32 	%p3, %f2, 0f4120E148;
	selp.f32 	%f49, 0f00000000, %f48, %p3;
	setp.lt.f32 	%p4, %f1, 0f00000000;
	mov.f32 	%f50, 0f40000000;
	sub.f32 	%f51, %f50, %f49;
	selp.f32 	%f52, %f51, %f49, %p4;
	add.s64 	%rd7, %rd4, %rd5;
	st.global.f32 	[%rd7], %f52;
$L__BB6_2:
	ret;

}
	// .globl	erfc_f64
.visible .entry erfc_f64(
	.param .u64 .ptr .align 1 erfc_f64_param_0,
	.param .u64 .ptr .align 1 erfc_f64_param_1,
	.param .u32 erfc_f64_param_2
)
{
	.reg .pred 	%p<8>;
	.reg .b32 	%r<21>;
	.reg .b64 	%rd<9>;
	.reg .b64 	%fd<86>;

	ld.param.u64 	%rd1, [erfc_f64_param_0];
	ld.param.u64 	%rd2, [erfc_f64_param_1];
	ld.param.u32 	%r5, [erfc_f64_param_2];
	mov.u32 	%r6, %ctaid.x;
	mov.u32 	%r7, %ntid.x;
	mov.u32 	%r8, %tid.x;
	mad.lo.s32 	%r1, %r6, %r7, %r8;
	setp.ge.u32 	%p1, %r1, %r5;
	@%p1 bra 	$L__BB7_5;
	cvta.to.global.u64 	%rd3, %rd1;
	mul.wide.u32 	%rd4, %r1, 8;
	add.s64 	%rd5, %rd3, %rd4;
	ld.global.f64 	%fd1, [%rd5];
	{
	.reg .b32 %temp; 
	mov.b64 	{%temp, %r2}, %fd1;
	}
	and.b32  	%r3, %r2, 2147483647;
	{
	.reg .b32 %temp; 
	mov.b64 	{%r4, %temp}, %fd1;
	}
	setp.gt.u32 	%p2, %r3, 2146435071;
	@%p2 bra 	$L__BB7_3;
	mov.b64 	%fd8, {%r4, %r3};
	add.f64 	%fd9, %fd8, 0dC010000000000000;
	add.f64 	%fd10, %fd8, 0d4010000000000000;
	rcp.approx.ftz.f64 	%fd11, %fd10;
	neg.f64 	%fd12, %fd10;
	fma.rn.f64 	%fd13, %fd12, %fd11, 0d3FF0000000000000;
	fma.rn.f64 	%fd14, %fd13, %fd13, %fd13;
	fma.rn.f64 	%fd15, %fd14, %fd11, %fd11;
	mul.f64 	%fd16, %fd9, %fd15;
	mov.f64 	%fd17, 0d3FF0000000000000;
	add.rn.f64 	%fd18, %fd16, %fd17;
	fma.rn.f64 	%fd19, %fd18, 0dC010000000000000, %fd8;
	neg.f64 	%fd20, %fd16;
	fma.rn.f64 	%fd21, %fd20, %fd8, %fd19;
	fma.rn.f64 	%fd22, %fd15, %fd21, %fd16;
	fma.rn.f64 	%fd23, %fd22, 0dBDF8774AD4E0BFD7, 0dBE44E1C6FD03D328;
	fma.rn.f64 	%fd24, %fd23, %fd22, 0dBE4330149F7A56B6;
	fma.rn.f64 	%fd25, %fd24, %fd22, 0d3E7BEDDED8376273;
	fma.rn.f64 	%fd26, %fd25, %fd22, 0d3E6F9254C3ABF22B;
	fma.rn.f64 	%fd27, %fd26, %fd22, 0dBEAB9068C2148CF0;
	fma.rn.f64 	%fd28, %fd27, %fd22, 0d3E94C6454DB34009;
	fma.rn.f64 	%fd29, %fd28, %fd22, 0d3ED7F1C378F2311D;
	fma.rn.f64 	%fd30, %fd29, %fd22, 0dBEE78E051C6D5C58;
	fma.rn.f64 	%fd31, %fd30, %fd22, 0dBEF995B4EAD14A90;
	fma.rn.f64 	%fd32, %fd31, %fd22, 0d3F23BE27CF0A29B2;
	fma.rn.f64 	%fd33, %fd32, %fd22, 0dBF2A1DEF3E81672E;
	fma.rn.f64 	%fd34, %fd33, %fd22, 0dBF48D4ABE68C1713;
	fma.rn.f64 	%fd35, %fd34, %fd22, 0d3F749C67210DD6B4;
	fma.rn.f64 	%fd36, %fd35, %fd22, 0dBF9096238568E357;
	fma.rn.f64 	%fd37, %fd36, %fd22, 0d3FA3079EDF8C2DC9;
	fma.rn.f64 	%fd38, %fd37, %fd22, 0dBFB0FB06DFF601FC;
	fma.rn.f64 	%fd39, %fd38, %fd22, 0d3FB7FEE004DFBCDC;
	fma.rn.f64 	%fd40, %fd39, %fd22, 0dBFB9DDB23C3DB8C6;
	fma.rn.f64 	%fd41, %fd40, %fd22, 0d3FB16ECEFCFA5FDA;
	fma.rn.f64 	%fd42, %fd41, %fd22, 0d3F8F7F5DF66FB6D6;
	fma.rn.f64 	%fd43, %fd42, %fd22, 0dBFC1DF1AD154A29D;
	fma.rn.f64 	%fd44, %fd43, %fd22, 0d3FF3BA5916E9FD7F;
	fma.rn.f64 	%fd45, %fd8, 0d4000000000000000, 0d3FF0000000000000;
	rcp.approx.ftz.f64 	%fd46, %fd45;
	neg.f64 	%fd47, %fd45;
	fma.rn.f64 	%fd48, %fd47, %fd46, 0d3FF0000000000000;
	fma.rn.f64 	%fd49, %fd48, %fd48, %fd48;
	fma.rn.f64 	%fd50, %fd49, %fd46, %fd46;
	mul.f64 	%fd51, %fd50, %fd44;
	mul.f64 	%fd52, %fd51, 0dC000000000000000;
	fma.rn.f64 	%fd53, %fd8, %fd52, %fd44;
	neg.f64 	%fd54, %fd51;
	add.rn.f64 	%fd55, %fd53, %fd54;
	fma.rn.f64 	%fd56, %fd55, %fd50, %fd51;
	neg.f64 	%fd57, %fd8;
	mul.f64 	%fd58, %fd8, %fd57;
	fma.rn.f64 	%fd59, %fd58, 0d3FF71547652B82FE, 0d4338000000000000;
	{
	.reg .b32 %temp; 
	mov.b64 	{%r9, %temp}, %fd59;
	}
	mov.f64 	%fd60, 0dC338000000000000;
	add.rn.f64 	%fd61, %fd59, %fd60;
	fma.rn.f64 	%fd62, %fd61, 0dBFE62E42FEFA39EF, %fd58;
	fma.rn.f64 	%fd63, %fd61, 0dBC7ABC9E3B39803F, %fd62;
	fma.rn.f64 	%fd64, %fd63, 0d3E5ADE1569CE2BDF, 0d3E928AF3FCA213EA;
	fma.rn.f64 	%fd65, %fd64, %fd63, 0d3EC71DEE62401315;
	fma.rn.f64 	%fd66, %fd65, %fd63, 0d3EFA01997C89EB71;
	fma.rn.f64 	%fd67, %fd66, %fd63, 0d3F2A01A014761F65;
	fma.rn.f64 	%fd68, %fd67, %fd63, 0d3F56C16C1852B7AF;
	fma.rn.f64 	%fd69, %fd68, %fd63, 0d3F81111111122322;
	fma.rn.f64 	%fd70, %fd69, %fd63, 0d3FA55555555502A1;
	fma.rn.f64 	%fd71, %fd70, %fd63, 0d3FC5555555555511;
	fma.rn.f64 	%fd72, %fd71, %fd63, 0d3FE000000000000B;
	fma.rn.f64 	%fd73, %fd72, %fd63, 0d3FF0000000000000;
	fma.rn.f64 	%fd74, %fd73, %fd63, 0d3FF0000000000000;
	shr.u32 	%r10, %r9, 31;
	add.s32 	%r11, %r9, %r10;
	shr.s32 	%r12, %r11, 1;
	{
	.reg .b32 %temp; 
	mov.b64 	{%r13, %temp}, %fd74;
	}
	{
	.reg .b32 %temp; 
	mov.b64 	{%temp, %r14}, %fd74;
	}
	shl.b32 	%r15, %r12, 20;
	add.s32 	%r16, %r14, %r15;
	mov.b64 	%fd75, {%r13, %r16};
	sub.s32 	%r17, %r9, %r12;
	shl.b32 	%r18, %r17, 20;
	add.s32 	%r19, %r18, 1072693248;
	mov.b32 	%r20, 0;
	mov.b64 	%fd76, {%r20, %r19};
	mul.f64 	%fd77, %fd76, %fd75;
	neg.f64 	%fd78, %fd58;
	fma.rn.f64 	%fd79, %fd57, %fd8, %fd78;
	fma.rn.f64 	%fd80, %fd77, %fd79, %fd77;
	mul.f64 	%fd81, %fd80, %fd56;
	setp.gt.u32 	%p6, %r3, 1077624832;
	selp.f64 	%fd82, 0d0000000000000000, %fd81, %p6;
	setp.lt.s32 	%p7, %r2, 0;
	mov.f64 	%fd83, 0d4000000000000000;
	sub.f64 	%fd84, %fd83, %fd82;
	selp.f64 	%fd85, %fd84, %fd82, %p7;
	bra.uni 	$L__BB7_4;
$L__BB7_3:
	setp.eq.s32 	%p3, %r3, 2146435072;
	setp.eq.s32 	%p4, %r4, 0;
	setp.lt.s32 	%p5, %r2, 0;
	selp.f64 	%fd5, 0d4000000000000000, 0d0000000000000000, %p5;
	add.f64 	%fd6, %fd1, %fd1;
	selp.f64 	%fd7, %fd5, %fd6, %p4;
	selp.f64 	%fd85, %fd7, %fd6, %p3;
$L__BB7_4:
	cvta.to.global.u64 	%rd6, %rd2;
	add.s64 	%rd8, %rd6, %rd4;
	st.global.f64 	[%rd8], %fd85;
$L__BB7_5:
	ret;

}
	// .globl	erfinv_f32
.visible .entry erfinv_f32(
	.param .u64 .ptr .align 1 erfinv_f32_param_0,
	.param .u64 .ptr .align 1 erfinv_f32_param_1,
	.param .u32 erfinv_f32_param_2
)
{
	.reg .pred 	%p<4>;
	.reg .b32 	%r<6>;
	.reg .b32 	%f<28>;
	.reg .b64 	%rd<9>;

	ld.param.u64 	%rd1, [erfinv_f32_param_0];
	ld.param.u64 	%rd2, [erfinv_f32_param_1];
	ld.param.u32 	%r2, [erfinv_f32_param_2];
	mov.u32 	%r3, %ctaid.x;
	mov.u32 	%r4, %ntid.x;
	mov.u32 	%r5, %tid.x;
	mad.lo.s32 	%r1, %r3, %r4, %r5;
	setp.ge.u32 	%p1, %r1, %r2;
	@%p1 bra 	$L__BB8_4;
	cvta.to.global.u64 	%rd3, %rd1;
	mul.wide.u32 	%rd4, %r1, 4;
	add.s64 	%rd5, %rd3, %rd4;
	ld.global.f32 	%f1, [%rd5];
	neg.f32 	%f7, %f1;
	fma.rn.f32 	%f8, %f1, %f7, 0f3F800000;
	lg2.approx.ftz.f32 	%f2, %f8;
	neg.f32 	%f3, %f2;
	fma.rn.f32 	%f9, %f2, 0f2F8A6370, 0f3221F645;
	fma.rn.f32 	%f10, %f9, %f3, 0fB4016FDA;
	fma.rn.f32 	%f11, %f10, %f3, 0f3468F846;
	fma.rn.f32 	%f12, %f11, %f3, 0f370742AA;
	fma.rn.f32 	%f13, %f12, %f3, 0fB804DB4D;
	fma.rn.f32 	%f14, %f13, %f3, 0fBA4AFEA1;
	fma.rn.f32 	%f15, %f14, %f3, 0f3BB5C027;
	fma.rn.f32 	%f16, %f15, %f3, 0f3E24AE0F;
	fma.rn.f32 	%f17, %f16, %f3, 0f3F62DFC4;
	mul.f32 	%f27, %f1, %f17;
	setp.geu.f32 	%p2, %f2, 0fC1033333;
	@%p2 bra 	$L__BB8_3;
	rsqrt.approx.ftz.f32 	%f18, %f3;
	fma.rn.f32 	%f19, %f18, 0fBF1704A1, 0fBF29BAA5;
	fma.rn.f32 	%f20, %f19, %f18, 0f3FCC6ADC;
	fma.rn.f32 	%f21, %f20, %f18, 0fBF2CDAED;
	fma.rn.f32 	%f22, %f21, %f18, 0fBDC30537;
	fma.rn.f32 	%f23, %f22, %f18, 0f3F55D9B9;
	mul.f32 	%f24, %f18, %f3;
	mul.f32 	%f25, %f24, %f23;
	setp.eq.f32 	%p3, %f2, 0fFF800000;
	selp.f32 	%f26, 0f7F800000, %f25, %p3;
	copysign.f32 	%f27, %f1, %f26;
$L__BB8_3:
	cvta.to.global.u64 	%rd6, %rd2;
	add.s64 	%rd8, %rd6, %rd4;
	st.global.f32 	[%rd8], %f27;
$L__BB8_4:
	ret;

}
	// .globl	erfinv_f64
.visible .entry erfinv_f64(
	.param .u64 .ptr .align 1 erfinv_f64_param_0,
	.param .u64 .ptr .align 1 erfinv_f64_param_1,
	.param .u32 erfinv_f64_param_2
)
{
	.reg .pred 	%p<7>;
	.reg .b32 	%r<18>;
	.reg .b32 	%f<3>;
	.reg .b64 	%rd<9>;
	.reg .b64 	%fd<101>;

	ld.param.u64 	%rd1, [erfinv_f64_param_0];
	ld.param.u64 	%rd2, [erfinv_f64_param_1];
	ld.param.u32 	%r2, [erfinv_f64_param_2];
	mov.u32 	%r3, %ctaid.x;
	mov.u32 	%r4, %ntid.x;
	mov.u32 	%r5, %tid.x;
	mad.lo.s32 	%r1, %r3, %r4, %r5;
	setp.ge.u32 	%p1, %r1, %r2;
	@%p1 bra 	$L__BB9_10;
	cvta.to.global.u64 	%rd3, %rd1;
	mul.wide.u32 	%rd4, %r1, 8;
	add.s64 	%rd5, %rd3, %rd4;
	ld.global.f64 	%fd1, [%rd5];
	{
	.reg .b32 %temp; 
	mov.b64 	{%temp, %r6}, %fd1;
	}
	mov.b32 	%f1, %r6;
	abs.f32 	%f2, %f1;
	setp.geu.f32 	%p2, %f2, 0f3FF00000;
	@%p2 bra 	$L__BB9_7;
	neg.f64 	%fd10, %fd1;
	fma.rn.f64 	%fd11, %fd1, %fd10, 0d3FF0000000000000;
	{
	.reg .b32 %temp; 
	mov.b64 	{%temp, %r7}, %fd11;
	}
	{
	.reg .b32 %temp; 
	mov.b64 	{%r8, %temp}, %fd11;
	}
	shr.u32 	%r9, %r7, 20;
	and.b32  	%r10, %r9, 2046;
	add.s32 	%r11, %r10, 2147482626;
	mov.b32 	%r12, 1127219200;
	mov.b64 	%fd12, {%r11, %r12};
	mov.b32 	%r13, -2147483648;
	mov.b64 	%fd13, {%r13, %r12};
	sub.f64 	%fd14, %fd12, %fd13;
	and.b32  	%r14, %r7, -2145386497;
	or.b32  	%r15, %r14, 1071644672;
	mov.b64 	%fd15, {%r8, %r15};
	add.f64 	%fd16, %fd15, 0dBFF0000000000000;
	add.f64 	%fd17, %fd15, 0d3FF0000000000000;
	rcp.approx.ftz.f64 	%fd18, %fd17;
	neg.f64 	%fd19, %fd17;
	fma.rn.f64 	%fd20, %fd19, %fd18, 0d3FF0000000000000;
	fma.rn.f64 	%fd21, %fd20, %fd20, %fd20;
	fma.rn.f64 	%fd22, %fd21, %fd18, %fd18;
	mul.f64 	%fd23, %fd16, %fd22;
	fma.rn.f64 	%fd24, %fd23, 0dC000000000000000, %fd16;
	neg.f64 	%fd25, %fd23;
	fma.rn.f64 	%fd26, %fd25, %fd16, %fd24;
	fma.rn.f64 	%fd27, %fd26, %fd22, %fd23;
	mul.f64 	%fd28, %fd27, %fd27;
	fma.rn.f64 	%fd29, %fd28, 0d3FB5C5C218C775C9, 0d3FA55CF59CDC5D89;
	fma.rn.f64 	%fd30, %fd29, %fd28, 0d3FAEFD18CF6EBB9C;
	fma.rn.f64 	%fd31, %fd30, %fd28, 0d3FB10682EDCB8D1B;
	fma.rn.f64 	%fd32, %fd31, %fd28, 0d3FB3B1DD3AC7FC96;
	fma.rn.f64 	%fd33, %fd32, %fd28, 0d3FB745CB459B54A6;
	fma.rn.f64 	%fd34, %fd33, %fd28, 0d3FBC71C741A0669F;
	fma.rn.f64 	%fd35, %fd34, %fd28, 0d3FC249249209112E;
	fma.rn.f64 	%fd36, %fd35, %fd28, 0d3FC99999999A06C1;
	fma.rn.f64 	%fd37, %fd36, %fd28, 0d3FD5555555555535;
	mul.f64 	%fd38, %fd28, %fd37;
	fma.rn.f64 	%fd39, %fd38, %fd27, %fd27;
	add.f64 	%fd40, %fd39, %fd39;
	fma.rn.f64 	%fd2, %fd14, 0d3FE62E42FEFA39EF, %fd40;
	{
	.reg .b32 %temp; 
	mov.b64 	{%temp, %r16}, %fd2;
	}
	setp.gt.u32 	%p5, %r16, -1072103425;
	@%p5 bra 	$L__BB9_4;
	mov.f64 	%fd76, 0dC009000000000000;
	sub.f64 	%fd77, %fd76, %fd2;
	fma.rn.f64 	%fd78, %fd77, 0dBBB135D2E746E627, 0dBC08DDF93324D327;
	fma.rn.f64 	%fd79, %fd78, %fd77, 0d3C37B83EEF0B7C9F;
	fma.rn.f64 	%fd80, %fd79, %fd77, 0d3C69BA72CD589B91;
	fma.rn.f64 	%fd81, %fd80, %fd77, 0dBCA33689090A6B96;
	fma.rn.f64 	%fd82, %fd81, %fd77, 0d3C782E11898132E0;
	fma.rn.f64 	%fd83, %fd82, %fd77, 0d3CFDE4ACFD9E26BA;
	fma.rn.f64 	%fd84, %fd83, %fd77, 0dBD26D33EED66C487;
	fma.rn.f64 	%fd85, %fd84, %fd77, 0dBD36F2167040D8E2;
	fma.rn.f64 	%fd86, %fd85, %fd77, 0d3D872A22C2D77E20;
	fma.rn.f64 	%fd87, %fd86, %fd77, 0dBDAC8859C4E5C0AF;
	fma.rn.f64 	%fd88, %fd87, %fd77, 0dBDCDC583D118A561;
	fma.rn.f64 	%fd89, %fd88, %fd77, 0d3E120F47CCF46B3C;
	fma.rn.f64 	%fd90, %fd89, %fd77, 0dBE31A9E38DC84D60;
	fma.rn.f64 	%fd91, %fd90, %fd77, 0dBE5F36CD6D3D46A9;
	fma.rn.f64 	%fd92, %fd91, %fd77, 0d3E9C6B4F5D03B787;
	fma.rn.f64 	%fd93, %fd92, %fd77, 0dBEB6E8A5434AE8A2;
	fma.rn.f64 	%fd94, %fd93, %fd77, 0dBEED1D1F7B8736F6;
	fma.rn.f64 	%fd95, %fd94, %fd77, 0d3F2879C2A212F024;
	fma.rn.f64 	%fd96, %fd95, %fd77, 0dBF4845769484FCA8;
	fma.rn.f64 	%fd97, %fd96, %fd77, 0dBF78B6C33114F909;
	fma.rn.f64 	%fd98, %fd97, %fd77, 0d3FCEBD80D9B13E28;
	fma.rn.f64 	%fd100, %fd98, %fd77, 0d3FFA755E7C99AE86;
	bra.uni 	$L__BB9_9;
$L__BB9_4:
	neg.f64 	%fd41, %fd2;
	sqrt.rn.f64 	%fd4, %fd41;
	{
	.reg .b32 %temp; 
	mov.b64 	{%temp, %r17}, %fd4;
	}
	setp.gt.s32 	%p6, %r17, 1074790399;
	@%p6 bra 	$L__BB9_6;
	add.f64 	%fd58, %fd4, 0dC00A000000000000;
	fma.rn.f64 	%fd59, %fd58, 0d3E23040F87DBD932, 0d3E785CBE52878635;
	fma.rn.f64 	%fd60, %fd59, %fd58, 0dBE92777453DD3955;
	fma.rn.f64 	%fd61, %fd60, %fd58, 0d3E5395ABCD554C6C;
	fma.rn.f64 	%fd62, %fd61, %fd58, 0d3EB936388A3790AD;
	fma.rn.f64 	%fd63, %fd62, %fd58, 0dBED0D5DB812B5083;
	fma.rn.f64 	%fd64, %fd63, %fd58, 0d3EC8860CD5D652F6;
	fma.rn.f64 	%fd65, %fd64, %fd58, 0d3EEA29A0CACDFB23;
	fma.rn.f64 	%fd66, %fd65, %fd58, 0dBF08CEF1F80281F2;
	fma.rn.f64 	%fd67, %fd66, %fd58, 0d3F11E684D0B9188A;
	fma.rn.f64 	%fd68, %fd67, %fd58, 0d3EF932CD54C8A222;
	fma.rn.f64 	%fd69, %fd68, %fd58, 0dBF37448A89EF8AA3;
	fma.rn.f64 	%fd70, %fd69, %fd58, 0d3F4F3CC55AD40C25;
	fma.rn.f64 	%fd71, %fd70, %fd58, 0dBF5BA924132F38B1;
	fma.rn.f64 	%fd72, %fd71, %fd58, 0d3F6468EECA533CF8;
	fma.rn.f64 	%fd73, %fd72, %fd58, 0dBF6EBADABB891BBD;
	fma.rn.f64 	%fd74, %fd73, %fd58, 0d3F75FFCFE5B76AFC;
	fma.rn.f64 	%fd75, %fd74, %fd58, 0d3FF0158A6D641D39;
	fma.rn.f64 	%fd100, %fd75, %fd58, 0d4008ABCC380D5A48;
	bra.uni 	$L__BB9_9;
$L__BB9_6:
	add.f64 	%fd42, %fd4, 0dC014000000000000;
	fma.rn.f64 	%fd43, %fd42, 0dBDBDCEC3A7785389, 0dBDF18FEEC0E38727;
	fma.rn.f64 	%fd44, %fd43, %fd42, 0d3E19E6BF2DDA45E3;
	fma.rn.f64 	%fd45, %fd44, %fd42, 0dBE30468FB24E2F5F;
	fma.rn.f64 	%fd46, %fd45, %fd42, 0d3E405AC6A8FBA182;
	fma.rn.f64 	%fd47, %fd46, %fd42, 0dBE50102E495FB9C0;
	fma.rn.f64 	%fd48, %fd47, %fd42, 0d3E5F4C20E1334AF8;
	fma.rn.f64 	%fd49, %fd48, %fd42, 0dBE722D220FDF9C3E;
	fma.rn.f64 	%fd50, %fd49, %fd42, 0d3E8EBC8BB824CB54;
	fma.rn.f64 	%fd51, %fd50, %fd42, 0dBEB0A8D40EA372CC;
	fma.rn.f64 	%fd52, %fd51, %fd42, 0d3ED2FBD29D093D2B;
	fma.rn.f64 	%fd53, %fd52, %fd42, 0dBEF4A3497E1E0FAC;
	fma.rn.f64 	%fd54, %fd53, %fd42, 0d3F13EBF4EB00938F;
	fma.rn.f64 	%fd55, %fd54, %fd42, 0dBF2C2F36A8FC5D53;
	fma.rn.f64 	%fd56, %fd55, %fd42, 0dBF222EA5DF04047C;
	fma.rn.f64 	%fd57, %fd56, %fd42, 0d3FF02A30D1FBA0DC;
	fma.rn.f64 	%fd100, %fd57, %fd42, 0d4013664DDD1AD7FB;
	bra.uni 	$L__BB9_9;
$L__BB9_7:
	setp.nan.f64 	%p3, %fd1, %fd1;
	mov.f64 	%fd100, %fd1;
	@%p3 bra 	$L__BB9_9;
	abs.f64 	%fd9, %fd1;
	setp.eq.f64 	%p4, %fd9, 0d3FF0000000000000;
	selp.f64 	%fd100, 0d7FF0000000000000, 0dFFF8000000000000, %p4;
$L__BB9_9:
	mul.f64 	%fd99, %fd1, %fd100;
	cvta.to.global.u64 	%rd6, %rd2;
	add.s64 	%rd8, %rd6, %rd4;
	st.global.f64 	[%rd8], %fd99;
$L__BB9_10:
	ret;

}
	// .globl	gamma_f32
.visible .entry gamma_f32(
	.param .u64 .ptr .align 1 gamma_f32_param_0,
	.param .u64 .ptr .align 1 gamma_f32_param_1,
	.param .u32 gamma_f32_param_2
)
{
	.reg .pred 	%p<19>;
	.reg .b32 	%r<20>;
	.reg .b32 	%f<146>;
	.reg .b64 	%rd<9>;

	ld.param.u64 	%rd1, [gamma_f32_param_0];
	ld.param.u64 	%rd2, [gamma_f32_param_1];
	ld.param.u32 	%r2, [gamma_f32_param_2];
	mov.u32 	%r3, %ctaid.x;
	mov.u32 	%r4, %ntid.x;
	mov.u32 	%r5, %tid.x;
	mad.lo.s32 	%r1, %r3, %r4, %r5;
	setp.ge.u32 	%p1, %r1, %r2;
	@%p1 bra 	$L__BB10_12;
	cvta.to.global.u64 	%rd3, %rd1;
	mul.wide.u32 	%rd4, %r1, 4;
	add.s64 	%rd5, %rd3, %rd4;
	ld.global.f32 	%f1, [%rd5];
	abs.f32 	%f2, %f1;
	setp.ltu.f32 	%p2, %f2, 0f3FC00000;
	@%p2 bra 	$L__BB10_7;
	setp.geu.f32 	%p3, %f1, 0f00000000;
	setp.gt.f32 	%p4, %f2, 0f42246666;
	selp.f32 	%f3, 0f42246666, %f1, %p4;
	abs.f32 	%f4, %f3;
	setp.lt.f32 	%p5, %f4, 0f00800000;
	mul.f32 	%f20, %f4, 0f4B800000;
	selp.f32 	%f21, %f20, %f4, %p5;
	selp.f32 	%f22, 0fC1C00000, 0f00000000, %p5;
	mov.b32 	%r6, %f21;
	add.s32 	%r7, %r6, -1060439283;
	and.b32  	%r8, %r7, -8388608;
	sub.s32 	%r9, %r6, %r8;
	mov.b32 	%f23, %r9;
	cvt.rn.f32.s32 	%f24, %r8;
	fma.rn.f32 	%f25, %f24, 0f34000000, %f22;
	add.f32 	%f26, %f23, 0fBF800000;
	add.f32 	%f27, %f23, 0f3F800000;
	rcp.approx.ftz.f32 	%f28, %f27;
	add.f32 	%f29, %f26, %f26;
	mul.f32 	%f30, %f29, %f28;
	mul.f32 	%f31, %f30, %f30;
	sub.f32 	%f32, %f26, %f30;
	add.f32 	%f33, %f32, %f32;
	neg.f32 	%f34, %f30;
	fma.rn.f32 	%f35, %f34, %f26, %f33;
	mul.rn.f32 	%f36, %f28, %f35;
	fma.rn.f32 	%f37, %f31, 0f3A2C32E4, 0f3B52E7DB;
	fma.rn.f32 	%f38, %f37, %f31, 0f3C93BB73;
	fma.rn.f32 	%f39, %f38, %f31, 0f3DF6384F;
	mul.rn.f32 	%f40, %f39, %f31;
	fma.rn.f32 	%f41, %f30, 0f3FB8AA3B, %f25;
	sub.f32 	%f42, %f25, %f41;
	fma.rn.f32 	%f43, %f30, 0f3FB8AA3B, %f42;
	fma.rn.f32 	%f44, %f36, 0f3FB8AA3B, %f43;
	fma.rn.f32 	%f45, %f30, 0f32A55E34, %f44;
	fma.rn.f32 	%f46, %f40, %f30, %f45;
	add.rn.f32 	%f47, %f41, %f46;
	neg.f32 	%f48, %f41;
	add.rn.f32 	%f49, %f47, %f48;
	neg.f32 	%f50, %f49;
	add.rn.f32 	%f51, %f46, %f50;
	add.f32 	%f52, %f4, 0fBF000000;
	mul.rn.f32 	%f53, %f47, %f52;
	neg.f32 	%f54, %f53;
	fma.rn.f32 	%f55, %f47, %f52, %f54;
	fma.rn.f32 	%f56, %f51, %f52, %f55;
	mov.f32 	%f57, 0f3FB8AA3B;
	mul.rn.f32 	%f58, %f57, %f4;
	neg.f32 	%f59, %f58;
	fma.rn.f32 	%f60, %f4, 0f3FB8AA3B, %f59;
	fma.rn.f32 	%f61, %f4, 0f32A57060, %f60;
	add.rn.f32 	%f142, %f53, %f59;
	add.rn.f32 	%f62, %f142, %f58;
	neg.f32 	%f63, %f62;
	add.rn.f32 	%f64, %f142, %f63;
	add.rn.f32 	%f65, %f53, %f63;
	neg.f32 	%f66, %f64;
	add.rn.f32 	%f67, %f59, %f66;
	add.rn.f32 	%f68, %f65, %f67;
	sub.f32 	%f69, %f56, %f61;
	add.f32 	%f143, %f69, %f68;
	@%p3 bra 	$L__BB10_4;
	neg.f32 	%f70, %f142;
	neg.f32 	%f143, %f143;
	setp.gt.f32 	%p6, %f4, 0f42040000;
	mov.f32 	%f71, 0f42400000;
	sub.f32 	%f72, %f71, %f142;
	selp.f32 	%f142, %f72, %f70, %p6;
$L__BB10_4:
	setp.geu.f32 	%p7, %f1, 0f00000000;
	cvt.rni.f32.f32 	%f73, %f142;
	sub.f32 	%f74, %f142, %f73;
	add.f32 	%f75, %f143, %f74;
	fma.rn.f32 	%f76, %f75, 0f391FCB8E, 0f3AAF85ED;
	fma.rn.f32 	%f77, %f76, %f75, 0f3C1D9856;
	fma.rn.f32 	%f78, %f77, %f75, 0f3D6357BB;
	fma.rn.f32 	%f79, %f78, %f75, 0f3E75FDEC;
	fma.rn.f32 	%f80, %f79, %f75, 0f3F317218;
	fma.rn.f32 	%f81, %f80, %f75, 0f3F800000;
	cvt.rzi.s32.f32 	%r10, %f73;
	setp.gt.f32 	%p8, %f73, 0f00000000;
	selp.b32 	%r11, 0, -2097152000, %p8;
	add.s32 	%r12, %r11, 2130706432;
	mov.b32 	%f82, %r12;
	mul.f32 	%f83, %f81, %f82;
	shl.b32 	%r13, %r10, 23;
	sub.s32 	%r14, %r13, %r11;
	mov.b32 	%f84, %r14;
	mul.f32 	%f85, %f83, %f84;
	mul.f32 	%f11, %f85, 0f40206C99;
	rcp.approx.ftz.f32 	%f12, %f4;
	fma.rn.f32 	%f86, %f12, 0f388F7971, 0fB8543ED8;
	fma.rn.f32 	%f87, %f86, %f12, 0fB9DDA6BE;
	fma.rn.f32 	%f88, %f87, %f12, 0f3A820ABE;
	fma.rn.f32 	%f89, %f88, %f12, 0fB9920AFD;
	fma.rn.f32 	%f90, %f89, %f12, 0fBB2F4D64;
	fma.rn.f32 	%f91, %f90, %f12, 0f3B638732;
	fma.rn.f32 	%f13, %f91, %f12, 0f3DAAAAAC;
	@%p7 bra 	$L__BB10_6;
	mul.f32 	%f93, %f12, %f13;
	fma.rn.f32 	%f94, %f93, %f3, %f3;
	add.f32 	%f95, %f4, %f4;
	cvt.rni.f32.f32 	%f96, %f95;
	cvt.rzi.s32.f32 	%r15, %f96;
	fma.rn.f32 	%f97, %f96, 0fBF000000, %f4;
	mul.rn.f32 	%f98, %f97, %f97;
	fma.rn.f32 	%f99, %f98, 0fBF17ACC9, 0f40233590;
	fma.rn.f32 	%f100, %f98, 0f3E684E12, 0fBFAAD2E0;
	fma.rn.f32 	%f101, %f99, %f98, 0fC0A55DF6;
	fma.rn.f32 	%f102, %f100, %f98, 0f4081E0CF;
	fma.rn.f32 	%f103, %f98, %f97, 0f00000000;
	fma.rn.f32 	%f104, %f102, %f98, 0fC09DE9E6;
	fma.rn.f32 	%f105, %f101, %f103, 0f00000000;
	fma.rn.f32 	%f106, %f104, %f98, 0f3F800000;
	fma.rn.f32 	%f107, %f97, 0f40490FDB, %f105;
	and.b32  	%r16, %r15, 1;
	setp.eq.b32 	%p9, %r16, 1;
	selp.f32 	%f108, %f106, %f107, %p9;
	and.b32  	%r17, %r15, 2;
	setp.eq.s32 	%p10, %r17, 0;
	mov.f32 	%f109, 0f00000000;
	sub.f32 	%f110, %f109, %f108;
	selp.f32 	%f111, %f108, %f110, %p10;
	mul.rn.f32 	%f112, %f94, %f111;
	neg.f32 	%f113, %f112;
	fma.rn.f32 	%f114, %f94, %f111, %f113;
	mov.f32 	%f115, 0f3F800000;
	div.approx.f32 	%f116, %f115, %f112;
	neg.f32 	%f117, %f116;
	mul.f32 	%f118, %f116, %f117;
	mul.f32 	%f119, %f114, %f118;
	mul.f32 	%f120, %f11, %f119;
	fma.rn.f32 	%f121, %f11, %f116, %f120;
	mul.f32 	%f122, %f121, 0f3F000000;
	setp.gt.f32 	%p11, %f4, 0f42040000;
	mul.f32 	%f123, %f122, 0f27800000;
	selp.f32 	%f144, %f123, %f122, %p11;
	bra.uni 	$L__BB10_8;
$L__BB10_6:
	mul.f32 	%f92, %f12, %f13;
	fma.rn.f32 	%f145, %f92, %f11, %f11;
	bra.uni 	$L__BB10_11;
$L__BB10_7:
	setp.geu.f32 	%p12, %f1, 0f00000000;
	setp.lt.f32 	%p13, %f1, 0fBF000000;
	selp.f32 	%f124, %f1, 0f3F800000, %p13;
	setp.eq.f32 	%p14, %f1, 0f00000000;
	cvt.rni.f32.f32 	%f125, %f1;
	sub.f32 	%f126, %f1, %f125;
	selp.f32 	%f127, %f1, %f126, %p14;
	setp.le.f32 	%p15, %f1, 0f3F000000;
	selp.f32 	%f128, %f127, 0f3F800000, %p15;
	mul.f32 	%f129, %f124, %f128;
	fma.rn.f32 	%f130, %f127, 0fBA8C9F66, 0f3BE903D7;
	fma.rn.f32 	%f131, %f130, %f127, 0fBC1E00B0;
	fma.rn.f32 	%f132, %f131, %f127, 0fBD2CC522;
	fma.rn.f32 	%f133, %f132, %f127, 0f3E2A89B3;
	fma.rn.f32 	%f134, %f133, %f127, 0fBD2C0C05;
	fma.rn.f32 	%f135, %f134, %f127, 0fBF27E7A2;
	fma.rn.f32 	%f136, %f135, %f127, 0f3F13C468;
	fma.rn.f32 	%f137, %f136, %f129, 0f00000000;
	fma.rn.f32 	%f138, %f137, %f127, %f129;
	mov.f32 	%f139, 0f3F800000;
	div.approx.f32 	%f144, %f139, %f138;
	mov.f32 	%f145, %f144;
	@%p12 bra 	$L__BB10_11;
$L__BB10_8:
	cvt.rzi.f32.f32 	%f141, %f1;
	setp.eq.f32 	%p16, %f1, %f141;
	mov.f32 	%f145, 0f7FFFFFFF;
	@%p16 bra 	$L__BB10_11;
	setp.geu.f32 	%p17, %f1, 0fC2246666;
	mov.f32 	%f145, %f144;
	@%p17 bra 	$L__BB10_11;
	cvt.rzi.s32.f32 	%r18, %f1;
	and.b32  	%r19, %r18, 1;
	setp.eq.b32 	%p18, %r19, 1;
	selp.f32 	%f145, 0f00000000, %f144, %p18;
$L__BB10_11:
	cvta.to.global.u64 	%rd6, %rd2;
	add.s64 	%rd8, %rd6, %rd4;
	st.global.f32 	[%rd8], %f145;
$L__BB10_12:
	ret;

}
	// .globl	gamma_f64
.visible .entry gamma_f64(
	.param .u64 .ptr .align 1 gamma_f64_param_0,
	.param .u64 .ptr .align 1 gamma_f64_param_1,
	.param .u32 gamma_f64_param_2
)
{
	.reg .pred 	%p<28>;
	.reg .b32 	%r<69>;
	.reg .b32 	%f<4>;
	.reg .b64 	%rd<15>;
	.reg .b64 	%fd<292>;

	ld.param.u64 	%rd1, [gamma_f64_param_0];
	ld.param.u64 	%rd2, [gamma_f64_param_1];
	ld.param.u32 	%r21, [gamma_f64_param_2];
	mov.u32 	%r22, %ctaid.x;
	mov.u32 	%r23, %ntid.x;
	mov.u32 	%r24, %tid.x;
	mad.lo.s32 	%r1, %r22, %r23, %r24;
	setp.ge.u32 	%p1, %r1, %r21;
	@%p1 bra 	$L__BB11_24;
	cvta.to.global.u64 	%rd3, %rd1;
	mul.wide.u32 	%rd4, %r1, 8;
	add.s64 	%rd5, %rd3, %rd4;
	ld.global.f64 	%fd1, [%rd5];
	{
	.reg .b32 %temp; 
	mov.b64 	{%temp, %r2}, %fd1;
	}
	mov.b32 	%f1, %r2;
	setp.ltu.f64 	%p2, %fd1, 0d0000000000000000;
	@%p2 bra 	$L__BB11_12;
	setp.geu.f32 	%p3, %f1, 0f40100000;
	@%p3 bra 	$L__BB11_4;
	setp.ge.f32 	%p10, %f1, 0f400C0000;
	add.f64 	%fd144, %fd1, 0dBFF0000000000000;
	selp.f64 	%fd145, %fd144, 0d3FF0000000000000, %p10;
	selp.f64 	%fd146, %fd144, %fd1, %p10;
	setp.ge.f32 	%p11, %f1, 0f40040000;
	neg.f64 	%fd147, %fd145;
	fma.rn.f64 	%fd148, %fd146, %fd145, %fd147;
	add.f64 	%fd149, %fd146, 0dBFF0000000000000;
	selp.f64 	%fd150, %fd148, %fd145, %p11;
	selp.f64 	%fd151, %fd149, %fd146, %p11;
	setp.ge.f32 	%p12, %f1, 0f3FF80000;
	neg.f64 	%fd152, %fd150;
	fma.rn.f64 	%fd153, %fd151, %fd150, %fd152;
	add.f64 	%fd154, %fd151, 0dBFF0000000000000;
	selp.f64 	%fd155, %fd153, %fd150, %p12;
	selp.f64 	%fd156, %fd154, %fd151, %p12;
	setp.ge.f32 	%p13, %f1, 0f3FE00000;
	add.f64 	%fd157, %fd156, 0dBFF0000000000000;
	selp.f64 	%fd158, %fd157, %fd156, %p13;
	fma.rn.f64 	%fd159, %fd158, 0d3E381B4960FCF5C9, 0dBE8AF7049AE8A594;
	fma.rn.f64 	%fd160, %fd159, %fd158, 0d3EB301D46D4B22F5;
	fma.rn.f64 	%fd161, %fd160, %fd158, 0dBEB50272AEED0FC4;
	fma.rn.f64 	%fd162, %fd161, %fd158, 0dBEF51CE1A40516F8;
	fma.rn.f64 	%fd163, %fd162, %fd158, 0d3F20C8AA7419084C;
	fma.rn.f64 	%fd164, %fd163, %fd158, 0dBF2C3650196BAD8A;
	fma.rn.f64 	%fd165, %fd164, %fd158, 0dBF531711365A3E26;
	fma.rn.f64 	%fd166, %fd165, %fd158, 0d3F7D919C52A7DF35;
	fma.rn.f64 	%fd167, %fd166, %fd158, 0dBF83B4AF28386F4D;
	fma.rn.f64 	%fd168, %fd167, %fd158, 0dBFA59AF103C37B4D;
	fma.rn.f64 	%fd169, %fd168, %fd158, 0d3FC5512320B439EF;
	fma.rn.f64 	%fd170, %fd169, %fd158, 0dBFA5815E8FA26F4F;
	fma.rn.f64 	%fd171, %fd170, %fd158, 0dBFE4FCF4026AFA2B;
	fma.rn.f64 	%fd172, %fd171, %fd158, 0d3FE2788CFC6FB619;
	fma.rn.f64 	%fd173, %fd172, %fd158, 0d3FF0000000000000;
	mul.f64 	%fd174, %fd1, %fd173;
	selp.f64 	%fd175, %fd173, %fd174, %p13;
	div.rn.f64 	%fd291, %fd155, %fd175;
	bra.uni 	$L__BB11_23;
$L__BB11_4:
	{
	.reg .b32 %temp; 
	mov.b64 	{%r64, %temp}, %fd1;
	}
	shr.u32 	%r66, %r2, 20;
	setp.gt.u32 	%p4, %r2, 1048575;
	@%p4 bra 	$L__BB11_6;
	mul.f64 	%fd23, %fd1, 0d4350000000000000;
	{
	.reg .b32 %temp; 
	mov.b64 	{%temp, %r2}, %fd23;
	}
	{
	.reg .b32 %temp; 
	mov.b64 	{%r64, %temp}, %fd23;
	}
	shr.u32 	%r25, %r2, 20;
	add.s32 	%r66, %r25, -54;
$L__BB11_6:
	add.s32 	%r67, %r66, -1023;
	and.b32  	%r26, %r2, -2146435073;
	or.b32  	%r27, %r26, 1072693248;
	mov.b64 	%fd288, {%r64, %r27};
	setp.lt.u32 	%p5, %r27, 1073127583;
	@%p5 bra 	$L__BB11_8;
	{
	.reg .b32 %temp; 
	mov.b64 	{%r28, %temp}, %fd288;
	}
	{
	.reg .b32 %temp; 
	mov.b64 	{%temp, %r29}, %fd288;
	}
	add.s32 	%r30, %r29, -1048576;
	mov.b64 	%fd288, {%r28, %r30};
	add.s32 	%r67, %r66, -1022;
$L__BB11_8:
	add.f64 	%fd24, %fd288, 0dBFF0000000000000;
	add.f64 	%fd25, %fd288, 0d3FF0000000000000;
	rcp.approx.ftz.f64 	%fd26, %fd25;
	neg.f64 	%fd27, %fd25;
	fma.rn.f64 	%fd28, %fd27, %fd26, 0d3FF0000000000000;
	fma.rn.f64 	%fd29, %fd28, %fd28, %fd28;
	fma.rn.f64 	%fd30, %fd29, %fd26, %fd26;
	mul.f64 	%fd31, %fd24, %fd30;
	fma.rn.f64 	%fd32, %fd24, %fd30, %fd31;
	mul.f64 	%fd33, %fd32, %fd32;
	fma.rn.f64 	%fd34, %fd33, 0d3EB0F5FF7D2CAFE2, 0d3ED0F5D241AD3B5A;
	fma.rn.f64 	%fd35, %fd34, %fd33, 0d3EF3B20A75488A3F;
	fma.rn.f64 	%fd36, %fd35, %fd33, 0d3F1745CDE4FAECD5;
	fma.rn.f64 	%fd37, %fd36, %fd33, 0d3F3C71C7258A578B;
	fma.rn.f64 	%fd38, %fd37, %fd33, 0d3F6249249242B910;
	fma.rn.f64 	%fd39, %fd38, %fd33, 0d3F89999999999DFB;
	sub.f64 	%fd40, %fd24, %fd32;
	add.f64 	%fd41, %fd40, %fd40;
	neg.f64 	%fd42, %fd32;
	fma.rn.f64 	%fd43, %fd42, %fd24, %fd41;
	mul.f64 	%fd44, %fd30, %fd43;
	fma.rn.f64 	%fd45, %fd33, %fd39, 0d3FB5555555555555;
	mov.f64 	%fd46, 0d3FB5555555555555;
	sub.f64 	%fd47, %fd46, %fd45;
	fma.rn.f64 	%fd48, %fd33, %fd39, %fd47;
	add.f64 	%fd49, %fd48, 0dBC46A4CB00B9E7B0;
	add.f64 	%fd50, %fd45, %fd49;
	sub.f64 	%fd51, %fd45, %fd50;
	add.f64 	%fd52, %fd49, %fd51;
	mul.rn.f64 	%fd53, %fd32, %fd32;
	neg.f64 	%fd54, %fd53;
	fma.rn.f64 	%fd55, %fd32, %fd32, %fd54;
	{
	.reg .b32 %temp; 
	mov.b64 	{%r31, %temp}, %fd44;
	}
	{
	.reg .b32 %temp; 
	mov.b64 	{%temp, %r32}, %fd44;
	}
	add.s32 	%r33, %r32, 1048576;
	mov.b64 	%fd56, {%r31, %r33};
	fma.rn.f64 	%fd57, %fd32, %fd56, %fd55;
	mul.rn.f64 	%fd58, %fd53, %fd32;
	neg.f64 	%fd59, %fd58;
	fma.rn.f64 	%fd60, %fd53, %fd32, %fd59;
	fma.rn.f64 	%fd61, %fd53, %fd44, %fd60;
	fma.rn.f64 	%fd62, %fd57, %fd32, %fd61;
	mul.rn.f64 	%fd63, %fd50, %fd58;
	neg.f64 	%fd64, %fd63;
	fma.rn.f64 	%fd65, %fd50, %fd58, %fd64;
	fma.rn.f64 	%fd66, %fd50, %fd62, %fd65;
	fma.rn.f64 	%fd67, %fd52, %fd58, %fd66;
	add.f64 	%fd68, %fd63, %fd67;
	sub.f64 	%fd69, %fd63, %fd68;
	add.f64 	%fd70, %fd67, %fd69;
	add.f64 	%fd71, %fd32, %fd68;
	sub.f64 	%fd72, %fd32, %fd71;
	add.f64 	%fd73, %fd68, %fd72;
	add.f64 	%fd74, %fd70, %fd73;
	add.f64 	%fd75, %fd44, %fd74;
	add.f64 	%fd76, %fd71, %fd75;
	sub.f64 	%fd77, %fd71, %fd76;
	add.f64 	%fd78, %fd75, %fd77;
	xor.b32  	%r34, %r67, -2147483648;
	mov.b32 	%r35, 1127219200;
	mov.b64 	%fd79, {%r34, %r35};
	mov.b32 	%r36, -2147483648;
	mov.b64 	%fd80, {%r36, %r35};
	sub.f64 	%fd81, %fd79, %fd80;
	fma.rn.f64 	%fd82, %fd81, 0d3FE62E42FEFA39EF, %fd76;
	fma.rn.f64 	%fd83, %fd81, 0dBFE62E42FEFA39EF, %fd82;
	sub.f64 	%fd84, %fd83, %fd76;
	sub.f64 	%fd85, %fd78, %fd84;
	fma.rn.f64 	%fd86, %fd81, 0d3C7ABC9E3B39803F, %fd85;
	add.f64 	%fd87, %fd82, %fd86;
	sub.f64 	%fd88, %fd82, %fd87;
	add.f64 	%fd89, %fd86, %fd88;
	add.f64 	%fd90, %fd1, 0dBFE0000000000000;
	mul.rn.f64 	%fd91, %fd87, %fd90;
	neg.f64 	%fd92, %fd91;
	fma.rn.f64 	%fd93, %fd87, %fd90, %fd92;
	fma.rn.f64 	%fd94, %fd89, %fd90, %fd93;
	add.f64 	%fd95, %fd91, %fd94;
	sub.f64 	%fd96, %fd91, %fd95;
	add.f64 	%fd97, %fd94, %fd96;
	sub.f64 	%fd98, %fd95, %fd1;
	sub.f64 	%fd99, %fd95, %fd98;
	sub.f64 	%fd100, %fd99, %fd1;
	add.f64 	%fd101, %fd97, %fd100;
	add.f64 	%fd6, %fd98, %fd101;
	sub.f64 	%fd102, %fd98, %fd6;
	add.f64 	%fd7, %fd101, %fd102;
	fma.rn.f64 	%fd103, %fd6, 0d3FF71547652B82FE, 0d4338000000000000;
	{
	.reg .b32 %temp; 
	mov.b64 	{%r14, %temp}, %fd103;
	}
	mov.f64 	%fd104, 0dC338000000000000;
	add.rn.f64 	%fd105, %fd103, %fd104;
	fma.rn.f64 	%fd106, %fd105, 0dBFE62E42FEFA39EF, %fd6;
	fma.rn.f64 	%fd107, %fd105, 0dBC7ABC9E3B39803F, %fd106;
	fma.rn.f64 	%fd108, %fd107, 0d3E5ADE1569CE2BDF, 0d3E928AF3FCA213EA;
	fma.rn.f64 	%fd109, %fd108, %fd107, 0d3EC71DEE62401315;
	fma.rn.f64 	%fd110, %fd109, %fd107, 0d3EFA01997C89EB71;
	fma.rn.f64 	%fd111, %fd110, %fd107, 0d3F2A01A014761F65;
	fma.rn.f64 	%fd112, %fd111, %fd107, 0d3F56C16C1852B7AF;
	fma.rn.f64 	%fd113, %fd112, %fd107, 0d3F81111111122322;
	fma.rn.f64 	%fd114, %fd113, %fd107, 0d3FA55555555502A1;
	fma.rn.f64 	%fd115, %fd114, %fd107, 0d3FC5555555555511;
	fma.rn.f64 	%fd116, %fd115, %fd107, 0d3FE000000000000B;
	fma.rn.f64 	%fd117, %fd116, %fd107, 0d3FF0000000000000;
	fma.rn.f64 	%fd118, %fd117, %fd107, 0d3FF0000000000000;
	{
	.reg .b32 %temp; 
	mov.b64 	{%r15, %temp}, %fd118;
	}
	{
	.reg .b32 %temp; 
	mov.b64 	{%temp, %r16}, %fd118;
	}
	shl.b32 	%r37, %r14, 20;
	add.s32 	%r38, %r37, %r16;
	mov.b64 	%fd289, {%r15, %r38};
	{
	.reg .b32 %temp; 
	mov.b64 	{%temp, %r39}, %fd6;
	}
	mov.b32 	%f3, %r39;
	abs.f32 	%f2, %f3;
	setp.lt.f32 	%p6, %f2, 0f4086232B;
	@%p6 bra 	$L__BB11_11;
	setp.lt.f64 	%p7, %fd6, 0d0000000000000000;
	add.f64 	%fd119, %fd6, 0d7FF0000000000000;
	selp.f64 	%fd289, 0d0000000000000000, %fd119, %p7;
	setp.geu.f32 	%p8, %f2, 0f40874800;
	@%p8 bra 	$L__BB11_11;
	shr.u32 	%r40, %r14, 31;
	add.s32 	%r41, %r14, %r40;
	shr.s32 	%r42, %r41, 1;
	shl.b32 	%r43, %r42, 20;
	add.s32 	%r44, %r16, %r43;
	mov.b64 	%fd120, {%r15, %r44};
	sub.s32 	%r45, %r14, %r42;
	shl.b32 	%r46, %r45, 20;
	add.s32 	%r47, %r46, 1072693248;
	mov.b32 	%r48, 0;
	mov.b64 	%fd121, {%r48, %r47};
	mul.f64 	%fd289, %fd121, %fd120;
$L__BB11_11:
	fma.rn.f64 	%fd122, %fd7, %fd289, %fd289;
	mul.f64 	%fd123, %fd122, 0dBCAA6A0D6F814637;
	fma.rn.f64 	%fd124, %fd122, 0d40040D931FF62706, %fd123;
	rcp.approx.ftz.f64 	%fd125, %fd1;
	neg.f64 	%fd126, %fd1;
	fma.rn.f64 	%fd127, %fd126, %fd125, 0d3FF0000000000000;
	fma.rn.f64 	%fd128, %fd127, %fd127, %fd127;
	fma.rn.f64 	%fd129, %fd128, %fd125, %fd125;
	fma.rn.f64 	%fd130, %fd129, 0dBF64BEE47C38A637, 0d3F73C25DA81303D5;
	fma.rn.f64 	%fd131, %fd130, %fd129, 0dBF6B7C37A96CFC72;
	fma.rn.f64 	%fd132, %fd131, %fd129, 0d3F35A85ABDE1E324;
	fma.rn.f64 	%fd133, %fd132, %fd129, 0d3F4A8B28F07B3F05;
	fma.rn.f64 	%fd134, %fd133, %fd129, 0dBF0A15D1D45A282F;
	fma.rn.f64 	%fd135, %fd134, %fd129, 0dBF4367D3468CB5BE;
	fma.rn.f64 	%fd136, %fd135, %fd129, 0d3F12471B0E9F1005;
	fma.rn.f64 	%fd137, %fd136, %fd129, 0d3F49B1004744D5C4;
	fma.rn.f64 	%fd138, %fd137, %fd129, 0dBF2E13CE69AB4B7F;
	fma.rn.f64 	%fd139, %fd138, %fd129, 0dBF65F7268ECF8A01;
	fma.rn.f64 	%fd140, %fd139, %fd129, 0d3F6C71C71C71ACE0;
	fma.rn.f64 	%fd141, %fd140, %fd129, 0d3FB5555555555556;
	mul.f64 	%fd142, %fd129, %fd141;
	fma.rn.f64 	%fd143, %fd142, %fd124, %fd124;
	setp.ge.f64 	%p9, %fd1, 0d406573FAE561F648;
	selp.f64 	%fd291, 0d7FF0000000000000, %fd143, %p9;
	bra.uni 	$L__BB11_23;
$L__BB11_12:
	setp.geu.f64 	%p14, %fd1, 0d0000000000000000;
	@%p14 bra 	$L__BB11_22;
	cvt.rzi.f64.f64 	%fd177, %fd1;
	setp.eq.f64 	%p15, %fd1, %fd177;
	mov.f64 	%fd291, 0dFFF8000000000000;
	@%p15 bra 	$L__BB11_23;
	setp.leu.f32 	%p16, %f1, 0fC0100000;
	@%p16 bra 	$L__BB11_16;
	setp.le.f32 	%p24, %f1, 0fC00C0000;
	fma.rn.f64 	%fd256, %fd1, %fd1, %fd1;
	add.f64 	%fd257, %fd1, 0d3FF0000000000000;
	selp.f64 	%fd258, %fd256, %fd1, %p24;
	selp.f64 	%fd259, %fd257, %fd1, %p24;
	setp.le.f32 	%p25, %f1, 0fC0040000;
	fma.rn.f64 	%fd260, %fd259, %fd258, %fd258;
	add.f64 	%fd261, %fd259, 0d3FF0000000000000;
	selp.f64 	%fd262, %fd260, %fd258, %p25;
	selp.f64 	%fd263, %fd261, %fd259, %p25;
	setp.le.f32 	%p26, %f1, 0fBFF80000;
	fma.rn.f64 	%fd264, %fd263, %fd262, %fd262;
	add.f64 	%fd265, %fd263, 0d3FF0000000000000;
	selp.f64 	%fd266, %fd264, %fd262, %p26;
	selp.f64 	%fd267, %fd265, %fd263, %p26;
	setp.le.f32 	%p27, %f1, 0fBFE00000;
	fma.rn.f64 	%fd268, %fd267, %fd266, %fd266;
	add.f64 	%fd269, %fd267, 0d3FF0000000000000;
	selp.f64 	%fd270, %fd268, %fd266, %p27;
	selp.f64 	%fd271, %fd269, %fd267, %p27;
	fma.rn.f64 	%fd272, %fd271, 0d3E381B4960FCF5C9, 0dBE8AF7049AE8A594;
	fma.rn.f64 	%fd273, %fd272, %fd271, 0d3EB301D46D4B22F5;
	fma.rn.f64 	%fd274, %fd273, %fd271, 0dBEB50272AEED0FC4;
	fma.rn.f64 	%fd275, %fd274, %fd271, 0dBEF51CE1A40516F8;
	fma.rn.f64 	%fd276, %fd275, %fd271, 0d3F20C8AA7419084C;
	fma.rn.f64 	%fd277, %fd276, %fd271, 0dBF2C3650196BAD8A;
	fma.rn.f64 	%fd278, %fd277, %fd271, 0dBF531711365A3E26;
	fma.rn.f64 	%fd279, %fd278, %fd271, 0d3F7D919C52A7DF35;
	fma.rn.f64 	%fd280, %fd279, %fd271, 0dBF83B4AF28386F4D;
	fma.rn.f64 	%fd281, %fd280, %fd271, 0dBFA59AF103C37B4D;
	fma.rn.f64 	%fd282, %fd281, %fd271, 0d3FC5512320B439EF;
	fma.rn.f64 	%fd283, %fd282, %fd271, 0dBFA5815E8FA26F4F;
	fma.rn.f64 	%fd284, %fd283, %fd271, 0dBFE4FCF4026AFA2B;
	fma.rn.f64 	%fd285, %fd284, %fd271, 0d3FE2788CFC6FB619;
	fma.rn.f64 	%fd286, %fd285, %fd271, 0d3FF0000000000000;
	mul.f64 	%fd287, %fd270, %fd286;
	rcp.rn.f64 	%fd291, %fd287;
	bra.uni 	$L__BB11_23;
$L__BB11_16:
	setp.leu.f32 	%p17, %f1, 0fC0672000;
	@%p17 bra 	$L__BB11_21;
	{
	.reg .b32 %temp; 
	mov.b64 	{%r49, %temp}, %fd1;
	}
	add.s32 	%r50, %r2, 1048576;
	mov.b64 	%fd183, {%r49, %r50};
	cvt.rni.f64.f64 	%fd184, %fd183;
	cvt.rzi.s64.f64 	%rd6, %fd184;
	cvt.u32.u64 	%r51, %rd6;
	fma.rn.f64 	%fd185, %fd184, 0dBFE0000000000000, %fd1;
	mul.f64 	%fd186, %fd185, 0d3CA1A62633145C07;
	fma.rn.f64 	%fd187, %fd185, 0d400921FB54442D18, %fd186;
	shl.b64 	%rd7, %rd6, 6;
	and.b64  	%rd8, %rd7, 64;
	mov.u64 	%rd9, __cudart_sin_cos_coeffs;
	add.s64 	%rd10, %rd9, %rd8;
	mul.rn.f64 	%fd188, %fd187, %fd187;
	and.b64  	%rd11, %rd6, 1;
	setp.eq.b64 	%p19, %rd11, 1;
	selp.f64 	%fd189, 0dBDA8FF8320FD8164, 0d3DE5DB65F9785EBA, %p19;
	ld.global.nc.v2.f64 	{%fd190, %fd191}, [%rd10];
	fma.rn.f64 	%fd192, %fd189, %fd188, %fd190;
	fma.rn.f64 	%fd193, %fd192, %fd188, %fd191;
	ld.global.nc.v2.f64 	{%fd194, %fd195}, [%rd10+16];
	fma.rn.f64 	%fd196, %fd193, %fd188, %fd194;
	fma.rn.f64 	%fd197, %fd196, %fd188, %fd195;
	ld.global.nc.v2.f64 	{%fd198, %fd199}, [%rd10+32];
	fma.rn.f64 	%fd200, %fd197, %fd188, %fd198;
	fma.rn.f64 	%fd201, %fd200, %fd188, %fd199;
	fma.rn.f64 	%fd202, %fd201, %fd187, %fd187;
	fma.rn.f64 	%fd203, %fd201, %fd188, 0d3FF0000000000000;
	selp.f64 	%fd204, %fd203, %fd202, %p19;
	and.b32  	%r52, %r51, 2;
	setp.eq.s32 	%p20, %r52, 0;
	mov.f64 	%fd205, 0d0000000000000000;
	sub.f64 	%fd206, %fd205, %fd204;
	selp.f64 	%fd207, %fd204, %fd206, %p20;
	abs.f64 	%fd14, %fd1;
	rcp.approx.ftz.f64 	%fd208, %fd14;
	neg.f64 	%fd209, %fd14;
	fma.rn.f64 	%fd210, %fd209, %fd208, 0d3FF0000000000000;
	fma.rn.f64 	%fd211, %fd210, %fd210, %fd210;
	fma.rn.f64 	%fd212, %fd211, %fd208, %fd208;
	fma.rn.f64 	%fd213, %fd212, 0dBF64BEE47C38A637, 0d3F73C25DA81303D5;
	fma.rn.f64 	%fd214, %fd213, %fd212, 0dBF6B7C37A96CFC72;
	fma.rn.f64 	%fd215, %fd214, %fd212, 0d3F35A85ABDE1E324;
	fma.rn.f64 	%fd216, %fd215, %fd212, 0d3F4A8B28F07B3F05;
	fma.rn.f64 	%fd217, %fd216, %fd212, 0dBF0A15D1D45A282F;
	fma.rn.f64 	%fd218, %fd217, %fd212, 0dBF4367D3468CB5BE;
	fma.rn.f64 	%fd219, %fd218, %fd212, 0d3F12471B0E9F1005;
	fma.rn.f64 	%fd220, %fd219, %fd212, 0d3F49B1004744D5C4;
	fma.rn.f64 	%fd221, %fd220, %fd212, 0dBF2E13CE69AB4B7F;
	fma.rn.f64 	%fd222, %fd221, %fd212, 0dBF65F7268ECF8A01;
	fma.rn.f64 	%fd223, %fd222, %fd212, 0d3F6C71C71C71ACE0;
	fma.rn.f64 	%fd224, %fd223, %fd212, 0d3FB5555555555556;
	mul.f64 	%fd225, %fd212, %fd224;
	fma.rn.f64 	%fd15, %fd225, %fd207, %fd207;
	fma.rn.f64 	%fd226, %fd14, 0d3FF71547652B82FE, 0d4338000000000000;
	{
	.reg .b32 %temp; 
	mov.b64 	{%r17, %temp}, %fd226;
	}
	mov.f64 	%fd227, 0dC338000000000000;
	add.rn.f64 	%fd228, %fd226, %fd227;
	fma.rn.f64 	%fd229, %fd228, 0dBFE62E42FEFA39EF, %fd14;
	fma.rn.f64 	%fd230, %fd228, 0dBC7ABC9E3B39803F, %fd229;
	fma.rn.f64 	%fd231, %fd230, 0d3E5ADE1569CE2BDF, 0d3E928AF3FCA213EA;
	fma.rn.f64 	%fd232, %fd231, %fd230, 0d3EC71DEE62401315;
	fma.rn.f64 	%fd233, %fd232, %fd230, 0d3EFA01997C89EB71;
	fma.rn.f64 	%fd234, %fd233, %fd230, 0d3F2A01A014761F65;
	fma.rn.f64 	%fd235, %fd234, %fd230, 0d3F56C16C1852B7AF;
	fma.rn.f64 	%fd236, %fd235, %fd230, 0d3F81111111122322;
	fma.rn.f64 	%fd237, %fd236, %fd230, 0d3FA55555555502A1;
	fma.rn.f64 	%fd238, %fd237, %fd230, 0d3FC5555555555511;
	fma.rn.f64 	%fd239, %fd238, %fd230, 0d3FE000000000000B;
	fma.rn.f64 	%fd240, %fd239, %fd230, 0d3FF0000000000000;
	fma.rn.f64 	%fd290, %fd240, %fd230, 0d3FF0000000000000;
	abs.s32 	%r53, %r17;
	setp.gt.s32 	%p21, %r53, 1022;
	@%p21 bra 	$L__BB11_19;
	shl.b32 	%r59, %r17, 20;
	add.s32 	%r68, %r59, 1072693248;
	bra.uni 	$L__BB11_20;
$L__BB11_19:
	add.s32 	%r54, %r17, 2046;
	shl.b32 	%r55, %r54, 19;
	and.b32  	%r56, %r55, -1048576;
	shl.b32 	%r57, %r54, 20;
	sub.s32 	%r68, %r57, %r56;
	mov.b32 	%r58, 0;
	mov.b64 	%fd241, {%r58, %r56};
	mul.f64 	%fd290, %fd241, %fd290;
$L__BB11_20:
	mov.b32 	%r60, 0;
	mov.b64 	%fd242, {%r60, %r68};
	mul.f64 	%fd243, %fd290, %fd242;
	mul.f64 	%fd244, %fd243, 0dBC9A6A0D6F814637;
	fma.rn.f64 	%fd245, %fd243, 0d3FF40D931FF62706, %fd244;
	mul.f64 	%fd246, %fd14, %fd15;
	div.rn.f64 	%fd247, %fd245, %fd246;
	add.f64 	%fd248, %fd14, 0dBFE0000000000000;
	setp.gtu.f32 	%p22, %f1, 0fC061E400;
	{
	.reg .b32 %temp; 
	mov.b64 	{%r61, %temp}, %fd248;
	}
	{
	.reg .b32 %temp; 
	mov.b64 	{%temp, %r62}, %fd248;
	}
	add.s32 	%r63, %r62, -1048576;
	mov.b64 	%fd249, {%r61, %r63};
	selp.f64 	%fd250, %fd248, %fd249, %p22;
	neg.f64 	%fd251, %fd250;
	{ // callseq 8, 0
	.param .b64 param0;
	st.param.f64 	[param0], %fd14;
	.param .b64 param1;
	st.param.f64 	[param1], %fd251;
	.param .b64 retval0;
	call.uni (retval0), 
	__internal_accurate_pow, 
	(
	param0, 
	param1
	);
	ld.param.f64 	%fd252, [retval0];
	} // callseq 8
	setp.le.f32 	%p23, %f1, 0fC061E400;
	mul.f64 	%fd254, %fd252, %fd247;
	selp.f64 	%fd255, %fd254, %fd247, %p23;
	mul.f64 	%fd291, %fd252, %fd255;
	bra.uni 	$L__BB11_23;
$L__BB11_21:
	cvt.rmi.f64.f64 	%fd178, %fd1;
	mul.f64 	%fd179, %fd178, 0d3FE0000000000000;
	cvt.rmi.f64.f64 	%fd180, %fd179;
	add.f64 	%fd181, %fd180, %fd180;
	sub.f64 	%fd182, %fd178, %fd181;
	setp.eq.f64 	%p18, %fd182, 0d3FF0000000000000;
	selp.f64 	%fd291, 0d8000000000000000, 0d0000000000000000, %p18;
	bra.uni 	$L__BB11_23;
$L__BB11_22:
	add.f64 	%fd291, %fd1, %fd1;
$L__BB11_23:
	cvta.to.global.u64 	%rd12, %rd2;
	add.s64 	%rd14, %rd12, %rd4;
	st.global.f64 	[%rd14], %fd291;
$L__BB11_24:
	ret;

}
	// .globl	lgamma_f32
.visible .entry lgamma_f32(
	.param .u64 .ptr .align 1 lgamma_f32_param_0,
	.param .u64 .ptr .align 1 lgamma_f32_param_1,
	.param .u32 lgamma_f32_param_2
)
{
	.reg .pred 	%p<22>;
	.reg .b32 	%r<25>;
	.reg .b32 	%f<168>;
	.reg .b64 	%rd<9>;

	ld.param.u64 	%rd1, [lgamma_f32_param_0];
	ld.param.u64 	%rd2, [lgamma_f32_param_1];
	ld.param.u32 	%r2, [lgamma_f32_param_2];
	mov.u32 	%r3, %ctaid.x;
	mov.u32 	%r4, %ntid.x;
	mov.u32 	%r5, %tid.x;
	mad.lo.s32 	%r1, %r3, %r4, %r5;
	setp.ge.u32 	%p1, %r1, %r2;
	@%p1 bra 	$L__BB12_16;
	cvta.to.global.u64 	%rd3, %rd1;
	mul.wide.u32 	%rd4, %r1, 4;
	add.s64 	%rd5, %rd3, %rd4;
	ld.global.f32 	%f1, [%rd5];
	abs.f32 	%f2, %f1;
	setp.ltu.f32 	%p2, %f2, 0f40400000;
	@%p2 bra 	$L__BB12_5;
	setp.ltu.f32 	%p3, %f2, 0f40F9999A;
	@%p3 bra 	$L__BB12_4;
	rcp.approx.ftz.f32 	%f12, %f2;
	mul.f32 	%f13, %f12, %f12;
	fma.rn.f32 	%f14, %f13, 0f3A4BE755, 0fBB360953;
	fma.rn.f32 	%f15, %f14, %f13, 0f3DAAAAA3;
	fma.rn.f32 	%f16, %f15, %f12, 0f3F6B3F8E;
	mov.b32 	%r6, %f2;
	add.s32 	%r7, %r6, -1059760811;
	and.b32  	%r8, %r7, -8388608;
	sub.s32 	%r9, %r6, %r8;
	mov.b32 	%f17, %r9;
	cvt.rn.f32.s32 	%f18, %r8;
	fma.rn.f32 	%f19, %f18, 0f34000000, 0f00000000;
	add.f32 	%f20, %f17, 0fBF800000;
	fma.rn.f32 	%f21, %f20, 0fBE055027, 0f3E1039F6;
	fma.rn.f32 	%f22, %f21, %f20, 0fBDF8CDCC;
	fma.rn.f32 	%f23, %f22, %f20, 0f3E0F2955;
	fma.rn.f32 	%f24, %f23, %f20, 0fBE2AD8B9;
	fma.rn.f32 	%f25, %f24, %f20, 0f3E4CED0B;
	fma.rn.f32 	%f26, %f25, %f20, 0fBE7FFF22;
	fma.rn.f32 	%f27, %f26, %f20, 0f3EAAAA78;
	fma.rn.f32 	%f28, %f27, %f20, 0fBF000000;
	mul.f32 	%f29, %f20, %f28;
	fma.rn.f32 	%f30, %f29, %f20, %f20;
	fma.rn.f32 	%f31, %f19, 0f3F317218, %f30;
	setp.gt.u32 	%p4, %r6, 2139095039;
	fma.rn.f32 	%f32, %f2, 0f7F800000, 0f7F800000;
	selp.f32 	%f33, %f32, %f31, %p4;
	mul.f32 	%f34, %f33, 0f3F000000;
	add.f32 	%f35, %f2, 0fBF000000;
	mul.rn.f32 	%f36, %f34, %f35;
	sub.f32 	%f37, %f36, %f2;
	add.rn.f32 	%f38, %f36, %f16;
	add.f32 	%f39, %f37, %f38;
	setp.eq.f32 	%p5, %f2, 0f7F800000;
	selp.f32 	%f166, 0f7F800000, %f39, %p5;
	bra.uni 	$L__BB12_10;
$L__BB12_4:
	add.f32 	%f40, %f2, 0fC0400000;
	fma.rn.f32 	%f41, %f40, 0fC43B38FB, 0fC640F6F8;
	fma.rn.f32 	%f42, %f41, %f40, 0fC7206560;
	fma.rn.f32 	%f43, %f42, %f40, 0fC73CB6AA;
	fma.rn.f32 	%f44, %f43, %f40, 0fC80BAE5A;
	add.f32 	%f45, %f40, 0fC381A020;
	fma.rn.f32 	%f46, %f45, %f40, 0fC62864B8;
	fma.rn.f32 	%f47, %f46, %f40, 0fC7B50686;
	fma.rn.f32 	%f48, %f47, %f40, 0fC8498465;
	rcp.approx.ftz.f32 	%f49, %f48;
	fma.rn.f32 	%f166, %f44, %f49, %f40;
	bra.uni 	$L__BB12_10;
$L__BB12_5:
	setp.ltu.f32 	%p6, %f2, 0f3FC00000;
	@%p6 bra 	$L__BB12_7;
	add.f32 	%f50, %f2, 0fC0000000;
	fma.rn.f32 	%f51, %f50, 0f385007FA, 0fB967A002;
	fma.rn.f32 	%f52, %f51, %f50, 0f3A0DE6FC;
	fma.rn.f32 	%f53, %f52, %f50, 0fBA9DE0E2;
	fma.rn.f32 	%f54, %f53, %f50, 0f3B3D05B7;
	fma.rn.f32 	%f55, %f54, %f50, 0fBBF1EB10;
	fma.rn.f32 	%f56, %f55, %f50, 0f3CA89A28;
	fma.rn.f32 	%f57, %f56, %f50, 0fBD89F01A;
	fma.rn.f32 	%f58, %f57, %f50, 0f3EA51A66;
	fma.rn.f32 	%f59, %f58, %f50, 0f3ED87730;
	mul.f32 	%f166, %f50, %f59;
	bra.uni 	$L__BB12_10;
$L__BB12_7:
	setp.ltu.f32 	%p7, %f2, 0f3F333333;
	@%p7 bra 	$L__BB12_9;
	mov.f32 	%f60, 0f3F800000;
	sub.f32 	%f61, %f60, %f2;
	fma.rn.f32 	%f62, %f61, 0f3D3BEF76, 0f3DD47577;
	fma.rn.f32 	%f63, %f62, %f61, 0f3DFB8079;
	fma.rn.f32 	%f64, %f63, %f61, 0f3E0295B5;
	fma.rn.f32 	%f65, %f64, %f61, 0f3E12A765;
	fma.rn.f32 	%f66, %f65, %f61, 0f3E2D6867;
	fma.rn.f32 	%f67, %f66, %f61, 0f3E5462BF;
	fma.rn.f32 	%f68, %f67, %f61, 0f3E8A8A72;
	fma.rn.f32 	%f69, %f68, %f61, 0f3ECD26A4;
	fma.rn.f32 	%f70, %f69, %f61, 0f3F528D32;
	fma.rn.f32 	%f71, %f70, %f61, 0f3F13C468;
	mul.f32 	%f166, %f61, %f71;
	bra.uni 	$L__BB12_10;
$L__BB12_9:
	fma.rn.f32 	%f72, %f2, 0f3B6B1C86, 0fBBB34878;
	fma.rn.f32 	%f73, %f72, %f2, 0fBD36CAEF;
	fma.rn.f32 	%f74, %f73, %f2, 0f3E2B5555;
	fma.rn.f32 	%f75, %f74, %f2, 0fBD2C96C7;
	fma.rn.f32 	%f76, %f75, %f2, 0fBF27E6EB;
	fma.rn.f32 	%f77, %f76, %f2, 0f3F13C463;
	mul.f32 	%f78, %f2, %f77;
	fma.rn.f32 	%f79, %f78, %f2, %f2;
	setp.lt.f32 	%p8, %f79, 0f00800000;
	mul.f32 	%f80, %f79, 0f4B000000;
	selp.f32 	%f81, %f80, %f79, %p8;
	selp.f32 	%f82, 0fC1B80000, 0f00000000, %p8;
	mov.b32 	%r10, %f81;
	add.s32 	%r11, %r10, -1059760811;
	and.b32  	%r12, %r11, -8388608;
	sub.s32 	%r13, %r10, %r12;
	mov.b32 	%f83, %r13;
	cvt.rn.f32.s32 	%f84, %r12;
	fma.rn.f32 	%f85, %f84, 0f34000000, %f82;
	add.f32 	%f86, %f83, 0fBF800000;
	fma.rn.f32 	%f87, %f86, 0fBE055027, 0f3E1039F6;
	fma.rn.f32 	%f88, %f87, %f86, 0fBDF8CDCC;
	fma.rn.f32 	%f89, %f88, %f86, 0f3E0F2955;
	fma.rn.f32 	%f90, %f89, %f86, 0fBE2AD8B9;
	fma.rn.f32 	%f91, %f90, %f86, 0f3E4CED0B;
	fma.rn.f32 	%f92, %f91, %f86, 0fBE7FFF22;
	fma.rn.f32 	%f93, %f92, %f86, 0f3EAAAA78;
	fma.rn.f32 	%f94, %f93, %f86, 0fBF000000;
	mul.f32 	%f95, %f86, %f94;
	fma.rn.f32 	%f96, %f95, %f86, %f86;
	fma.rn.f32 	%f97, %f85, 0f3F317218, %f96;
	setp.gt.u32 	%p9, %r10, 2139095039;
	fma.rn.f32 	%f98, %f81, 0f7F800000, 0f7F800000;
	selp.f32 	%f99, %f98, %f97, %p9;
	setp.eq.f32 	%p10, %f81, 0f00000000;
	neg.f32 	%f100, %f99;
	selp.f32 	%f166, 0f7F800000, %f100, %p10;
$L__BB12_10:
	setp.ge.f32 	%p11, %f1, 0f00000000;
	mov.f32 	%f167, %f166;
	@%p11 bra 	$L__BB12_15;
	cvt.rmi.f32.f32 	%f102, %f2;
	setp.eq.f32 	%p12, %f2, %f102;
	mov.f32 	%f167, 0f7F800000;
	@%p12 bra 	$L__BB12_15;
	setp.geu.f32 	%p13, %f2, 0f1FEC1E4A;
	@%p13 bra 	$L__BB12_14;
	setp.lt.f32 	%p19, %f2, 0f00800000;
	mul.f32 	%f145, %f2, 0f4B000000;
	selp.f32 	%f146, %f145, %f2, %p19;
	selp.f32 	%f147, 0fC1B80000, 0f00000000, %p19;
	mov.b32 	%r21, %f146;
	add.s32 	%r22, %r21, -1059760811;
	and.b32  	%r23, %r22, -8388608;
	sub.s32 	%r24, %r21, %r23;
	mov.b32 	%f148, %r24;
	cvt.rn.f32.s32 	%f149, %r23;
	fma.rn.f32 	%f150, %f149, 0f34000000, %f147;
	add.f32 	%f151, %f148, 0fBF800000;
	fma.rn.f32 	%f152, %f151, 0fBE055027, 0f3E1039F6;
	fma.rn.f32 	%f153, %f152, %f151, 0fBDF8CDCC;
	fma.rn.f32 	%f154, %f153, %f151, 0f3E0F2955;
	fma.rn.f32 	%f155, %f154, %f151, 0fBE2AD8B9;
	fma.rn.f32 	%f156, %f155, %f151, 0f3E4CED0B;
	fma.rn.f32 	%f157, %f156, %f151, 0fBE7FFF22;
	fma.rn.f32 	%f158, %f157, %f151, 0f3EAAAA78;
	fma.rn.f32 	%f159, %f158, %f151, 0fBF000000;
	mul.f32 	%f160, %f151, %f159;
	fma.rn.f32 	%f161, %f160, %f151, %f151;
	fma.rn.f32 	%f162, %f150, 0f3F317218, %f161;
	setp.gt.u32 	%p20, %r21, 2139095039;
	fma.rn.f32 	%f163, %f146, 0f7F800000, 0f7F800000;
	selp.f32 	%f164, %f163, %f162, %p20;
	setp.eq.f32 	%p21, %f146, 0f00000000;
	neg.f32 	%f165, %f164;
	selp.f32 	%f167, 0f7F800000, %f165, %p21;
	bra.uni 	$L__BB12_15;
$L__BB12_14:
	add.f32 	%f103, %f2, %f2;
	cvt.rni.f32.f32 	%f104, %f103;
	cvt.rzi.s32.f32 	%r14, %f104;
	fma.rn.f32 	%f105, %f104, 0fBF000000, %f2;
	mul.f32 	%f106, %f105, 0f40490FDB;
	mul.rn.f32 	%f107, %f106, %f106;
	and.b32  	%r15, %r14, 1;
	setp.eq.b32 	%p14, %r15, 1;
	selp.f32 	%f108, 0f3F800000, %f106, %p14;
	fma.rn.f32 	%f109, %f107, %f108, 0f00000000;
	fma.rn.f32 	%f110, %f107, 0f37CBAC00, 0fBAB607ED;
	selp.f32 	%f111, %f110, 0fB94D4153, %p14;
	selp.f32 	%f112, 0f3D2AAABB, 0f3C0885E4, %p14;
	fma.rn.f32 	%f113, %f111, %f107, %f112;
	selp.f32 	%f114, 0fBEFFFFFF, 0fBE2AAAA8, %p14;
	fma.rn.f32 	%f115, %f113, %f107, %f114;
	fma.rn.f32 	%f116, %f115, %f109, %f108;
	and.b32  	%r16, %r14, 2;
	setp.eq.s32 	%p15, %r16, 0;
	mov.f32 	%f117, 0f00000000;
	sub.f32 	%f118, %f117, %f116;
	selp.f32 	%f119, %f116, %f118, %p15;
	abs.f32 	%f120, %f119;
	mul.f32 	%f121, %f2, %f120;
	setp.lt.f32 	%p16, %f121, 0f00800000;
	mul.f32 	%f122, %f121, 0f4B000000;
	selp.f32 	%f123, 0fC1B80000, 0f00000000, %p16;
	selp.f32 	%f124, %f122, %f121, %p16;
	mov.b32 	%r17, %f124;
	add.s32 	%r18, %r17, -1059760811;
	and.b32  	%r19, %r18, -8388608;
	sub.s32 	%r20, %r17, %r19;
	mov.b32 	%f125, %r20;
	cvt.rn.f32.s32 	%f126, %r19;
	fma.rn.f32 	%f127, %f126, 0f34000000, %f123;
	add.f32 	%f128, %f125, 0fBF800000;
	fma.rn.f32 	%f129, %f128, 0fBE055027, 0f3E1039F6;
	fma.rn.f32 	%f130, %f129, %f128, 0fBDF8CDCC;
	fma.rn.f32 	%f131, %f130, %f128, 0f3E0F2955;
	fma.rn.f32 	%f132, %f131, %f128, 0fBE2AD8B9;
	fma.rn.f32 	%f133, %f132, %f128, 0f3E4CED0B;
	fma.rn.f32 	%f134, %f133, %f128, 0fBE7FFF22;
	fma.rn.f32 	%f135, %f134, %f128, 0f3EAAAA78;
	fma.rn.f32 	%f136, %f135, %f128, 0fBF000000;
	mul.f32 	%f137, %f128, %f136;
	fma.rn.f32 	%f138, %f137, %f128, %f128;
	fma.rn.f32 	%f139, %f127, 0f3F317218, %f138;
	setp.gt.u32 	%p17, %r17, 2139095039;
	fma.rn.f32 	%f140, %f124, 0f7F800000, 0f7F800000;
	selp.f32 	%f141, %f140, %f139, %p17;
	setp.eq.f32 	%p18, %f124, 0f00000000;
	mov.f32 	%f142, 0f3F928682;
	sub.f32 	%f143, %f142, %f141;
	selp.f32 	%f144, 0f7F800000, %f143, %p18;
	sub.f32 	%f167, %f144, %f166;
$L__BB12_15:
	cvta.to.global.u64 	%rd6, %rd2;
	add.s64 	%rd8, %rd6, %rd4;
	st.global.f32 	[%rd8], %f167;
$L__BB12_16:
	ret;

}
	// .globl	lgamma_f64
.visible .entry lgamma_f64(
	.param .u64 .ptr .align 1 lgamma_f64_param_0,
	.param .u64 .ptr .align 1 lgamma_f64_param_1,
	.param .u32 lgamma_f64_param_2
)
{
	.reg .pred 	%p<13>;
	.reg .b32 	%r<40>;
	.reg .b64 	%rd<15>;
	.reg .b64 	%fd<88>;

	ld.param.u64 	%rd1, [lgamma_f64_param_0];
	ld.param.u64 	%rd2, [lgamma_f64_param_1];
	ld.param.u32 	%r13, [lgamma_f64_param_2];
	mov.u32 	%r14, %ctaid.x;
	mov.u32 	%r15, %ntid.x;
	mov.u32 	%r16, %tid.x;
	mad.lo.s32 	%r1, %r14, %r15, %r16;
	setp.ge.u32 	%p1, %r1, %r13;
	@%p1 bra 	$L__BB13_16;
	cvta.to.global.u64 	%rd3, %rd1;
	mul.wide.u32 	%rd4, %r1, 8;
	add.s64 	%rd5, %rd3, %rd4;
	ld.global.f64 	%fd1, [%rd5];
	setp.nan.f64 	%p2, %fd1, %fd1;
	@%p2 bra 	$L__BB13_14;
	abs.f64 	%fd84, %fd1;
	{ // callseq 9, 0
	.param .b64 param0;
	st.param.f64 	[param0], %fd84;
	.param .b64 retval0;
	call.uni (retval0), 
	__internal_lgamma_pos, 
	(
	param0
	);
	ld.param.f64 	%fd17, [retval0];
	} // callseq 9
	{
	.reg .b32 %temp; 
	mov.b64 	{%temp, %r17}, %fd1;
	}
	setp.gt.s32 	%p3, %r17, -1;
	mov.f64 	%fd87, %fd17;
	@%p3 bra 	$L__BB13_15;
	cvt.rzi.f64.f64 	%fd19, %fd84;
	setp.eq.f64 	%p4, %fd84, %fd19;
	mov.f64 	%fd87, 0d7FF0000000000000;
	@%p4 bra 	$L__BB13_15;
	{
	.reg .b32 %temp; 
	mov.b64 	{%temp, %r2}, %fd84;
	}
	setp.lt.s32 	%p5, %r2, 1006632960;
	@%p5 bra 	$L__BB13_6;
	{
	.reg .b32 %temp; 
	mov.b64 	{%r18, %temp}, %fd84;
	}
	add.s32 	%r19, %r2, 1048576;
	mov.b64 	%fd20, {%r18, %r19};
	cvt.rni.f64.f64 	%fd21, %fd20;
	cvt.rzi.s64.f64 	%rd6, %fd21;
	cvt.u32.u64 	%r20, %rd6;
	fma.rn.f64 	%fd22, %fd21, 0dBFE0000000000000, %fd84;
	mul.f64 	%fd23, %fd22, 0d3CA1A62633145C07;
	fma.rn.f64 	%fd24, %fd22, 0d400921FB54442D18, %fd23;
	shl.b64 	%rd7, %rd6, 6;
	and.b64  	%rd8, %rd7, 64;
	mov.u64 	%rd9, __cudart_sin_cos_coeffs;
	add.s64 	%rd10, %rd9, %rd8;
	mul.rn.f64 	%fd25, %fd24, %fd24;
	and.b64  	%rd11, %rd6, 1;
	setp.eq.b64 	%p6, %rd11, 1;
	selp.f64 	%fd26, 0dBDA8FF8320FD8164, 0d3DE5DB65F9785EBA, %p6;
	ld.global.nc.v2.f64 	{%fd27, %fd28}, [%rd10];
	fma.rn.f64 	%fd29, %fd26, %fd25, %fd27;
	fma.rn.f64 	%fd30, %fd29, %fd25, %fd28;
	ld.global.nc.v2.f64 	{%fd31, %fd32}, [%rd10+16];
	fma.rn.f64 	%fd33, %fd30, %fd25, %fd31;
	fma.rn.f64 	%fd34, %fd33, %fd25, %fd32;
	ld.global.nc.v2.f64 	{%fd35, %fd36}, [%rd10+32];
	fma.rn.f64 	%fd37, %fd34, %fd25, %fd35;
	fma.rn.f64 	%fd38, %fd37, %fd25, %fd36;
	fma.rn.f64 	%fd39, %fd38, %fd24, %fd24;
	fma.rn.f64 	%fd40, %fd38, %fd25, 0d3FF0000000000000;
	selp.f64 	%fd41, %fd40, %fd39, %p6;
	and.b32  	%r21, %r20, 2;
	setp.eq.s32 	%p7, %r21, 0;
	mov.f64 	%fd42, 0d0000000000000000;
	sub.f64 	%fd43, %fd42, %fd41;
	selp.f64 	%fd44, %fd41, %fd43, %p7;
	mul.f64 	%fd45, %fd1, %fd44;
	abs.f64 	%fd46, %fd45;
	mov.f64 	%fd47, 0d400921FB54442D18;
	div.rn.f64 	%fd84, %fd47, %fd46;
$L__BB13_6:
	{
	.reg .b32 %temp; 
	mov.b64 	{%temp, %r36}, %fd84;
	}
	{
	.reg .b32 %temp; 
	mov.b64 	{%r37, %temp}, %fd84;
	}
	setp.gt.s32 	%p8, %r36, 1048575;
	mov.b32 	%r38, -1023;
	@%p8 bra 	$L__BB13_8;
	mul.f64 	%fd84, %fd84, 0d4350000000000000;
	{
	.reg .b32 %temp; 
	mov.b64 	{%temp, %r36}, %fd84;
	}
	{
	.reg .b32 %temp; 
	mov.b64 	{%r37, %temp}, %fd84;
	}
	mov.b32 	%r38, -1077;
$L__BB13_8:
	add.s32 	%r24, %r36, -1;
	setp.gt.u32 	%p9, %r24, 2146435070;
	@%p9 bra 	$L__BB13_12;
	shr.u32 	%r27, %r36, 20;
	add.s32 	%r39, %r38, %r27;
	and.b32  	%r28, %r36, 1048575;
	or.b32  	%r29, %r28, 1072693248;
	mov.b64 	%fd85, {%r37, %r29};
	setp.lt.u32 	%p11, %r29, 1073127583;
	@%p11 bra 	$L__BB13_11;
	{
	.reg .b32 %temp; 
	mov.b64 	{%r30, %temp}, %fd85;
	}
	{
	.reg .b32 %temp; 
	mov.b64 	{%temp, %r31}, %fd85;
	}
	add.s32 	%r32, %r31, -1048576;
	mov.b64 	%fd85, {%r30, %r32};
	add.s32 	%r39, %r39, 1;
$L__BB13_11:
	add.f64 	%fd49, %fd85, 0dBFF0000000000000;
	add.f64 	%fd50, %fd85, 0d3FF0000000000000;
	rcp.approx.ftz.f64 	%fd51, %fd50;
	neg.f64 	%fd52, %fd50;
	fma.rn.f64 	%fd53, %fd52, %fd51, 0d3FF0000000000000;
	fma.rn.f64 	%fd54, %fd53, %fd53, %fd53;
	fma.rn.f64 	%fd55, %fd54, %fd51, %fd51;
	mul.f64 	%fd56, %fd49, %fd55;
	fma.rn.f64 	%fd57, %fd49, %fd55, %fd56;
	mul.f64 	%fd58, %fd57, %fd57;
	fma.rn.f64 	%fd59, %fd58, 0d3EB1380B3AE80F1E, 0d3ED0EE258B7A8B04;
	fma.rn.f64 	%fd60, %fd59, %fd58, 0d3EF3B2669F02676F;
	fma.rn.f64 	%fd61, %fd60, %fd58, 0d3F1745CBA9AB0956;
	fma.rn.f64 	%fd62, %fd61, %fd58, 0d3F3C71C72D1B5154;
	fma.rn.f64 	%fd63, %fd62, %fd58, 0d3F624924923BE72D;
	fma.rn.f64 	%fd64, %fd63, %fd58, 0d3F8999999999A3C4;
	fma.rn.f64 	%fd65, %fd64, %fd58, 0d3FB5555555555554;
	sub.f64 	%fd66, %fd49, %fd57;
	add.f64 	%fd67, %fd66, %fd66;
	neg.f64 	%fd68, %fd57;
	fma.rn.f64 	%fd69, %fd68, %fd49, %fd67;
	mul.f64 	%fd70, %fd55, %fd69;
	mul.f64 	%fd71, %fd58, %fd65;
	fma.rn.f64 	%fd72, %fd71, %fd57, %fd70;
	xor.b32  	%r33, %r39, -2147483648;
	mov.b32 	%r34, 1127219200;
	mov.b64 	%fd73, {%r33, %r34};
	mov.b32 	%r35, -2147483648;
	mov.b64 	%fd74, {%r35, %r34};
	sub.f64 	%fd75, %fd73, %fd74;
	fma.rn.f64 	%fd76, %fd75, 0d3FE62E42FEFA39EF, %fd57;
	fma.rn.f64 	%fd77, %fd75, 0dBFE62E42FEFA39EF, %fd76;
	sub.f64 	%fd78, %fd77, %fd57;
	sub.f64 	%fd79, %fd72, %fd78;
	fma.rn.f64 	%fd80, %fd75, 0d3C7ABC9E3B39803F, %fd79;
	add.f64 	%fd86, %fd76, %fd80;
	bra.uni 	$L__BB13_13;
$L__BB13_12:
	fma.rn.f64 	%fd48, %fd84, 0d7FF0000000000000, 0d7FF0000000000000;
	{
	.reg .b32 %temp; 
	mov.b64 	{%temp, %r25}, %fd84;
	}
	and.b32  	%r26, %r25, 2147483647;
	setp.eq.s32 	%p10, %r26, 0;
	selp.f64 	%fd86, 0dFFF0000000000000, %fd48, %p10;
$L__BB13_13:
	setp.lt.s32 	%p12, %r2, 1006632960;
	neg.f64 	%fd81, %fd86;
	sub.f64 	%fd82, %fd86, %fd17;
	selp.f64 	%fd87, %fd81, %fd82, %p12;
	bra.uni 	$L__BB13_15;
$L__BB13_14:
	add.f64 	%fd87, %fd1, %fd1;
$L__BB13_15:
	cvta.to.global.u64 	%rd12, %rd2;
	add.s64 	%rd14, %rd12, %rd4;
	st.global.f64 	[%rd14], %fd87;
$L__BB13_16:
	ret;

}
	// .globl	digamma_f32
.visible .entry digamma_f32(
	.param .u64 .ptr .align 1 digamma_f32_param_0,
	.param .u64 .ptr .align 1 digamma_f32_param_1,
	.param .u32 digamma_f32_param_2
)
{
	.reg .pred 	%p<2>;
	.reg .b32 	%r<6>;
	.reg .b32 	%f<4>;
	.reg .b64 	%rd<8>;

	ld.param.u64 	%rd1, [digamma_f32_param_0];
	ld.param.u64 	%rd2, [digamma_f32_param_1];
	ld.param.u32 	%r2, [digamma_f32_param_2];
	mov.u32 	%r3, %ctaid.x;
	mov.u32 	%r4, %ntid.x;
	mov.u32 	%r5, %tid.x;
	mad.lo.s32 	%r1, %r3, %r4, %r5;
	setp.ge.u32 	%p1, %r1, %r2;
	@%p1 bra 	$L__BB14_2;
	cvta.to.global.u64 	%rd3, %rd1;
	cvta.to.global.u64 	%rd4, %rd2;
	mul.wide.u32 	%rd5, %r1, 4;
	add.s64 	%rd6, %rd3, %rd5;
	ld.global.f32 	%f1, [%rd6];
	{ // callseq 10, 0
	.param .b32 param0;
	st.param.f32 	[param0], %f1;
	.param .b32 retval0;
	call.uni (retval0), 
	_Z11digamma_f32f, 
	(
	param0
	);
	ld.param.f32 	%f2, [retval0];
	} // callseq 10
	add.s64 	%rd7, %rd4, %rd5;
	st.global.f32 	[%rd7], %f2;
$L__BB14_2:
	ret;

}
	// .globl	digamma_f64
.visible .entry digamma_f64(
	.param .u64 .ptr .align 1 digamma_f64_param_0,
	.param .u64 .ptr .align 1 digamma_f64_param_1,
	.param .u32 digamma_f64_param_2
)
{
	.reg .pred 	%p<2>;
	.reg .b32 	%r<6>;
	.reg .b64 	%rd<8>;
	.reg .b64 	%fd<4>;

	ld.param.u64 	%rd1, [digamma_f64_param_0];
	ld.param.u64 	%rd2, [digamma_f64_param_1];
	ld.param.u32 	%r2, [digamma_f64_param_2];
	mov.u32 	%r3, %ctaid.x;
	mov.u32 	%r4, %ntid.x;
	mov.u32 	%r5, %tid.x;
	mad.lo.s32 	%r1, %r3, %r4, %r5;
	setp.ge.u32 	%p1, %r1, %r2;
	@%p1 bra 	$L__BB15_2;
	cvta.to.global.u64 	%rd3, %rd1;
	cvta.to.global.u64 	%rd4, %rd2;
	mul.wide.u32 	%rd5, %r1, 8;
	add.s64 	%rd6, %rd3, %rd5;
	ld.global.f64 	%fd1, [%rd6];
	{ // callseq 11, 0
	.param .b64 param0;
	st.param.f64 	[param0], %fd1;
	.param .b64 retval0;
	call.uni (retval0), 
	_Z11digamma_f64d, 
	(
	param0
	);
	ld.param.f64 	%fd2, [retval0];
	} // callseq 11
	add.s64 	%rd7, %rd4, %rd5;
	st.global.f64 	[%rd7], %fd2;
$L__BB15_2:
	ret;

}
	// .globl	beta_f32
.visible .entry beta_f32(
	.param .u64 .ptr .align 1 beta_f32_param_0,
	.param .u64 .ptr .align 1 beta_f32_param_1,
	.param .u64 .ptr .align 1 beta_f32_param_2,
	.param .u32 beta_f32_param_3
)
{
	.reg .pred 	%p<62>;
	.reg .b32 	%r<65>;
	.reg .b32 	%f<516>;
	.reg .b64 	%rd<13>;

	ld.param.u64 	%rd1, [beta_f32_param_0];
	ld.param.u64 	%rd2, [beta_f32_param_1];
	ld.param.u64 	%rd3, [beta_f32_param_2];
	ld.param.u32 	%r2, [beta_f32_param_3];
	mov.u32 	%r3, %ctaid.x;
	mov.u32 	%r4, %ntid.x;
	mov.u32 	%r5, %tid.x;
	mad.lo.s32 	%r1, %r3, %r4, %r5;
	setp.ge.u32 	%p1, %r1, %r2;
	@%p1 bra 	$L__BB16_44;
	cvta.to.global.u64 	%rd4, %rd1;
	mul.wide.u32 	%rd5, %r1, 4;
	add.s64 	%rd6, %rd4, %rd5;
	ld.global.f32 	%f1, [%rd6];
	abs.f32 	%f2, %f1;
	setp.ltu.f32 	%p2, %f2, 0f40400000;
	@%p2 bra 	$L__BB16_5;
	setp.ltu.f32 	%p3, %f2, 0f40F9999A;
	@%p3 bra 	$L__BB16_4;
	rcp.approx.ftz.f32 	%f35, %f2;
	mul.f32 	%f36, %f35, %f35;
	fma.rn.f32 	%f37, %f36, 0f3A4BE755, 0fBB360953;
	fma.rn.f32 	%f38, %f37, %f36, 0f3DAAAAA3;
	fma.rn.f32 	%f39, %f38, %f35, 0f3F6B3F8E;
	mov.b32 	%r6, %f2;
	add.s32 	%r7, %r6, -1059760811;
	and.b32  	%r8, %r7, -8388608;
	sub.s32 	%r9, %r6, %r8;
	mov.b32 	%f40, %r9;
	cvt.rn.f32.s32 	%f41, %r8;
	fma.rn.f32 	%f42, %f41, 0f34000000, 0f00000000;
	add.f32 	%f43, %f40, 0fBF800000;
	fma.rn.f32 	%f44, %f43, 0fBE055027, 0f3E1039F6;
	fma.rn.f32 	%f45, %f44, %f43, 0fBDF8CDCC;
	fma.rn.f32 	%f46, %f45, %f43, 0f3E0F2955;
	fma.rn.f32 	%f47, %f46, %f43, 0fBE2AD8B9;
	fma.rn.f32 	%f48, %f47, %f43, 0f3E4CED0B;
	fma.rn.f32 	%f49, %f48, %f43, 0fBE7FFF22;
	fma.rn.f32 	%f50, %f49, %f43, 0f3EAAAA78;
	fma.rn.f32 	%f51, %f50, %f43, 0fBF000000;
	mul.f32 	%f52, %f43, %f51;
	fma.rn.f32 	%f53, %f52, %f43, %f43;
	fma.rn.f32 	%f54, %f42, 0f3F317218, %f53;
	setp.gt.u32 	%p4, %r6, 2139095039;
	fma.rn.f32 	%f55, %f2, 0f7F800000, 0f7F800000;
	selp.f32 	%f56, %f55, %f54, %p4;
	mul.f32 	%f57, %f56, 0f3F000000;
	add.f32 	%f58, %f2, 0fBF000000;
	mul.rn.f32 	%f59, %f57, %f58;
	sub.f32 	%f60, %f59, %f2;
	add.rn.f32 	%f61, %f59, %f39;
	add.f32 	%f62, %f60, %f61;
	setp.eq.f32 	%p5, %f2, 0f7F800000;
	selp.f32 	%f510, 0f7F800000, %f62, %p5;
	bra.uni 	$L__BB16_10;
$L__BB16_4:
	add.f32 	%f63, %f2, 0fC0400000;
	fma.rn.f32 	%f64, %f63, 0fC43B38FB, 0fC640F6F8;
	fma.rn.f32 	%f65, %f64, %f63, 0fC7206560;
	fma.rn.f32 	%f66, %f65, %f63, 0fC73CB6AA;
	fma.rn.f32 	%f67, %f66, %f63, 0fC80BAE5A;
	add.f32 	%f68, %f63, 0fC381A020;
	fma.rn.f32 	%f69, %f68, %f63, 0fC62864B8;
	fma.rn.f32 	%f70, %f69, %f63, 0fC7B50686;
	fma.rn.f32 	%f71, %f70, %f63, 0fC8498465;
	rcp.approx.ftz.f32 	%f72, %f71;
	fma.rn.f32 	%f510, %f67, %f72, %f63;
	bra.uni 	$L__BB16_10;
$L__BB16_5:
	setp.ltu.f32 	%p6, %f2, 0f3FC00000;
	@%p6 bra 	$L__BB16_7;
	add.f32 	%f73, %f2, 0fC0000000;
	fma.rn.f32 	%f74, %f73, 0f385007FA, 0fB967A002;
	fma.rn.f32 	%f75, %f74, %f73, 0f3A0DE6FC;
	fma.rn.f32 	%f76, %f75, %f73, 0fBA9DE0E2;
	fma.rn.f32 	%f77, %f76, %f73, 0f3B3D05B7;
	fma.rn.f32 	%f78, %f77, %f73, 0fBBF1EB10;
	fma.rn.f32 	%f79, %f78, %f73, 0f3CA89A28;
	fma.rn.f32 	%f80, %f79, %f73, 0fBD89F01A;
	fma.rn.f32 	%f81, %f80, %f73, 0f3EA51A66;
	fma.rn.f32 	%f82, %f81, %f73, 0f3ED87730;
	mul.f32 	%f510, %f73, %f82;
	bra.uni 	$L__BB16_10;
$L__BB16_7:
	setp.ltu.f32 	%p7, %f2, 0f3F333333;
	@%p7 bra 	$L__BB16_9;
	mov.f32 	%f83, 0f3F800000;
	sub.f32 	%f84, %f83, %f2;
	fma.rn.f32 	%f85, %f84, 0f3D3BEF76, 0f3DD47577;
	fma.rn.f32 	%f86, %f85, %f84, 0f3DFB8079;
	fma.rn.f32 	%f87, %f86, %f84, 0f3E0295B5;
	fma.rn.f32 	%f88, %f87, %f84, 0f3E12A765;
	fma.rn.f32 	%f89, %f88, %f84, 0f3E2D6867;
	fma.rn.f32 	%f90, %f89, %f84, 0f3E5462BF;
	fma.rn.f32 	%f91, %f90, %f84, 0f3E8A8A72;
	fma.rn.f32 	%f92, %f91, %f84, 0f3ECD26A4;
	fma.rn.f32 	%f93, %f92, %f84, 0f3F528D32;
	fma.rn.f32 	%f94, %f93, %f84, 0f3F13C468;
	mul.f32 	%f510, %f84, %f94;
	bra.uni 	$L__BB16_10;
$L__BB16_9:
	fma.rn.f32 	%f95, %f2, 0f3B6B1C86, 0fBBB34878;
	fma.rn.f32 	%f96, %f95, %f2, 0fBD36CAEF;
	fma.rn.f32 	%f97, %f96, %f2, 0f3E2B5555;
	fma.rn.f32 	%f98, %f97, %f2, 0fBD2C96C7;
	fma.rn.f32 	%f99, %f98, %f2, 0fBF27E6EB;
	fma.rn.f32 	%f100, %f99, %f2, 0f3F13C463;
	mul.f32 	%f101, %f2, %f100;
	fma.rn.f32 	%f102, %f101, %f2, %f2;
	setp.lt.f32 	%p8, %f102, 0f00800000;
	mul.f32 	%f103, %f102, 0f4B000000;
	selp.f32 	%f104, %f103, %f102, %p8;
	selp.f32 	%f105, 0fC1B80000, 0f00000000, %p8;
	mov.b32 	%r10, %f104;
	add.s32 	%r11, %r10, -1059760811;
	and.b32  	%r12, %r11, -8388608;
	sub.s32 	%r13, %r10, %r12;
	mov.b32 	%f106, %r13;
	cvt.rn.f32.s32 	%f107, %r12;
	fma.rn.f32 	%f108, %f107, 0f34000000, %f105;
	add.f32 	%f109, %f106, 0fBF800000;
	fma.rn.f32 	%f110, %f109, 0fBE055027, 0f3E1039F6;
	fma.rn.f32 	%f111, %f110, %f109, 0fBDF8CDCC;
	fma.rn.f32 	%f112, %f111, %f109, 0f3E0F2955;
	fma.rn.f32 	%f113, %f112, %f109, 0fBE2AD8B9;
	fma.rn.f32 	%f114, %f113, %f109, 0f3E4CED0B;
	fma.rn.f32 	%f115, %f114, %f109, 0fBE7FFF22;
	fma.rn.f32 	%f116, %f115, %f109, 0f3EAAAA78;
	fma.rn.f32 	%f117, %f116, %f109, 0fBF000000;
	mul.f32 	%f118, %f109, %f117;
	fma.rn.f32 	%f119, %f118, %f109, %f109;
	fma.rn.f32 	%f120, %f108, 0f3F317218, %f119;
	setp.gt.u32 	%p9, %r10, 2139095039;
	fma.rn.f32 	%f121, %f104, 0f7F800000, 0f7F800000;
	selp.f32 	%f122, %f121, %f120, %p9;
	setp.eq.f32 	%p10, %f104, 0f00000000;
	neg.f32 	%f123, %f122;
	selp.f32 	%f510, 0f7F800000, %f123, %p10;
$L__BB16_10:
	setp.ge.f32 	%p11, %f1, 0f00000000;
	mov.f32 	%f511, %f510;
	@%p11 bra 	$L__BB16_15;
	cvt.rmi.f32.f32 	%f125, %f2;
	setp.eq.f32 	%p12, %f2, %f125;
	mov.f32 	%f511, 0f7F800000;
	@%p12 bra 	$L__BB16_15;
	setp.geu.f32 	%p13, %f2, 0f1FEC1E4A;
	@%p13 bra 	$L__BB16_14;
	setp.lt.f32 	%p19, %f2, 0f00800000;
	mul.f32 	%f168, %f2, 0f4B000000;
	selp.f32 	%f169, %f168, %f2, %p19;
	selp.f32 	%f170, 0fC1B80000, 0f00000000, %p19;
	mov.b32 	%r21, %f169;
	add.s32 	%r22, %r21, -1059760811;
	and.b32  	%r23, %r22, -8388608;
	sub.s32 	%r24, %r21, %r23;
	mov.b32 	%f171, %r24;
	cvt.rn.f32.s32 	%f172, %r23;
	fma.rn.f32 	%f173, %f172, 0f34000000, %f170;
	add.f32 	%f174, %f171, 0fBF800000;
	fma.rn.f32 	%f175, %f174, 0fBE055027, 0f3E1039F6;
	fma.rn.f32 	%f176, %f175, %f174, 0fBDF8CDCC;
	fma.rn.f32 	%f177, %f176, %f174, 0f3E0F2955;
	fma.rn.f32 	%f178, %f177, %f174, 0fBE2AD8B9;
	fma.rn.f32 	%f179, %f178, %f174, 0f3E4CED0B;
	fma.rn.f32 	%f180, %f179, %f174, 0fBE7FFF22;
	fma.rn.f32 	%f181, %f180, %f174, 0f3EAAAA78;
	fma.rn.f32 	%f182, %f181, %f174, 0fBF000000;
	mul.f32 	%f183, %f174, %f182;
	fma.rn.f32 	%f184, %f183, %f174, %f174;
	fma.rn.f32 	%f185, %f173, 0f3F317218, %f184;
	setp.gt.u32 	%p20, %r21, 2139095039;
	fma.rn.f32 	%f186, %f169, 0f7F800000, 0f7F800000;
	selp.f32 	%f187, %f186, %f185, %p20;
	setp.eq.f32 	%p21, %f169, 0f00000000;
	neg.f32 	%f188, %f187;
	selp.f32 	%f511, 0f7F800000, %f188, %p21;
	bra.uni 	$L__BB16_15;
$L__BB16_14:
	add.f32 	%f126, %f2, %f2;
	cvt.rni.f32.f32 	%f127, %f126;
	cvt.rzi.s32.f32 	%r14, %f127;
	fma.rn.f32 	%f128, %f127, 0fBF000000, %f2;
	mul.f32 	%f129, %f128, 0f40490FDB;
	mul.rn.f32 	%f130, %f129, %f129;
	and.b32  	%r15, %r14, 1;
	setp.eq.b32 	%p14, %r15, 1;
	selp.f32 	%f131, 0f3F800000, %f129, %p14;
	fma.rn.f32 	%f132, %f130, %f131, 0f00000000;
	fma.rn.f32 	%f133, %f130, 0f37CBAC00, 0fBAB607ED;
	selp.f32 	%f134, %f133, 0fB94D4153, %p14;
	selp.f32 	%f135, 0f3D2AAABB, 0f3C0885E4, %p14;
	fma.rn.f32 	%f136, %f134, %f130, %f135;
	selp.f32 	%f137, 0fBEFFFFFF, 0fBE2AAAA8, %p14;
	fma.rn.f32 	%f138, %f136, %f130, %f137;
	fma.rn.f32 	%f139, %f138, %f132, %f131;
	and.b32  	%r16, %r14, 2;
	setp.eq.s32 	%p15, %r16, 0;
	mov.f32 	%f140, 0f00000000;
	sub.f32 	%f141, %f140, %f139;
	selp.f32 	%f142, %f139, %f141, %p15;
	abs.f32 	%f143, %f142;
	mul.f32 	%f144, %f2, %f143;
	setp.lt.f32 	%p16, %f144, 0f00800000;
	mul.f32 	%f145, %f144, 0f4B000000;
	selp.f32 	%f146, 0fC1B80000, 0f00000000, %p16;
	selp.f32 	%f147, %f145, %f144, %p16;
	mov.b32 	%r17, %f147;
	add.s32 	%r18, %r17, -1059760811;
	and.b32  	%r19, %r18, -8388608;
	sub.s32 	%r20, %r17, %r19;
	mov.b32 	%f148, %r20;
	cvt.rn.f32.s32 	%f149, %r19;
	fma.rn.f32 	%f150, %f149, 0f34000000, %f146;
	add.f32 	%f151, %f148, 0fBF800000;
	fma.rn.f32 	%f152, %f151, 0fBE055027, 0f3E1039F6;
	fma.rn.f32 	%f153, %f152, %f151, 0fBDF8CDCC;
	fma.rn.f32 	%f154, %f153, %f151, 0f3E0F2955;
	fma.rn.f32 	%f155, %f154, %f151, 0fBE2AD8B9;
	fma.rn.f32 	%f156, %f155, %f151, 0f3E4CED0B;
	fma.rn.f32 	%f157, %f156, %f151, 0fBE7FFF22;
	fma.rn.f32 	%f158, %f157, %f151, 0f3EAAAA78;
	fma.rn.f32 	%f159, %f158, %f151, 0fBF000000;
	mul.f32 	%f160, %f151, %f159;
	fma.rn.f32 	%f161, %f160, %f151, %f151;
	fma.rn.f32 	%f162, %f150, 0f3F317218, %f161;
	setp.gt.u32 	%p17, %r17, 2139095039;
	fma.rn.f32 	%f163, %f147, 0f7F800000, 0f7F800000;
	selp.f32 	%f164, %f163, %f162, %p17;
	setp.eq.f32 	%p18, %f147, 0f00000000;
	mov.f32 	%f165, 0f3F928682;
	sub.f32 	%f166, %f165, %f164;
	selp.f32 	%f167, 0f7F800000, %f166, %p18;
	sub.f32 	%f511, %f167, %f510;
$L__BB16_15:
	cvta.to.global.u64 	%rd7, %rd2;
	add.s64 	%rd9, %rd7, %rd5;
	ld.global.f32 	%f12, [%rd9];
	abs.f32 	%f13, %f12;
	setp.ltu.f32 	%p22, %f13, 0f40400000;
	@%p22 bra 	$L__BB16_19;
	setp.ltu.f32 	%p23, %f13, 0f40F9999A;
	@%p23 bra 	$L__BB16_18;
	rcp.approx.ftz.f32 	%f189, %f13;
	mul.f32 	%f190, %f189, %f189;
	fma.rn.f32 	%f191, %f190, 0f3A4BE755, 0fBB360953;
	fma.rn.f32 	%f192, %f191, %f190, 0f3DAAAAA3;
	fma.rn.f32 	%f193, %f192, %f189, 0f3F6B3F8E;
	mov.b32 	%r25, %f13;
	add.s32 	%r26, %r25, -1059760811;
	and.b32  	%r27, %r26, -8388608;
	sub.s32 	%r28, %r25, %r27;
	mov.b32 	%f194, %r28;
	cvt.rn.f32.s32 	%f195, %r27;
	fma.rn.f32 	%f196, %f195, 0f34000000, 0f00000000;
	add.f32 	%f197, %f194, 0fBF800000;
	fma.rn.f32 	%f198, %f197, 0fBE055027, 0f3E1039F6;
	fma.rn.f32 	%f199, %f198, %f197, 0fBDF8CDCC;
	fma.rn.f32 	%f200, %f199, %f197, 0f3E0F2955;
	fma.rn.f32 	%f201, %f200, %f197, 0fBE2AD8B9;
	fma.rn.f32 	%f202, %f201, %f197, 0f3E4CED0B;
	fma.rn.f32 	%f203, %f202, %f197, 0fBE7FFF22;
	fma.rn.f32 	%f204, %f203, %f197, 0f3EAAAA78;
	fma.rn.f32 	%f205, %f204, %f197, 0fBF000000;
	mul.f32 	%f206, %f197, %f205;
	fma.rn.f32 	%f207, %f206, %f197, %f197;
	fma.rn.f32 	%f208, %f196, 0f3F317218, %f207;
	setp.gt.u32 	%p24, %r25, 2139095039;
	fma.rn.f32 	%f209, %f13, 0f7F800000, 0f7F800000;
	selp.f32 	%f210, %f209, %f208, %p24;
	mul.f32 	%f211, %f210, 0f3F000000;
	add.f32 	%f212, %f13, 0fBF000000;
	mul.rn.f32 	%f213, %f211, %f212;
	sub.f32 	%f214, %f213, %f13;
	add.rn.f32 	%f215, %f213, %f193;
	add.f32 	%f216, %f214, %f215;
	setp.eq.f32 	%p25, %f13, 0f7F800000;
	selp.f32 	%f512, 0f7F800000, %f216, %p25;
	bra.uni 	$L__BB16_24;
$L__BB16_18:
	add.f32 	%f217, %f13, 0fC0400000;
	fma.rn.f32 	%f218, %f217, 0fC43B38FB, 0fC640F6F8;
	fma.rn.f32 	%f219, %f218, %f217, 0fC7206560;
	fma.rn.f32 	%f220, %f219, %f217, 0fC73CB6AA;
	fma.rn.f32 	%f221, %f220, %f217, 0fC80BAE5A;
	add.f32 	%f222, %f217, 0fC381A020;
	fma.rn.f32 	%f223, %f222, %f217, 0fC62864B8;
	fma.rn.f32 	%f224, %f223, %f217, 0fC7B50686;
	fma.rn.f32 	%f225, %f224, %f217, 0fC8498465;
	rcp.approx.ftz.f32 	%f226, %f225;
	fma.rn.f32 	%f512, %f221, %f226, %f217;
	bra.uni 	$L__BB16_24;
$L__BB16_19:
	setp.ltu.f32 	%p26, %f13, 0f3FC00000;
	@%p26 bra 	$L__BB16_21;
	add.f32 	%f227, %f13, 0fC0000000;
	fma.rn.f32 	%f228, %f227, 0f385007FA, 0fB967A002;
	fma.rn.f32 	%f229, %f228, %f227, 0f3A0DE6FC;
	fma.rn.f32 	%f230, %f229, %f227, 0fBA9DE0E2;
	fma.rn.f32 	%f231, %f230, %f227, 0f3B3D05B7;
	fma.rn.f32 	%f232, %f231, %f227, 0fBBF1EB10;
	fma.rn.f32 	%f233, %f232, %f227, 0f3CA89A28;
	fma.rn.f32 	%f234, %f233, %f227, 0fBD89F01A;
	fma.rn.f32 	%f235, %f234, %f227, 0f3EA51A66;
	fma.rn.f32 	%f236, %f235, %f227, 0f3ED87730;
	mul.f32 	%f512, %f227, %f236;
	bra.uni 	$L__BB16_24;
$L__BB16_21:
	setp.ltu.f32 	%p27, %f13, 0f3F333333;
	@%p27 bra 	$L__BB16_23;
	mov.f32 	%f237, 0f3F800000;
	sub.f32 	%f238, %f237, %f13;
	fma.rn.f32 	%f239, %f238, 0f3D3BEF76, 0f3DD47577;
	fma.rn.f32 	%f240, %f239, %f238, 0f3DFB8079;
	fma.rn.f32 	%f241, %f240, %f238, 0f3E0295B5;
	fma.rn.f32 	%f242, %f241, %f238, 0f3E12A765;
	fma.rn.f32 	%f243, %f242, %f238, 0f3E2D6867;
	fma.rn.f32 	%f244, %f243, %f238, 0f3E5462BF;
	fma.rn.f32 	%f245, %f244, %f238, 0f3E8A8A72;
	fma.rn.f32 	%f246, %f245, %f238, 0f3ECD26A4;
	fma.rn.f32 	%f247, %f246, %f238, 0f3F528D32;
	fma.rn.f32 	%f248, %f247, %f238, 0f3F13C468;
	mul.f32 	%f512, %f238, %f248;
	bra.uni 	$L__BB16_24;
$L__BB16_23:
	fma.rn.f32 	%f249, %f13, 0f3B6B1C86, 0fBBB34878;
	fma.rn.f32 	%f250, %f249, %f13, 0fBD36CAEF;
	fma.rn.f32 	%f251, %f250, %f13, 0f3E2B5555;
	fma.rn.f32 	%f252, %f251, %f13, 0fBD2C96C7;
	fma.rn.f32 	%f253, %f252, %f13, 0fBF27E6EB;
	fma.rn.f32 	%f254, %f253, %f13, 0f3F13C463;
	mul.f32 	%f255, %f13, %f254;
	fma.rn.f32 	%f256, %f255, %f13, %f13;
	setp.lt.f32 	%p28, %f256, 0f00800000;
	mul.f32 	%f257, %f256, 0f4B000000;
	selp.f32 	%f258, %f257, %f256, %p28;
	selp.f32 	%f259, 0fC1B80000, 0f00000000, %p28;
	mov.b32 	%r29, %f258;
	add.s32 	%r30, %r29, -1059760811;
	and.b32  	%r31, %r30, -8388608;
	sub.s32 	%r32, %r29, %r31;
	mov.b32 	%f260, %r32;
	cvt.rn.f32.s32 	%f261, %r31;
	fma.rn.f32 	%f262, %f261, 0f34000000, %f259;
	add.f32 	%f263, %f260, 0fBF800000;
	fma.rn.f32 	%f264, %f263, 0fBE055027, 0f3E1039F6;
	fma.rn.f32 	%f265, %f264, %f263, 0fBDF8CDCC;
	fma.rn.f32 	%f266, %f265, %f263, 0f3E0F2955;
	fma.rn.f32 	%f267, %f266, %f263, 0fBE2AD8B9;
	fma.rn.f32 	%f268, %f267, %f263, 0f3E4CED0B;
	fma.rn.f32 	%f269, %f268, %f263, 0fBE7FFF22;
	fma.rn.f32 	%f270, %f269, %f263, 0f3EAAAA78;
	fma.rn.f32 	%f271, %f270, %f263, 0fBF000000;
	mul.f32 	%f272, %f263, %f271;
	fma.rn.f32 	%f273, %f272, %f263, %f263;
	fma.rn.f32 	%f274, %f262, 0f3F317218, %f273;
	setp.gt.u32 	%p29, %r29, 2139095039;
	fma.rn.f32 	%f275, %f258, 0f7F800000, 0f7F800000;
	selp.f32 	%f276, %f275, %f274, %p29;
	setp.eq.f32 	%p30, %f258, 0f00000000;
	neg.f32 	%f277, %f276;
	selp.f32 	%f512, 0f7F800000, %f277, %p30;
$L__BB16_24:
	setp.ge.f32 	%p31, %f12, 0f00000000;
	mov.f32 	%f513, %f512;
	@%p31 bra 	$L__BB16_29;
	cvt.rmi.f32.f32 	%f279, %f13;
	setp.eq.f32 	%p32, %f13, %f279;
	mov.f32 	%f513, 0f7F800000;
	@%p32 bra 	$L__BB16_29;
	setp.geu.f32 	%p33, %f13, 0f1FEC1E4A;
	@%p33 bra 	$L__BB16_28;
	setp.lt.f32 	%p39, %f13, 0f00800000;
	mul.f32 	%f322, %f13, 0f4B000000;
	selp.f32 	%f323, %f322, %f13, %p39;
	selp.f32 	%f324, 0fC1B80000, 0f00000000, %p39;
	mov.b32 	%r40, %f323;
	add.s32 	%r41, %r40, -1059760811;
	and.b32  	%r42, %r41, -8388608;
	sub.s32 	%r43, %r40, %r42;
	mov.b32 	%f325, %r43;
	cvt.rn.f32.s32 	%f326, %r42;
	fma.rn.f32 	%f327, %f326, 0f34000000, %f324;
	add.f32 	%f328, %f325, 0fBF800000;
	fma.rn.f32 	%f329, %f328, 0fBE055027, 0f3E1039F6;
	fma.rn.f32 	%f330, %f329, %f328, 0fBDF8CDCC;
	fma.rn.f32 	%f331, %f330, %f328, 0f3E0F2955;
	fma.rn.f32 	%f332, %f331, %f328, 0fBE2AD8B9;
	fma.rn.f32 	%f333, %f332, %f328, 0f3E4CED0B;
	fma.rn.f32 	%f334, %f333, %f328, 0fBE7FFF22;
	fma.rn.f32 	%f335, %f334, %f328, 0f3EAAAA78;
	fma.rn.f32 	%f336, %f335, %f328, 0fBF000000;
	mul.f32 	%f337, %f328, %f336;
	fma.rn.f32 	%f338, %f337, %f328, %f328;
	fma.rn.f32 	%f339, %f327, 0f3F317218, %f338;
	setp.gt.u32 	%p40, %r40, 2139095039;
	fma.rn.f32 	%f340, %f323, 0f7F800000, 0f7F800000;
	selp.f32 	%f341, %f340, %f339, %p40;
	setp.eq.f32 	%p41, %f323, 0f00000000;
	neg.f32 	%f342, %f341;
	selp.f32 	%f513, 0f7F800000, %f342, %p41;
	bra.uni 	$L__BB16_29;
$L__BB16_28:
	add.f32 	%f280, %f13, %f13;
	cvt.rni.f32.f32 	%f281, %f280;
	cvt.rzi.s32.f32 	%r33, %f281;
	fma.rn.f32 	%f282, %f281, 0fBF000000, %f13;
	mul.f32 	%f283, %f282, 0f40490FDB;
	mul.rn.f32 	%f284, %f283, %f283;
	and.b32  	%r34, %r33, 1;
	setp.eq.b32 	%p34, %r34, 1;
	selp.f32 	%f285, 0f3F800000, %f283, %p34;
	fma.rn.f32 	%f286, %f284, %f285, 0f00000000;
	fma.rn.f32 	%f287, %f284, 0f37CBAC00, 0fBAB607ED;
	selp.f32 	%f288, %f287, 0fB94D4153, %p34;
	selp.f32 	%f289, 0f3D2AAABB, 0f3C0885E4, %p34;
	fma.rn.f32 	%f290, %f288, %f284, %f289;
	selp.f32 	%f291, 0fBEFFFFFF, 0fBE2AAAA8, %p34;
	fma.rn.f32 	%f292, %f290, %f284, %f291;
	fma.rn.f32 	%f293, %f292, %f286, %f285;
	and.b32  	%r35, %r33, 2;
	setp.eq.s32 	%p35, %r35, 0;
	mov.f32 	%f294, 0f00000000;
	sub.f32 	%f295, %f294, %f293;
	selp.f32 	%f296, %f293, %f295, %p35;
	abs.f32 	%f297, %f296;
	mul.f32 	%f298, %f13, %f297;
	setp.lt.f32 	%p36, %f298, 0f00800000;
	mul.f32 	%f299, %f298, 0f4B000000;
	selp.f32 	%f300, 0fC1B80000, 0f00000000, %p36;
	selp.f32 	%f301, %f299, %f298, %p36;
	mov.b32 	%r36, %f301;
	add.s32 	%r37, %r36, -1059760811;
	and.b32  	%r38, %r37, -8388608;
	sub.s32 	%r39, %r36, %r38;
	mov.b32 	%f302, %r39;
	cvt.rn.f32.s32 	%f303, %r38;
	fma.rn.f32 	%f304, %f303, 0f34000000, %f300;
	add.f32 	%f305, %f302, 0fBF800000;
	fma.rn.f32 	%f306, %f305, 0fBE055027, 0f3E1039F6;
	fma.rn.f32 	%f307, %f306, %f305, 0fBDF8CDCC;
	fma.rn.f32 	%f308, %f307, %f305, 0f3E0F2955;
	fma.rn.f32 	%f309, %f308, %f305, 0fBE2AD8B9;
	fma.rn.f32 	%f310, %f309, %f305, 0f3E4CED0B;
	fma.rn.f32 	%f311, %f310, %f305, 0fBE7FFF22;
	fma.rn.f32 	%f312, %f311, %f305, 0f3EAAAA78;
	fma.rn.f32 	%f313, %f312, %f305, 0fBF000000;
	mul.f32 	%f314, %f305, %f313;
	fma.rn.f32 	%f315, %f314, %f305, %f305;
	fma.rn.f32 	%f316, %f304, 0f3F317218, %f315;
	setp.gt.u32 	%p37, %r36, 2139095039;
	fma.rn.f32 	%f317, %f301, 0f7F800000, 0f7F800000;
	selp.f32 	%f318, %f317, %f316, %p37;
	setp.eq.f32 	%p38, %f301, 0f00000000;
	mov.f32 	%f319, 0f3F928682;
	sub.f32 	%f320, %f319, %f318;
	selp.f32 	%f321, 0f7F800000, %f320, %p38;
	sub.f32 	%f513, %f321, %f512;
$L__BB16_29:
	add.f32 	%f23, %f511, %f513;
	add.f32 	%f24, %f1, %f12;
	abs.f32 	%f25, %f24;
	setp.ltu.f32 	%p42, %f25, 0f40400000;
	@%p42 bra 	$L__BB16_33;
	setp.ltu.f32 	%p43, %f25, 0f40F9999A;
	@%p43 bra 	$L__BB16_32;
	rcp.approx.ftz.f32 	%f343, %f25;
	mul.f32 	%f344, %f343, %f343;
	fma.rn.f32 	%f345, %f344, 0f3A4BE755, 0fBB360953;
	fma.rn.f32 	%f346, %f345, %f344, 0f3DAAAAA3;
	fma.rn.f32 	%f347, %f346, %f343, 0f3F6B3F8E;
	mov.b32 	%r44, %f25;
	add.s32 	%r45, %r44, -1059760811;
	and.b32  	%r46, %r45, -8388608;
	sub.s32 	%r47, %r44, %r46;
	mov.b32 	%f348, %r47;
	cvt.rn.f32.s32 	%f349, %r46;
	fma.rn.f32 	%f350, %f349, 0f34000000, 0f00000000;
	add.f32 	%f351, %f348, 0fBF800000;
	fma.rn.f32 	%f352, %f351, 0fBE055027, 0f3E1039F6;
	fma.rn.f32 	%f353, %f352, %f351, 0fBDF8CDCC;
	fma.rn.f32 	%f354, %f353, %f351, 0f3E0F2955;
	fma.rn.f32 	%f355, %f354, %f351, 0fBE2AD8B9;
	fma.rn.f32 	%f356, %f355, %f351, 0f3E4CED0B;
	fma.rn.f32 	%f357, %f356, %f351, 0fBE7FFF22;
	fma.rn.f32 	%f358, %f357, %f351, 0f3EAAAA78;
	fma.rn.f32 	%f359, %f358, %f351, 0fBF000000;
	mul.f32 	%f360, %f351, %f359;
	fma.rn.f32 	%f361, %f360, %f351, %f351;
	fma.rn.f32 	%f362, %f350, 0f3F317218, %f361;
	setp.gt.u32 	%p44, %r44, 2139095039;
	fma.rn.f32 	%f363, %f25, 0f7F800000, 0f7F800000;
	selp.f32 	%f364, %f363, %f362, %p44;
	mul.f32 	%f365, %f364, 0f3F000000;
	add.f32 	%f366, %f25, 0fBF000000;
	mul.rn.f32 	%f367, %f365, %f366;
	sub.f32 	%f368, %f367, %f25;
	add.rn.f32 	%f369, %f367, %f347;
	add.f32 	%f370, %f368, %f369;
	setp.eq.f32 	%p45, %f25, 0f7F800000;
	selp.f32 	%f514, 0f7F800000, %f370, %p45;
	bra.uni 	$L__BB16_38;
$L__BB16_32:
	add.f32 	%f371, %f25, 0fC0400000;
	fma.rn.f32 	%f372, %f371, 0fC43B38FB, 0fC640F6F8;
	fma.rn.f32 	%f373, %f372, %f371, 0fC7206560;
	fma.rn.f32 	%f374, %f373, %f371, 0fC73CB6AA;
	fma.rn.f32 	%f375, %f374, %f371, 0fC80BAE5A;
	add.f32 	%f376, %f371, 0fC381A020;
	fma.rn.f32 	%f377, %f376, %f371, 0fC62864B8;
	fma.rn.f32 	%f378, %f377, %f371, 0fC7B50686;
	fma.rn.f32 	%f379, %f378, %f371, 0fC8498465;
	rcp.approx.ftz.f32 	%f380, %f379;
	fma.rn.f32 	%f514, %f375, %f380, %f371;
	bra.uni 	$L__BB16_38;
$L__BB16_33:
	setp.ltu.f32 	%p46, %f25, 0f3FC00000;
	@%p46 bra 	$L__BB16_35;
	add.f32 	%f381, %f25, 0fC0000000;
	fma.rn.f32 	%f382, %f381, 0f385007FA, 0fB967A002;
	fma.rn.f32 	%f383, %f382, %f381, 0f3A0DE6FC;
	fma.rn.f32 	%f384, %f383, %f381, 0fBA9DE0E2;
	fma.rn.f32 	%f385, %f384, %f381, 0f3B3D05B7;
	fma.rn.f32 	%f386, %f385, %f381, 0fBBF1EB10;
	fma.rn.f32 	%f387, %f386, %f381, 0f3CA89A28;
	fma.rn.f32 	%f388, %f387, %f381, 0fBD89F01A;
	fma.rn.f32 	%f389, %f388, %f381, 0f3EA51A66;
	fma.rn.f32 	%f390, %f389, %f381, 0f3ED87730;
	mul.f32 	%f514, %f381, %f390;
	bra.uni 	$L__BB16_38;
$L__BB16_35:
	setp.ltu.f32 	%p47, %f25, 0f3F333333;
	@%p47 bra 	$L__BB16_37;
	mov.f32 	%f391, 0f3F800000;
	sub.f32 	%f392, %f391, %f25;
	fma.rn.f32 	%f393, %f392, 0f3D3BEF76, 0f3DD47577;
	fma.rn.f32 	%f394, %f393, %f392, 0f3DFB8079;
	fma.rn.f32 	%f395, %f394, %f392, 0f3E0295B5;
	fma.rn.f32 	%f396, %f395, %f392, 0f3E12A765;
	fma.rn.f32 	%f397, %f396, %f392, 0f3E2D6867;
	fma.rn.f32 	%f398, %f397, %f392, 0f3E5462BF;
	fma.rn.f32 	%f399, %f398, %f392, 0f3E8A8A72;
	fma.rn.f32 	%f400, %f399, %f392, 0f3ECD26A4;
	fma.rn.f32 	%f401, %f400, %f392, 0f3F528D32;
	fma.rn.f32 	%f402, %f401, %f392, 0f3F13C468;
	mul.f32 	%f514, %f392, %f402;
	bra.uni 	$L__BB16_38;
$L__BB16_37:
	fma.rn.f32 	%f403, %f25, 0f3B6B1C86, 0fBBB34878;
	fma.rn.f32 	%f404, %f403, %f25, 0fBD36CAEF;
	fma.rn.f32 	%f405, %f404, %f25, 0f3E2B5555;
	fma.rn.f32 	%f406, %f405, %f25, 0fBD2C96C7;
	fma.rn.f32 	%f407, %f406, %f25, 0fBF27E6EB;
	fma.rn.f32 	%f408, %f407, %f25, 0f3F13C463;
	mul.f32 	%f409, %f25, %f408;
	fma.rn.f32 	%f410, %f409, %f25, %f25;
	setp.lt.f32 	%p48, %f410, 0f00800000;
	mul.f32 	%f411, %f410, 0f4B000000;
	selp.f32 	%f412, %f411, %f410, %p48;
	selp.f32 	%f413, 0fC1B80000, 0f00000000, %p48;
	mov.b32 	%r48, %f412;
	add.s32 	%r49, %r48, -1059760811;
	and.b32  	%r50, %r49, -8388608;
	sub.s32 	%r51, %r48, %r50;
	mov.b32 	%f414, %r51;
	cvt.rn.f32.s32 	%f415, %r50;
	fma.rn.f32 	%f416, %f415, 0f34000000, %f413;
	add.f32 	%f417, %f414, 0fBF800000;
	fma.rn.f32 	%f418, %f417, 0fBE055027, 0f3E1039F6;
	fma.rn.f32 	%f419, %f418, %f417, 0fBDF8CDCC;
	fma.rn.f32 	%f420, %f419, %f417, 0f3E0F2955;
	fma.rn.f32 	%f421, %f420, %f417, 0fBE2AD8B9;
	fma.rn.f32 	%f422, %f421, %f417, 0f3E4CED0B;
	fma.rn.f32 	%f423, %f422, %f417, 0fBE7FFF22;
	fma.rn.f32 	%f424, %f423, %f417, 0f3EAAAA78;
	fma.rn.f32 	%f425, %f424, %f417, 0fBF000000;
	mul.f32 	%f426, %f417, %f425;
	fma.rn.f32 	%f427, %f426, %f417, %f417;
	fma.rn.f32 	%f428, %f416, 0f3F317218, %f427;
	setp.gt.u32 	%p49, %r48, 2139095039;
	fma.rn.f32 	%f429, %f412, 0f7F800000, 0f7F800000;
	selp.f32 	%f430, %f429, %f428, %p49;
	setp.eq.f32 	%p50, %f412, 0f00000000;
	neg.f32 	%f431, %f430;
	selp.f32 	%f514, 0f7F800000, %f431, %p50;
$L__BB16_38:
	setp.ge.f32 	%p51, %f24, 0f00000000;
	mov.f32 	%f515, %f514;
	@%p51 bra 	$L__BB16_43;
	cvt.rmi.f32.f32 	%f433, %f25;
	setp.eq.f32 	%p52, %f25, %f433;
	mov.f32 	%f515, 0f7F800000;
	@%p52 bra 	$L__BB16_43;
	setp.geu.f32 	%p53, %f25, 0f1FEC1E4A;
	@%p53 bra 	$L__BB16_42;
	setp.lt.f32 	%p59, %f25, 0f00800000;
	mul.f32 	%f476, %f25, 0f4B000000;
	selp.f32 	%f477, %f476, %f25, %p59;
	selp.f32 	%f478, 0fC1B80000, 0f00000000, %p59;
	mov.b32 	%r59, %f477;
	add.s32 	%r60, %r59, -1059760811;
	and.b32  	%r61, %r60, -8388608;
	sub.s32 	%r62, %r59, %r61;
	mov.b32 	%f479, %r62;
	cvt.rn.f32.s32 	%f480, %r61;
	fma.rn.f32 	%f481, %f480, 0f34000000, %f478;
	add.f32 	%f482, %f479, 0fBF800000;
	fma.rn.f32 	%f483, %f482, 0fBE055027, 0f3E1039F6;
	fma.rn.f32 	%f484, %f483, %f482, 0fBDF8CDCC;
	fma.rn.f32 	%f485, %f484, %f482, 0f3E0F2955;
	fma.rn.f32 	%f486, %f485, %f482, 0fBE2AD8B9;
	fma.rn.f32 	%f487, %f486, %f482, 0f3E4CED0B;
	fma.rn.f32 	%f488, %f487, %f482, 0fBE7FFF22;
	fma.rn.f32 	%f489, %f488, %f482, 0f3EAAAA78;
	fma.rn.f32 	%f490, %f489, %f482, 0fBF000000;
	mul.f32 	%f491, %f482, %f490;
	fma.rn.f32 	%f492, %f491, %f482, %f482;
	fma.rn.f32 	%f493, %f481, 0f3F317218, %f492;
	setp.gt.u32 	%p60, %r59, 2139095039;
	fma.rn.f32 	%f494, %f477, 0f7F800000, 0f7F800000;
	selp.f32 	%f495, %f494, %f493, %p60;
	setp.eq.f32 	%p61, %f477, 0f00000000;
	neg.f32 	%f496, %f495;
	selp.f32 	%f515, 0f7F800000, %f496, %p61;
	bra.uni 	$L__BB16_43;
$L__BB16_42:
	add.f32 	%f434, %f25, %f25;
	cvt.rni.f32.f32 	%f435, %f434;
	cvt.rzi.s32.f32 	%r52, %f435;
	fma.rn.f32 	%f436, %f435, 0fBF000000, %f25;
	mul.f32 	%f437, %f436, 0f40490FDB;
	mul.rn.f32 	%f438, %f437, %f437;
	and.b32  	%r53, %r52, 1;
	setp.eq.b32 	%p54, %r53, 1;
	selp.f32 	%f439, 0f3F800000, %f437, %p54;
	fma.rn.f32 	%f440, %f438, %f439, 0f00000000;
	fma.rn.f32 	%f441, %f438, 0f37CBAC00, 0fBAB607ED;
	selp.f32 	%f442, %f441, 0fB94D4153, %p54;
	selp.f32 	%f443, 0f3D2AAABB, 0f3C0885E4, %p54;
	fma.rn.f32 	%f444, %f442, %f438, %f443;
	selp.f32 	%f445, 0fBEFFFFFF, 0fBE2AAAA8, %p54;
	fma.rn.f32 	%f446, %f444, %f438, %f445;
	fma.rn.f32 	%f447, %f446, %f440, %f439;
	and.b32  	%r54, %r52, 2;
	setp.eq.s32 	%p55, %r54, 0;
	mov.f32 	%f448, 0f00000000;
	sub.f32 	%f449, %f448, %f447;
	selp.f32 	%f450, %f447, %f449, %p55;
	abs.f32 	%f451, %f450;
	mul.f32 	%f452, %f25, %f451;
	setp.lt.f32 	%p56, %f452, 0f00800000;
	mul.f32 	%f453, %f452, 0f4B000000;
	selp.f32 	%f454, 0fC1B80000, 0f00000000, %p56;
	selp.f32 	%f455, %f453, %f452, %p56;
	mov.b32 	%r55, %f455;
	add.s32 	%r56, %r55, -1059760811;
	and.b32  	%r57, %r56, -8388608;
	sub.s32 	%r58, %r55, %r57;
	mov.b32 	%f456, %r58;
	cvt.rn.f32.s32 	%f457, %r57;
	fma.rn.f32 	%f458, %f457, 0f34000000, %f454;
	add.f32 	%f459, %f456, 0fBF800000;
	fma.rn.f32 	%f460, %f459, 0fBE055027, 0f3E1039F6;
	fma.rn.f32 	%f461, %f460, %f459, 0fBDF8CDCC;
	fma.rn.f32 	%f462, %f461, %f459, 0f3E0F2955;
	fma.rn.f32 	%f463, %f462, %f459, 0fBE2AD8B9;
	fma.rn.f32 	%f464, %f463, %f459, 0f3E4CED0B;
	fma.rn.f32 	%f465, %f464, %f459, 0fBE7FFF22;
	fma.rn.f32 	%f466, %f465, %f459, 0f3EAAAA78;
	fma.rn.f32 	%f467, %f466, %f459, 0fBF000000;
	mul.f32 	%f468, %f459, %f467;
	fma.rn.f32 	%f469, %f468, %f459, %f459;
	fma.rn.f32 	%f470, %f458, 0f3F317218, %f469;
	setp.gt.u32 	%p57, %r55, 2139095039;
	fma.rn.f32 	%f471, %f455, 0f7F800000, 0f7F800000;
	selp.f32 	%f472, %f471, %f470, %p57;
	setp.eq.f32 	%p58, %f455, 0f00000000;
	mov.f32 	%f473, 0f3F928682;
	sub.f32 	%f474, %f473, %f472;
	selp.f32 	%f475, 0f7F800000, %f474, %p58;
	sub.f32 	%f515, %f475, %f514;
$L__BB16_43:
	sub.f32 	%f497, %f23, %f515;
	fma.rn.f32 	%f498, %f497, 0f3BBB989D, 0f3F000000;
	cvt.sat.f32.f32 	%f499, %f498;
	mov.f32 	%f500, 0f4B400001;
	mov.f32 	%f501, 0f437C0000;
	fma.rm.f32 	%f502, %f499, %f501, %f500;
	add.f32 	%f503, %f502, 0fCB40007F;
	neg.f32 	%f504, %f503;
	fma.rn.f32 	%f505, %f497, 0f3FB8AA3B, %f504;
	fma.rn.f32 	%f506, %f497, 0f32A57060, %f505;
	mov.b32 	%r63, %f502;
	shl.b32 	%r64, %r63, 23;
	mov.b32 	%f507, %r64;
	ex2.approx.ftz.f32 	%f508, %f506;
	mul.f32 	%f509, %f508, %f507;
	cvta.to.global.u64 	%rd10, %rd3;
	add.s64 	%rd12, %rd10, %rd5;
	st.global.f32 	[%rd12], %f509;
$L__BB16_44:
	ret;

}
	// .globl	beta_f64
.visible .entry beta_f64(
	.param .u64 .ptr .align 1 beta_f64_param_0,
	.param .u64 .ptr .align 1 beta_f64_param_1,
	.param .u64 .ptr .align 1 beta_f64_param_2,
	.param .u32 beta_f64_param_3
)
{
	.reg .pred 	%p<38>;
	.reg .b32 	%r<123>;
	.reg .b32 	%f<3>;
	.reg .b64 	%rd<31>;
	.reg .b64 	%fd<288>;

	ld.param.u64 	%rd1, [beta_f64_param_0];
	ld.param.u64 	%rd2, [beta_f64_param_1];
	ld.param.u64 	%rd3, [beta_f64_param_2];
	ld.param.u32 	%r38, [beta_f64_param_3];
	mov.u32 	%r39, %ctaid.x;
	mov.u32 	%r40, %ntid.x;
	mov.u32 	%r41, %tid.x;
	mad.lo.s32 	%r1, %r39, %r40, %r41;
	setp.ge.u32 	%p1, %r1, %r38;
	@%p1 bra 	$L__BB17_47;
	cvta.to.global.u64 	%rd4, %rd1;
	mul.wide.u32 	%rd5, %r1, 8;
	add.s64 	%rd6, %rd4, %rd5;
	ld.global.f64 	%fd1, [%rd6];
	setp.nan.f64 	%p2, %fd1, %fd1;
	@%p2 bra 	$L__BB17_14;
	abs.f64 	%fd273, %fd1;
	{ // callseq 12, 0
	.param .b64 param0;
	st.param.f64 	[param0], %fd273;
	.param .b64 retval0;
	call.uni (retval0), 
	__internal_lgamma_pos, 
	(
	param0
	);
	ld.param.f64 	%fd55, [retval0];
	} // callseq 12
	{
	.reg .b32 %temp; 
	mov.b64 	{%temp, %r42}, %fd1;
	}
	setp.gt.s32 	%p3, %r42, -1;
	mov.f64 	%fd276, %fd55;
	@%p3 bra 	$L__BB17_15;
	cvt.rzi.f64.f64 	%fd57, %fd273;
	setp.eq.f64 	%p4, %fd273, %fd57;
	mov.f64 	%fd276, 0d7FF0000000000000;
	@%p4 bra 	$L__BB17_15;
	{
	.reg .b32 %temp; 
	mov.b64 	{%temp, %r2}, %fd273;
	}
	setp.lt.s32 	%p5, %r2, 1006632960;
	@%p5 bra 	$L__BB17_6;
	{
	.reg .b32 %temp; 
	mov.b64 	{%r43, %temp}, %fd273;
	}
	add.s32 	%r44, %r2, 1048576;
	mov.b64 	%fd58, {%r43, %r44};
	cvt.rni.f64.f64 	%fd59, %fd58;
	cvt.rzi.s64.f64 	%rd7, %fd59;
	cvt.u32.u64 	%r45, %rd7;
	fma.rn.f64 	%fd60, %fd59, 0dBFE0000000000000, %fd273;
	mul.f64 	%fd61, %fd60, 0d3CA1A62633145C07;
	fma.rn.f64 	%fd62, %fd60, 0d400921FB54442D18, %fd61;
	shl.b64 	%rd8, %rd7, 6;
	and.b64  	%rd9, %rd8, 64;
	mov.u64 	%rd10, __cudart_sin_cos_coeffs;
	add.s64 	%rd11, %rd10, %rd9;
	mul.rn.f64 	%fd63, %fd62, %fd62;
	and.b64  	%rd12, %rd7, 1;
	setp.eq.b64 	%p6, %rd12, 1;
	selp.f64 	%fd64, 0dBDA8FF8320FD8164, 0d3DE5DB65F9785EBA, %p6;
	ld.global.nc.v2.f64 	{%fd65, %fd66}, [%rd11];
	fma.rn.f64 	%fd67, %fd64, %fd63, %fd65;
	fma.rn.f64 	%fd68, %fd67, %fd63, %fd66;
	ld.global.nc.v2.f64 	{%fd69, %fd70}, [%rd11+16];
	fma.rn.f64 	%fd71, %fd68, %fd63, %fd69;
	fma.rn.f64 	%fd72, %fd71, %fd63, %fd70;
	ld.global.nc.v2.f64 	{%fd73, %fd74}, [%rd11+32];
	fma.rn.f64 	%fd75, %fd72, %fd63, %fd73;
	fma.rn.f64 	%fd76, %fd75, %fd63, %fd74;
	fma.rn.f64 	%fd77, %fd76, %fd62, %fd62;
	fma.rn.f64 	%fd78, %fd76, %fd63, 0d3FF0000000000000;
	selp.f64 	%fd79, %fd78, %fd77, %p6;
	and.b32  	%r46, %r45, 2;
	setp.eq.s32 	%p7, %r46, 0;
	mov.f64 	%fd80, 0d0000000000000000;
	sub.f64 	%fd81, %fd80, %fd79;
	selp.f64 	%fd82, %fd79, %fd81, %p7;
	mul.f64 	%fd83, %fd1, %fd82;
	abs.f64 	%fd84, %fd83;
	mov.f64 	%fd85, 0d400921FB54442D18;
	div.rn.f64 	%fd273, %fd85, %fd84;
$L__BB17_6:
	{
	.reg .b32 %temp; 
	mov.b64 	{%temp, %r111}, %fd273;
	}
	{
	.reg .b32 %temp; 
	mov.b64 	{%r112, %temp}, %fd273;
	}
	setp.gt.s32 	%p8, %r111, 1048575;
	mov.b32 	%r113, -1023;
	@%p8 bra 	$L__BB17_8;
	mul.f64 	%fd273, %fd273, 0d4350000000000000;
	{
	.reg .b32 %temp; 
	mov.b64 	{%temp, %r111}, %fd273;
	}
	{
	.reg .b32 %temp; 
	mov.b64 	{%r112, %temp}, %fd273;
	}
	mov.b32 	%r113, -1077;
$L__BB17_8:
	add.s32 	%r49, %r111, -1;
	setp.gt.u32 	%p9, %r49, 2146435070;
	@%p9 bra 	$L__BB17_12;
	shr.u32 	%r52, %r111, 20;
	add.s32 	%r114, %r113, %r52;
	and.b32  	%r53, %r111, 1048575;
	or.b32  	%r54, %r53, 1072693248;
	mov.b64 	%fd274, {%r112, %r54};
	setp.lt.u32 	%p11, %r54, 1073127583;
	@%p11 bra 	$L__BB17_11;
	{
	.reg .b32 %temp; 
	mov.b64 	{%r55, %temp}, %fd274;
	}
	{
	.reg .b32 %temp; 
	mov.b64 	{%temp, %r56}, %fd274;
	}
	add.s32 	%r57, %r56, -1048576;
	mov.b64 	%fd274, {%r55, %r57};
	add.s32 	%r114, %r114, 1;
$L__BB17_11:
	add.f64 	%fd87, %fd274, 0dBFF0000000000000;
	add.f64 	%fd88, %fd274, 0d3FF0000000000000;
	rcp.approx.ftz.f64 	%fd89, %fd88;
	neg.f64 	%fd90, %fd88;
	fma.rn.f64 	%fd91, %fd90, %fd89, 0d3FF0000000000000;
	fma.rn.f64 	%fd92, %fd91, %fd91, %fd91;
	fma.rn.f64 	%fd93, %fd92, %fd89, %fd89;
	mul.f64 	%fd94, %fd87, %fd93;
	fma.rn.f64 	%fd95, %fd87, %fd93, %fd94;
	mul.f64 	%fd96, %fd95, %fd95;
	fma.rn.f64 	%fd97, %fd96, 0d3EB1380B3AE80F1E, 0d3ED0EE258B7A8B04;
	fma.rn.f64 	%fd98, %fd97, %fd96, 0d3EF3B2669F02676F;
	fma.rn.f64 	%fd99, %fd98, %fd96, 0d3F1745CBA9AB0956;
	fma.rn.f64 	%fd100, %fd99, %fd96, 0d3F3C71C72D1B5154;
	fma.rn.f64 	%fd101, %fd100, %fd96, 0d3F624924923BE72D;
	fma.rn.f64 	%fd102, %fd101, %fd96, 0d3F8999999999A3C4;
	fma.rn.f64 	%fd103, %fd102, %fd96, 0d3FB5555555555554;
	sub.f64 	%fd104, %fd87, %fd95;
	add.f64 	%fd105, %fd104, %fd104;
	neg.f64 	%fd106, %fd95;
	fma.rn.f64 	%fd107, %fd106, %fd87, %fd105;
	mul.f64 	%fd108, %fd93, %fd107;
	mul.f64 	%fd109, %fd96, %fd103;
	fma.rn.f64 	%fd110, %fd109, %fd95, %fd108;
	xor.b32  	%r58, %r114, -2147483648;
	mov.b32 	%r59, 1127219200;
	mov.b64 	%fd111, {%r58, %r59};
	mov.b32 	%r60, -2147483648;
	mov.b64 	%fd112, {%r60, %r59};
	sub.f64 	%fd113, %fd111, %fd112;
	fma.rn.f64 	%fd114, %fd113, 0d3FE62E42FEFA39EF, %fd95;
	fma.rn.f64 	%fd115, %fd113, 0dBFE62E42FEFA39EF, %fd114;
	sub.f64 	%fd116, %fd115, %fd95;
	sub.f64 	%fd117, %fd110, %fd116;
	fma.rn.f64 	%fd118, %fd113, 0d3C7ABC9E3B39803F, %fd117;
	add.f64 	%fd275, %fd114, %fd118;
	bra.uni 	$L__BB17_13;
$L__BB17_12:
	fma.rn.f64 	%fd86, %fd273, 0d7FF0000000000000, 0d7FF0000000000000;
	{
	.reg .b32 %temp; 
	mov.b64 	{%temp, %r50}, %fd273;
	}
	and.b32  	%r51, %r50, 2147483647;
	setp.eq.s32 	%p10, %r51, 0;
	selp.f64 	%fd275, 0dFFF0000000000000, %fd86, %p10;
$L__BB17_13:
	setp.lt.s32 	%p12, %r2, 1006632960;
	neg.f64 	%fd119, %fd275;
	sub.f64 	%fd120, %fd275, %fd55;
	selp.f64 	%fd276, %fd119, %fd120, %p12;
	bra.uni 	$L__BB17_15;
$L__BB17_14:
	add.f64 	%fd276, %fd1, %fd1;
$L__BB17_15:
	cvta.to.global.u64 	%rd13, %rd2;
	add.s64 	%rd15, %rd13, %rd5;
	ld.global.f64 	%fd17, [%rd15];
	setp.nan.f64 	%p13, %fd17, %fd17;
	@%p13 bra 	$L__BB17_28;
	abs.f64 	%fd278, %fd17;
	{ // callseq 13, 0
	.param .b64 param0;
	st.param.f64 	[param0], %fd278;
	.param .b64 retval0;
	call.uni (retval0), 
	__internal_lgamma_pos, 
	(
	param0
	);
	ld.param.f64 	%fd121, [retval0];
	} // callseq 13
	{
	.reg .b32 %temp; 
	mov.b64 	{%temp, %r61}, %fd17;
	}
	setp.gt.s32 	%p14, %r61, -1;
	mov.f64 	%fd281, %fd121;
	@%p14 bra 	$L__BB17_29;
	cvt.rzi.f64.f64 	%fd123, %fd278;
	setp.eq.f64 	%p15, %fd278, %fd123;
	mov.f64 	%fd281, 0d7FF0000000000000;
	@%p15 bra 	$L__BB17_29;
	{
	.reg .b32 %temp; 
	mov.b64 	{%temp, %r13}, %fd278;
	}
	setp.lt.s32 	%p16, %r13, 1006632960;
	@%p16 bra 	$L__BB17_20;
	{
	.reg .b32 %temp; 
	mov.b64 	{%r62, %temp}, %fd278;
	}
	add.s32 	%r63, %r13, 1048576;
	mov.b64 	%fd124, {%r62, %r63};
	cvt.rni.f64.f64 	%fd125, %fd124;
	cvt.rzi.s64.f64 	%rd16, %fd125;
	cvt.u32.u64 	%r64, %rd16;
	fma.rn.f64 	%fd126, %fd125, 0dBFE0000000000000, %fd278;
	mul.f64 	%fd127, %fd126, 0d3CA1A62633145C07;
	fma.rn.f64 	%fd128, %fd126, 0d400921FB54442D18, %fd127;
	shl.b64 	%rd17, %rd16, 6;
	and.b64  	%rd18, %rd17, 64;
	mov.u64 	%rd19, __cudart_sin_cos_coeffs;
	add.s64 	%rd20, %rd19, %rd18;
	mul.rn.f64 	%fd129, %fd128, %fd128;
	and.b64  	%rd21, %rd16, 1;
	setp.eq.b64 	%p17, %rd21, 1;
	selp.f64 	%fd130, 0dBDA8FF8320FD8164, 0d3DE5DB65F9785EBA, %p17;
	ld.global.nc.v2.f64 	{%fd131, %fd132}, [%rd20];
	fma.rn.f64 	%fd133, %fd130, %fd129, %fd131;
	fma.rn.f64 	%fd134, %fd133, %fd129, %fd132;
	ld.global.nc.v2.f64 	{%fd135, %fd136}, [%rd20+16];
	fma.rn.f64 	%fd137, %fd134, %fd129, %fd135;
	fma.rn.f64 	%fd138, %fd137, %fd129, %fd136;
	ld.global.nc.v2.f64 	{%fd139, %fd140}, [%rd20+32];
	fma.rn.f64 	%fd141, %fd138, %fd129, %fd139;
	fma.rn.f64 	%fd142, %fd141, %fd129, %fd140;
	fma.rn.f64 	%fd143, %fd142, %fd128, %fd128;
	fma.rn.f64 	%fd144, %fd142, %fd129, 0d3FF0000000000000;
	selp.f64 	%fd145, %fd144, %fd143, %p17;
	and.b32  	%r65, %r64, 2;
	setp.eq.s32 	%p18, %r65, 0;
	mov.f64 	%fd146, 0d0000000000000000;
	sub.f64 	%fd147, %fd146, %fd145;
	selp.f64 	%fd148, %fd145, %fd147, %p18;
	mul.f64 	%fd149, %fd17, %fd148;
	abs.f64 	%fd150, %fd149;
	mov.f64 	%fd151, 0d400921FB54442D18;
	div.rn.f64 	%fd278, %fd151, %fd150;
$L__BB17_20:
	{
	.reg .b32 %temp; 
	mov.b64 	{%temp, %r115}, %fd278;
	}
	{
	.reg .b32 %temp; 
	mov.b64 	{%r116, %temp}, %fd278;
	}
	setp.gt.s32 	%p19, %r115, 1048575;
	mov.b32 	%r117, -1023;
	@%p19 bra 	$L__BB17_22;
	mul.f64 	%fd278, %fd278, 0d4350000000000000;
	{
	.reg .b32 %temp; 
	mov.b64 	{%temp, %r115}, %fd278;
	}
	{
	.reg .b32 %temp; 
	mov.b64 	{%r116, %temp}, %fd278;
	}
	mov.b32 	%r117, -1077;
$L__BB17_22:
	add.s32 	%r68, %r115, -1;
	setp.gt.u32 	%p20, %r68, 2146435070;
	@%p20 bra 	$L__BB17_26;
	shr.u32 	%r71, %r115, 20;
	add.s32 	%r118, %r117, %r71;
	and.b32  	%r72, %r115, 1048575;
	or.b32  	%r73, %r72, 1072693248;
	mov.b64 	%fd279, {%r116, %r73};
	setp.lt.u32 	%p22, %r73, 1073127583;
	@%p22 bra 	$L__BB17_25;
	{
	.reg .b32 %temp; 
	mov.b64 	{%r74, %temp}, %fd279;
	}
	{
	.reg .b32 %temp; 
	mov.b64 	{%temp, %r75}, %fd279;
	}
	add.s32 	%r76, %r75, -1048576;
	mov.b64 	%fd279, {%r74, %r76};
	add.s32 	%r118, %r118, 1;
$L__BB17_25:
	add.f64 	%fd153, %fd279, 0dBFF0000000000000;
	add.f64 	%fd154, %fd279, 0d3FF0000000000000;
	rcp.approx.ftz.f64 	%fd155, %fd154;
	neg.f64 	%fd156, %fd154;
	fma.rn.f64 	%fd157, %fd156, %fd155, 0d3FF0000000000000;
	fma.rn.f64 	%fd158, %fd157, %fd157, %fd157;
	fma.rn.f64 	%fd159, %fd158, %fd155, %fd155;
	mul.f64 	%fd160, %fd153, %fd159;
	fma.rn.f64 	%fd161, %fd153, %fd159, %fd160;
	mul.f64 	%fd162, %fd161, %fd161;
	fma.rn.f64 	%fd163, %fd162, 0d3EB1380B3AE80F1E, 0d3ED0EE258B7A8B04;
	fma.rn.f64 	%fd164, %fd163, %fd162, 0d3EF3B2669F02676F;
	fma.rn.f64 	%fd165, %fd164, %fd162, 0d3F1745CBA9AB0956;
	fma.rn.f64 	%fd166, %fd165, %fd162, 0d3F3C71C72D1B5154;
	fma.rn.f64 	%fd167, %fd166, %fd162, 0d3F624924923BE72D;
	fma.rn.f64 	%fd168, %fd167, %fd162, 0d3F8999999999A3C4;
	fma.rn.f64 	%fd169, %fd168, %fd162, 0d3FB5555555555554;
	sub.f64 	%fd170, %fd153, %fd161;
	add.f64 	%fd171, %fd170, %fd170;
	neg.f64 	%fd172, %fd161;
	fma.rn.f64 	%fd173, %fd172, %fd153, %fd171;
	mul.f64 	%fd174, %fd159, %fd173;
	mul.f64 	%fd175, %fd162, %fd169;
	fma.rn.f64 	%fd176, %fd175, %fd161, %fd174;
	xor.b32  	%r77, %r118, -2147483648;
	mov.b32 	%r78, 1127219200;
	mov.b64 	%fd177, {%r77, %r78};
	mov.b32 	%r79, -2147483648;
	mov.b64 	%fd178, {%r79, %r78};
	sub.f64 	%fd179, %fd177, %fd178;
	fma.rn.f64 	%fd180, %fd179, 0d3FE62E42FEFA39EF, %fd161;
	fma.rn.f64 	%fd181, %fd179, 0dBFE62E42FEFA39EF, %fd180;
	sub.f64 	%fd182, %fd181, %fd161;
	sub.f64 	%fd183, %fd176, %fd182;
	fma.rn.f64 	%fd184, %fd179, 0d3C7ABC9E3B39803F, %fd183;
	add.f64 	%fd280, %fd180, %fd184;
	bra.uni 	$L__BB17_27;
$L__BB17_26:
	fma.rn.f64 	%fd152, %fd278, 0d7FF0000000000000, 0d7FF0000000000000;
	{
	.reg .b32 %temp; 
	mov.b64 	{%temp, %r69}, %fd278;
	}
	and.b32  	%r70, %r69, 2147483647;
	setp.eq.s32 	%p21, %r70, 0;
	selp.f64 	%fd280, 0dFFF0000000000000, %fd152, %p21;
$L__BB17_27:
	setp.lt.s32 	%p23, %r13, 1006632960;
	neg.f64 	%fd185, %fd280;
	sub.f64 	%fd186, %fd280, %fd121;
	selp.f64 	%fd281, %fd185, %fd186, %p23;
	bra.uni 	$L__BB17_29;
$L__BB17_28:
	add.f64 	%fd281, %fd17, %fd17;
$L__BB17_29:
	add.f64 	%fd33, %fd276, %fd281;
	add.f64 	%fd34, %fd1, %fd17;
	setp.nan.f64 	%p24, %fd34, %fd34;
	@%p24 bra 	$L__BB17_42;
	abs.f64 	%fd283, %fd34;
	{ // callseq 14, 0
	.param .b64 param0;
	st.param.f64 	[param0], %fd283;
	.param .b64 retval0;
	call.uni (retval0), 
	__internal_lgamma_pos, 
	(
	param0
	);
	ld.param.f64 	%fd187, [retval0];
	} // callseq 14
	{
	.reg .b32 %temp; 
	mov.b64 	{%temp, %r80}, %fd34;
	}
	setp.gt.s32 	%p25, %r80, -1;
	mov.f64 	%fd286, %fd187;
	@%p25 bra 	$L__BB17_43;
	cvt.rzi.f64.f64 	%fd189, %fd283;
	setp.eq.f64 	%p26, %fd283, %fd189;
	mov.f64 	%fd286, 0d7FF0000000000000;
	@%p26 bra 	$L__BB17_43;
	{
	.reg .b32 %temp; 
	mov.b64 	{%temp, %r24}, %fd283;
	}
	setp.lt.s32 	%p27, %r24, 1006632960;
	@%p27 bra 	$L__BB17_34;
	{
	.reg .b32 %temp; 
	mov.b64 	{%r81, %temp}, %fd283;
	}
	add.s32 	%r82, %r24, 1048576;
	mov.b64 	%fd190, {%r81, %r82};
	cvt.rni.f64.f64 	%fd191, %fd190;
	cvt.rzi.s64.f64 	%rd22, %fd191;
	cvt.u32.u64 	%r83, %rd22;
	fma.rn.f64 	%fd192, %fd191, 0dBFE0000000000000, %fd283;
	mul.f64 	%fd193, %fd192, 0d3CA1A62633145C07;
	fma.rn.f64 	%fd194, %fd192, 0d400921FB54442D18, %fd193;
	shl.b64 	%rd23, %rd22, 6;
	and.b64  	%rd24, %rd23, 64;
	mov.u64 	%rd25, __cudart_sin_cos_coeffs;
	add.s64 	%rd26, %rd25, %rd24;
	mul.rn.f64 	%fd195, %fd194, %fd194;
	and.b64  	%rd27, %rd22, 1;
	setp.eq.b64 	%p28, %rd27, 1;
	selp.f64 	%fd196, 0dBDA8FF8320FD8164, 0d3DE5DB65F9785EBA, %p28;
	ld.global.nc.v2.f64 	{%fd197, %fd198}, [%rd26];
	fma.rn.f64 	%fd199, %fd196, %fd195, %fd197;
	fma.rn.f64 	%fd200, %fd199, %fd195, %fd198;
	ld.global.nc.v2.f64 	{%fd201, %fd202}, [%rd26+16];
	fma.rn.f64 	%fd203, %fd200, %fd195, %fd201;
	fma.rn.f64 	%fd204, %fd203, %fd195, %fd202;
	ld.global.nc.v2.f64 	{%fd205, %fd206}, [%rd26+32];
	fma.rn.f64 	%fd207, %fd204, %fd195, %fd205;
	fma.rn.f64 	%fd208, %fd207, %fd195, %fd206;
	fma.rn.f64 	%fd209, %fd208, %fd194, %fd194;
	fma.rn.f64 	%fd210, %fd208, %fd195, 0d3FF0000000000000;
	selp.f64 	%fd211, %fd210, %fd209, %p28;
	and.b32  	%r84, %r83, 2;
	setp.eq.s32 	%p29, %r84, 0;
	mov.f64 	%fd212, 0d0000000000000000;
	sub.f64 	%fd213, %fd212, %fd211;
	selp.f64 	%fd214, %fd211, %fd213, %p29;
	mul.f64 	%fd215, %fd34, %fd214;
	abs.f64 	%fd216, %fd215;
	mov.f64 	%fd217, 0d400921FB54442D18;
	div.rn.f64 	%fd283, %fd217, %fd216;
$L__BB17_34:
	{
	.reg .b32 %temp; 
	mov.b64 	{%temp, %r119}, %fd283;
	}
	{
	.reg .b32 %temp; 
	mov.b64 	{%r120, %temp}, %fd283;
	}
	setp.gt.s32 	%p30, %r119, 1048575;
	mov.b32 	%r121, -1023;
	@%p30 bra 	$L__BB17_36;
	mul.f64 	%fd283, %fd283, 0d4350000000000000;
	{
	.reg .b32 %temp; 
	mov.b64 	{%temp, %r119}, %fd283;
	}
	{
	.reg .b32 %temp; 
	mov.b64 	{%r120, %temp}, %fd283;
	}
	mov.b32 	%r121, -1077;
$L__BB17_36:
	add.s32 	%r87, %r119, -1;
	setp.gt.u32 	%p31, %r87, 2146435070;
	@%p31 bra 	$L__BB17_40;
	shr.u32 	%r90, %r119, 20;
	add.s32 	%r122, %r121, %r90;
	and.b32  	%r91, %r119, 1048575;
	or.b32  	%r92, %r91, 1072693248;
	mov.b64 	%fd284, {%r120, %r92};
	setp.lt.u32 	%p33, %r92, 1073127583;
	@%p33 bra 	$L__BB17_39;
	{
	.reg .b32 %temp; 
	mov.b64 	{%r93, %temp}, %fd284;
	}
	{
	.reg .b32 %temp; 
	mov.b64 	{%temp, %r94}, %fd284;
	}
	add.s32 	%r95, %r94, -1048576;
	mov.b64 	%fd284, {%r93, %r95};
	add.s32 	%r122, %r122, 1;
$L__BB17_39:
	add.f64 	%fd219, %fd284, 0dBFF0000000000000;
	add.f64 	%fd220, %fd284, 0d3FF0000000000000;
	rcp.approx.ftz.f64 	%fd221, %fd220;
	neg.f64 	%fd222, %fd220;
	fma.rn.f64 	%fd223, %fd222, %fd221, 0d3FF0000000000000;
	fma.rn.f64 	%fd224, %fd223, %fd223, %fd223;
	fma.rn.f64 	%fd225, %fd224, %fd221, %fd221;
	mul.f64 	%fd226, %fd219, %fd225;
	fma.rn.f64 	%fd227, %fd219, %fd225, %fd226;
	mul.f64 	%fd228, %fd227, %fd227;
	fma.rn.f64 	%fd229, %fd228, 0d3EB1380B3AE80F1E, 0d3ED0EE258B7A8B04;
	fma.rn.f64 	%fd230, %fd229, %fd228, 0d3EF3B2669F02676F;
	fma.rn.f64 	%fd231, %fd230, %fd228, 0d3F1745CBA9AB0956;
	fma.rn.f64 	%fd232, %fd231, %fd228, 0d3F3C71C72D1B5154;
	fma.rn.f64 	%fd233, %fd232, %fd228, 0d3F624924923BE72D;
	fma.rn.f64 	%fd234, %fd233, %fd228, 0d3F8999999999A3C4;
	fma.rn.f64 	%fd235, %fd234, %fd228, 0d3FB5555555555554;
	sub.f64 	%fd236, %fd219, %fd227;
	add.f64 	%fd237, %fd236, %fd236;
	neg.f64 	%fd238, %fd227;
	fma.rn.f64 	%fd239, %fd238, %fd219, %fd237;
	mul.f64 	%fd240, %fd225, %fd239;
	mul.f64 	%fd241, %fd228, %fd235;
	fma.rn.f64 	%fd242, %fd241, %fd227, %fd240;
	xor.b32  	%r96, %r122, -2147483648;
	mov.b32 	%r97, 1127219200;
	mov.b64 	%fd243, {%r96, %r97};
	mov.b32 	%r98, -2147483648;
	mov.b64 	%fd244, {%r98, %r97};
	sub.f64 	%fd245, %fd243, %fd244;
	fma.rn.f64 	%fd246, %fd245, 0d3FE62E42FEFA39EF, %fd227;
	fma.rn.f64 	%fd247, %fd245, 0dBFE62E42FEFA39EF, %fd246;
	sub.f64 	%fd248, %fd247, %fd227;
	sub.f64 	%fd249, %fd242, %fd248;
	fma.rn.f64 	%fd250, %fd245, 0d3C7ABC9E3B39803F, %fd249;
	add.f64 	%fd285, %fd246, %fd250;
	bra.uni 	$L__BB17_41;
$L__BB17_40:
	fma.rn.f64 	%fd218, %fd283, 0d7FF0000000000000, 0d7FF0000000000000;
	{
	.reg .b32 %temp; 
	mov.b64 	{%temp, %r88}, %fd283;
	}
	and.b32  	%r89, %r88, 2147483647;
	setp.eq.s32 	%p32, %r89, 0;
	selp.f64 	%fd285, 0dFFF0000000000000, %fd218, %p32;
$L__BB17_41:
	setp.lt.s32 	%p34, %r24, 1006632960;
	neg.f64 	%fd251, %fd285;
	sub.f64 	%fd252, %fd285, %fd187;
	selp.f64 	%fd286, %fd251, %fd252, %p34;
	bra.uni 	$L__BB17_43;
$L__BB17_42:
	add.f64 	%fd286, %fd34, %fd34;
$L__BB17_43:
	sub.f64 	%fd50, %fd33, %fd286;
	fma.rn.f64 	%fd253, %fd50, 0d3FF71547652B82FE, 0d4338000000000000;
	{
	.reg .b32 %temp; 
	mov.b64 	{%r35, %temp}, %fd253;
	}
	mov.f64 	%fd254, 0dC338000000000000;
	add.rn.f64 	%fd255, %fd253, %fd254;
	fma.rn.f64 	%fd256, %fd255, 0dBFE62E42FEFA39EF, %fd50;
	fma.rn.f64 	%fd257, %fd255, 0dBC7ABC9E3B39803F, %fd256;
	fma.rn.f64 	%fd258, %fd257, 0d3E5ADE1569CE2BDF, 0d3E928AF3FCA213EA;
	fma.rn.f64 	%fd259, %fd258, %fd257, 0d3EC71DEE62401315;
	fma.rn.f64 	%fd260, %fd259, %fd257, 0d3EFA01997C89EB71;
	fma.rn.f64 	%fd261, %fd260, %fd257, 0d3F2A01A014761F65;
	fma.rn.f64 	%fd262, %fd261, %fd257, 0d3F56C16C1852B7AF;
	fma.rn.f64 	%fd263, %fd262, %fd257, 0d3F81111111122322;
	fma.rn.f64 	%fd264, %fd263, %fd257, 0d3FA55555555502A1;
	fma.rn.f64 	%fd265, %fd264, %fd257, 0d3FC5555555555511;
	fma.rn.f64 	%fd266, %fd265, %fd257, 0d3FE000000000000B;
	fma.rn.f64 	%fd267, %fd266, %fd257, 0d3FF0000000000000;
	fma.rn.f64 	%fd268, %fd267, %fd257, 0d3FF0000000000000;
	{
	.reg .b32 %temp; 
	mov.b64 	{%r36, %temp}, %fd268;
	}
	{
	.reg .b32 %temp; 
	mov.b64 	{%temp, %r37}, %fd268;
	}
	shl.b32 	%r99, %r35, 20;
	add.s32 	%r100, %r99, %r37;
	mov.b64 	%fd287, {%r36, %r100};
	{
	.reg .b32 %temp; 
	mov.b64 	{%temp, %r101}, %fd50;
	}
	mov.b32 	%f2, %r101;
	abs.f32 	%f1, %f2;
	setp.lt.f32 	%p35, %f1, 0f4086232B;
	@%p35 bra 	$L__BB17_46;
	setp.lt.f64 	%p36, %fd50, 0d0000000000000000;
	add.f64 	%fd269, %fd50, 0d7FF0000000000000;
	selp.f64 	%fd287, 0d0000000000000000, %fd269, %p36;
	setp.geu.f32 	%p37, %f1, 0f40874800;
	@%p37 bra 	$L__BB17_46;
	shr.u32 	%r102, %r35, 31;
	add.s32 	%r103, %r35, %r102;
	shr.s32 	%r104, %r103, 1;
	shl.b32 	%r105, %r104, 20;
	add.s32 	%r106, %r37, %r105;
	mov.b64 	%fd270, {%r36, %r106};
	sub.s32 	%r107, %r35, %r104;
	shl.b32 	%r108, %r107, 20;
	add.s32 	%r109, %r108, 1072693248;
	mov.b32 	%r110, 0;
	mov.b64 	%fd271, {%r110, %r109};
	mul.f64 	%fd287, %fd271, %fd270;
$L__BB17_46:
	cvta.to.global.u64 	%rd28, %rd3;
	add.s64 	%rd30, %rd28, %rd5;
	st.global.f64 	[%rd30], %fd287;
$L__BB17_47:
	ret;

}
	// .globl	betainc_f32
.visible .entry betainc_f32(
	.param .u64 .ptr .align 1 betainc_f32_param_0,
	.param .u64 .ptr .align 1 betainc_f32_param_1,
	.param .u64 .ptr .align 1 betainc_f32_param_2,
	.param .u64 .ptr .align 1 betainc_f32_param_3,
	.param .u32 betainc_f32_param_4
)
{
	.reg .pred 	%p<2>;
	.reg .b32 	%r<6>;
	.reg .b32 	%f<6>;
	.reg .b64 	%rd<14>;

	ld.param.u64 	%rd1, [betainc_f32_param_0];
	ld.param.u64 	%rd2, [betainc_f32_param_1];
	ld.param.u64 	%rd3, [betainc_f32_param_2];
	ld.param.u64 	%rd4, [betainc_f32_param_3];
	ld.param.u32 	%r2, [betainc_f32_param_4];
	mov.u32 	%r3, %ctaid.x;
	mov.u32 	%r4, %ntid.x;
	mov.u32 	%r5, %tid.x;
	mad.lo.s32 	%r1, %r3, %r4, %r5;
	setp.ge.u32 	%p1, %r1, %r2;
	@%p1 bra 	$L__BB18_2;
	cvta.to.global.u64 	%rd5, %rd1;
	cvta.to.global.u64 	%rd6, %rd2;
	cvta.to.global.u64 	%rd7, %rd3;
	cvta.to.global.u64 	%rd8, %rd4;
	mul.wide.u32 	%rd9, %r1, 4;
	add.s64 	%rd10, %rd5, %rd9;
	ld.global.f32 	%f1, [%rd10];
	add.s64 	%rd11, %rd6, %rd9;
	ld.global.f32 	%f2, [%rd11];
	add.s64 	%rd12, %rd7, %rd9;
	ld.global.f32 	%f3, [%rd12];
	{ // callseq 15, 0
	.param .b32 param0;
	st.param.f32 	[param0], %f1;
	.param .b32 param1;
	st.param.f32 	[param1], %f2;
	.param .b32 param2;
	st.param.f32 	[param2], %f3;
	.param .b32 retval0;
	call.uni (retval0), 
	_Z14betainc_cf_f32fff, 
	(
	param0, 
	param1, 
	param2
	);
	ld.param.f32 	%f4, [retval0];
	} // callseq 15
	add.s64 	%rd13, %rd8, %rd9;
	st.global.f32 	[%rd13], %f4;
$L__BB18_2:
	ret;

}
	// .globl	betainc_f64
.visible .entry betainc_f64(
	.param .u64 .ptr .align 1 betainc_f64_param_0,
	.param .u64 .ptr .align 1 betainc_f64_param_1,
	.param .u64 .ptr .align 1 betainc_f64_param_2,
	.param .u64 .ptr .align 1 betainc_f64_param_3,
	.param .u32 betainc_f64_param_4
)
{
	.reg .pred 	%p<2>;
	.reg .b32 	%r<6>;
	.reg .b64 	%rd<14>;
	.reg .b64 	%fd<6>;

	ld.param.u64 	%rd1, [betainc_f64_param_0];
	ld.param.u64 	%rd2, [betainc_f64_param_1];
	ld.param.u64 	%rd3, [betainc_f64_param_2];
	ld.param.u64 	%rd4, [betainc_f64_param_3];
	ld.param.u32 	%r2, [betainc_f64_param_4];
	mov.u32 	%r3, %ctaid.x;
	mov.u32 	%r4, %ntid.x;
	mov.u32 	%r5, %tid.x;
	mad.lo.s32 	%r1, %r3, %r4, %r5;
	setp.ge.u32 	%p1, %r1, %r2;
	@%p1 bra 	$L__BB19_2;
	cvta.to.global.u64 	%rd5, %rd1;
	cvta.to.global.u64 	%rd6, %rd2;
	cvta.to.global.u64 	%rd7, %rd3;
	cvta.to.global.u64 	%rd8, %rd4;
	mul.wide.u32 	%rd9, %r1, 8;
	add.s64 	%rd10, %rd5, %rd9;
	ld.global.f64 	%fd1, [%rd10];
	add.s64 	%rd11, %rd6, %rd9;
	ld.global.f64 	%fd2, [%rd11];
	add.s64 	%rd12, %rd7, %rd9;
	ld.global.f64 	%fd3, [%rd12];
	{ // callseq 16, 0
	.param .b64 param0;
	st.param.f64 	[param0], %fd1;
	.param .b64 param1;
	st.param.f64 	[param1], %fd2;
	.param .b64 param2;
	st.param.f64 	[param2], %fd3;
	.param .b64 retval0;
	call.uni (retval0), 
	_Z14betainc_cf_f64ddd, 
	(
	param0, 
	param1, 
	param2
	);
	ld.param.f64 	%fd4, [retval0];
	} // callseq 16
	add.s64 	%rd13, %rd8, %rd9;
	st.global.f64 	[%rd13], %fd4;
$L__BB19_2:
	ret;

}
	// .globl	gammainc_f32
.visible .entry gammainc_f32(
	.param .u64 .ptr .align 1 gammainc_f32_param_0,
	.param .u64 .ptr .align 1 gammainc_f32_param_1,
	.param .u64 .ptr .align 1 gammainc_f32_param_2,
	.param .u32 gammainc_f32_param_3
)
{
	.reg .pred 	%p<63>;
	.reg .b32 	%r<70>;
	.reg .b32 	%f<454>;
	.reg .b64 	%rd<18>;

	ld.param.u64 	%rd2, [gammainc_f32_param_0];
	ld.param.u64 	%rd3, [gammainc_f32_param_1];
	ld.param.u64 	%rd4, [gammainc_f32_param_2];
	ld.param.u32 	%r6, [gammainc_f32_param_3];
	cvta.to.global.u64 	%rd1, %rd4;
	mov.u32 	%r7, %ctaid.x;
	mov.u32 	%r8, %ntid.x;
	mov.u32 	%r9, %tid.x;
	mad.lo.s32 	%r1, %r7, %r8, %r9;
	setp.ge.u32 	%p1, %r1, %r6;
	@%p1 bra 	$L__BB20_43;
	cvta.to.global.u64 	%rd5, %rd2;
	cvta.to.global.u64 	%rd6, %rd3;
	mul.wide.u32 	%rd7, %r1, 4;
	add.s64 	%rd8, %rd5, %rd7;
	ld.global.f32 	%f37, [%rd8];
	add.s64 	%rd9, %rd6, %rd7;
	ld.global.f32 	%f2, [%rd9];
	setp.geu.f32 	%p2, %f2, 0f00000000;
	setp.gtu.f32 	%p3, %f37, 0f00000000;
	and.pred  	%p4, %p2, %p3;
	@%p4 bra 	$L__BB20_3;
	add.s64 	%rd17, %rd1, %rd7;
	mov.b32 	%r67, 2147483647;
	st.global.u32 	[%rd17], %r67;
	bra.uni 	$L__BB20_43;
$L__BB20_3:
	setp.neu.f32 	%p5, %f2, 0f00000000;
	@%p5 bra 	$L__BB20_5;
	add.s64 	%rd15, %rd1, %rd7;
	mov.b32 	%r66, 0;
	st.global.u32 	[%rd15], %r66;
	bra.uni 	$L__BB20_43;
$L__BB20_5:
	add.f32 	%f38, %f37, 0f3F800000;
	setp.lt.f32 	%p6, %f2, %f38;
	@%p6 bra 	$L__BB20_9;
	mov.f32 	%f449, 0f7149F2CA;
	mov.f32 	%f448, 0f00000000;
	mov.b32 	%r69, 1;
	mov.f32 	%f450, %f449;
$L__BB20_7:
	and.b32  	%r11, %r69, 1;
	setp.eq.b32 	%p7, %r11, 1;
	not.pred 	%p8, %p7;
	@%p8 bra 	$L__BB20_26;
	add.s32 	%r12, %r69, 1;
	shr.u32 	%r13, %r12, 1;
	cvt.rn.f32.u32 	%f451, %r13;
	bra.uni 	$L__BB20_27;
$L__BB20_9:
	rcp.rn.f32 	%f444, %f37;
	mov.b32 	%r68, 1;
	mov.f32 	%f445, %f444;
$L__BB20_10:
	cvt.rn.f32.u32 	%f247, %r68;
	add.f32 	%f248, %f37, %f247;
	div.rn.f32 	%f249, %f2, %f248;
	mul.f32 	%f445, %f445, %f249;
	add.f32 	%f444, %f444, %f445;
	abs.f32 	%f250, %f445;
	abs.f32 	%f251, %f444;
	mul.f32 	%f252, %f251, 0f33D6BF95;
	setp.geu.f32 	%p37, %f250, %f252;
	add.s32 	%r3, %r68, 1;
	setp.lt.u32 	%p38, %r68, 199;
	and.pred  	%p39, %p37, %p38;
	mov.u32 	%r68, %r3;
	@%p39 bra 	$L__BB20_10;
	abs.f32 	%f8, %f37;
	setp.ltu.f32 	%p40, %f8, 0f40400000;
	@%p40 bra 	$L__BB20_15;
	setp.ltu.f32 	%p41, %f8, 0f40F9999A;
	@%p41 bra 	$L__BB20_14;
	rcp.approx.ftz.f32 	%f253, %f8;
	mul.f32 	%f254, %f253, %f253;
	fma.rn.f32 	%f255, %f254, 0f3A4BE755, 0fBB360953;
	fma.rn.f32 	%f256, %f255, %f254, 0f3DAAAAA3;
	fma.rn.f32 	%f257, %f256, %f253, 0f3F6B3F8E;
	mov.b32 	%r41, %f8;
	add.s32 	%r42, %r41, -1059760811;
	and.b32  	%r43, %r42, -8388608;
	sub.s32 	%r44, %r41, %r43;
	mov.b32 	%f258, %r44;
	cvt.rn.f32.s32 	%f259, %r43;
	fma.rn.f32 	%f260, %f259, 0f34000000, 0f00000000;
	add.f32 	%f261, %f258, 0fBF800000;
	fma.rn.f32 	%f262, %f261, 0fBE055027, 0f3E1039F6;
	fma.rn.f32 	%f263, %f262, %f261, 0fBDF8CDCC;
	fma.rn.f32 	%f264, %f263, %f261, 0f3E0F2955;
	fma.rn.f32 	%f265, %f264, %f261, 0fBE2AD8B9;
	fma.rn.f32 	%f266, %f265, %f261, 0f3E4CED0B;
	fma.rn.f32 	%f267, %f266, %f261, 0fBE7FFF22;
	fma.rn.f32 	%f268, %f267, %f261, 0f3EAAAA78;
	fma.rn.f32 	%f269, %f268, %f261, 0fBF000000;
	mul.f32 	%f270, %f261, %f269;
	fma.rn.f32 	%f271, %f270, %f261, %f261;
	fma.rn.f32 	%f272, %f260, 0f3F317218, %f271;
	setp.gt.u32 	%p42, %r41, 2139095039;
	fma.rn.f32 	%f273, %f8, 0f7F800000, 0f7F800000;
	selp.f32 	%f274, %f273, %f272, %p42;
	mul.f32 	%f275, %f274, 0f3F000000;
	add.f32 	%f276, %f8, 0fBF000000;
	mul.rn.f32 	%f277, %f275, %f276;
	sub.f32 	%f278, %f277, %f8;
	add.rn.f32 	%f279, %f277, %f257;
	add.f32 	%f280, %f278, %f279;
	setp.eq.f32 	%p43, %f8, 0f7F800000;
	selp.f32 	%f446, 0f7F800000, %f280, %p43;
	bra.uni 	$L__BB20_20;
$L__BB20_14:
	add.f32 	%f281, %f8, 0fC0400000;
	fma.rn.f32 	%f282, %f281, 0fC43B38FB, 0fC640F6F8;
	fma.rn.f32 	%f283, %f282, %f281, 0fC7206560;
	fma.rn.f32 	%f284, %f283, %f281, 0fC73CB6AA;
	fma.rn.f32 	%f285, %f284, %f281, 0fC80BAE5A;
	add.f32 	%f286, %f281, 0fC381A020;
	fma.rn.f32 	%f287, %f286, %f281, 0fC62864B8;
	fma.rn.f32 	%f288, %f287, %f281, 0fC7B50686;
	fma.rn.f32 	%f289, %f288, %f281, 0fC8498465;
	rcp.approx.ftz.f32 	%f290, %f289;
	fma.rn.f32 	%f446, %f285, %f290, %f281;
	bra.uni 	$L__BB20_20;
$L__BB20_15:
	setp.ltu.f32 	%p44, %f8, 0f3FC00000;
	@%p44 bra 	$L__BB20_17;
	add.f32 	%f291, %f8, 0fC0000000;
	fma.rn.f32 	%f292, %f291, 0f385007FA, 0fB967A002;
	fma.rn.f32 	%f293, %f292, %f291, 0f3A0DE6FC;
	fma.rn.f32 	%f294, %f293, %f291, 0fBA9DE0E2;
	fma.rn.f32 	%f295, %f294, %f291, 0f3B3D05B7;
	fma.rn.f32 	%f296, %f295, %f291, 0fBBF1EB10;
	fma.rn.f32 	%f297, %f296, %f291, 0f3CA89A28;
	fma.rn.f32 	%f298, %f297, %f291, 0fBD89F01A;
	fma.rn.f32 	%f299, %f298, %f291, 0f3EA51A66;
	fma.rn.f32 	%f300, %f299, %f291, 0f3ED87730;
	mul.f32 	%f446, %f291, %f300;
	bra.uni 	$L__BB20_20;
$L__BB20_17:
	setp.ltu.f32 	%p45, %f8, 0f3F333333;
	@%p45 bra 	$L__BB20_19;
	mov.f32 	%f301, 0f3F800000;
	sub.f32 	%f302, %f301, %f8;
	fma.rn.f32 	%f303, %f302, 0f3D3BEF76, 0f3DD47577;
	fma.rn.f32 	%f304, %f303, %f302, 0f3DFB8079;
	fma.rn.f32 	%f305, %f304, %f302, 0f3E0295B5;
	fma.rn.f32 	%f306, %f305, %f302, 0f3E12A765;
	fma.rn.f32 	%f307, %f306, %f302, 0f3E2D6867;
	fma.rn.f32 	%f308, %f307, %f302, 0f3E5462BF;
	fma.rn.f32 	%f309, %f308, %f302, 0f3E8A8A72;
	fma.rn.f32 	%f310, %f309, %f302, 0f3ECD26A4;
	fma.rn.f32 	%f311, %f310, %f302, 0f3F528D32;
	fma.rn.f32 	%f312, %f311, %f302, 0f3F13C468;
	mul.f32 	%f446, %f302, %f312;
	bra.uni 	$L__BB20_20;
$L__BB20_19:
	fma.rn.f32 	%f313, %f8, 0f3B6B1C86, 0fBBB34878;
	fma.rn.f32 	%f314, %f313, %f8, 0fBD36CAEF;
	fma.rn.f32 	%f315, %f314, %f8, 0f3E2B5555;
	fma.rn.f32 	%f316, %f315, %f8, 0fBD2C96C7;
	fma.rn.f32 	%f317, %f316, %f8, 0fBF27E6EB;
	fma.rn.f32 	%f318, %f317, %f8, 0f3F13C463;
	mul.f32 	%f319, %f8, %f318;
	fma.rn.f32 	%f320, %f319, %f8, %f8;
	setp.lt.f32 	%p46, %f320, 0f00800000;
	mul.f32 	%f321, %f320, 0f4B000000;
	selp.f32 	%f322, %f321, %f320, %p46;
	selp.f32 	%f323, 0fC1B80000, 0f00000000, %p46;
	mov.b32 	%r45, %f322;
	add.s32 	%r46, %r45, -1059760811;
	and.b32  	%r47, %r46, -8388608;
	sub.s32 	%r48, %r45, %r47;
	mov.b32 	%f324, %r48;
	cvt.rn.f32.s32 	%f325, %r47;
	fma.rn.f32 	%f326, %f325, 0f34000000, %f323;
	add.f32 	%f327, %f324, 0fBF800000;
	fma.rn.f32 	%f328, %f327, 0fBE055027, 0f3E1039F6;
	fma.rn.f32 	%f329, %f328, %f327, 0fBDF8CDCC;
	fma.rn.f32 	%f330, %f329, %f327, 0f3E0F2955;
	fma.rn.f32 	%f331, %f330, %f327, 0fBE2AD8B9;
	fma.rn.f32 	%f332, %f331, %f327, 0f3E4CED0B;
	fma.rn.f32 	%f333, %f332, %f327, 0fBE7FFF22;
	fma.rn.f32 	%f334, %f333, %f327, 0f3EAAAA78;
	fma.rn.f32 	%f335, %f334, %f327, 0fBF000000;
	mul.f32 	%f336, %f327, %f335;
	fma.rn.f32 	%f337, %f336, %f327, %f327;
	fma.rn.f32 	%f338, %f326, 0f3F317218, %f337;
	setp.gt.u32 	%p47, %r45, 2139095039;
	fma.rn.f32 	%f339, %f322, 0f7F800000, 0f7F800000;
	selp.f32 	%f340, %f339, %f338, %p47;
	setp.eq.f32 	%p48, %f322, 0f00000000;
	neg.f32 	%f341, %f340;
	selp.f32 	%f446, 0f7F800000, %f341, %p48;
$L__BB20_20:
	setp.ge.f32 	%p49, %f37, 0f00000000;
	mov.f32 	%f447, %f446;
	@%p49 bra 	$L__BB20_25;
	cvt.rmi.f32.f32 	%f343, %f8;
	setp.eq.f32 	%p50, %f8, %f343;
	mov.f32 	%f447, 0f7F800000;
	@%p50 bra 	$L__BB20_25;
	setp.geu.f32 	%p51, %f8, 0f1FEC1E4A;
	@%p51 bra 	$L__BB20_24;
	setp.lt.f32 	%p57, %f8, 0f00800000;
	mul.f32 	%f386, %f8, 0f4B000000;
	selp.f32 	%f387, %f386, %f8, %p57;
	selp.f32 	%f388, 0fC1B80000, 0f00000000, %p57;
	mov.b32 	%r56, %f387;
	add.s32 	%r57, %r56, -1059760811;
	and.b32  	%r58, %r57, -8388608;
	sub.s32 	%r59, %r56, %r58;
	mov.b32 	%f389, %r59;
	cvt.rn.f32.s32 	%f390, %r58;
	fma.rn.f32 	%f391, %f390, 0f34000000, %f388;
	add.f32 	%f392, %f389, 0fBF800000;
	fma.rn.f32 	%f393, %f392, 0fBE055027, 0f3E1039F6;
	fma.rn.f32 	%f394, %f393, %f392, 0fBDF8CDCC;
	fma.rn.f32 	%f395, %f394, %f392, 0f3E0F2955;
	fma.rn.f32 	%f396, %f395, %f392, 0fBE2AD8B9;
	fma.rn.f32 	%f397, %f396, %f392, 0f3E4CED0B;
	fma.rn.f32 	%f398, %f397, %f392, 0fBE7FFF22;
	fma.rn.f32 	%f399, %f398, %f392, 0f3EAAAA78;
	fma.rn.f32 	%f400, %f399, %f392, 0fBF000000;
	mul.f32 	%f401, %f392, %f400;
	fma.rn.f32 	%f402, %f401, %f392, %f392;
	fma.rn.f32 	%f403, %f391, 0f3F317218, %f402;
	setp.gt.u32 	%p58, %r56, 2139095039;
	fma.rn.f32 	%f404, %f387, 0f7F800000, 0f7F800000;
	selp.f32 	%f405, %f404, %f403, %p58;
	setp.eq.f32 	%p59, %f387, 0f00000000;
	neg.f32 	%f406, %f405;
	selp.f32 	%f447, 0f7F800000, %f406, %p59;
	bra.uni 	$L__BB20_25;
$L__BB20_24:
	add.f32 	%f344, %f8, %f8;
	cvt.rni.f32.f32 	%f345, %f344;
	cvt.rzi.s32.f32 	%r49, %f345;
	fma.rn.f32 	%f346, %f345, 0fBF000000, %f8;
	mul.f32 	%f347, %f346, 0f40490FDB;
	mul.rn.f32 	%f348, %f347, %f347;
	and.b32  	%r50, %r49, 1;
	setp.eq.b32 	%p52, %r50, 1;
	selp.f32 	%f349, 0f3F800000, %f347, %p52;
	fma.rn.f32 	%f350, %f348, %f349, 0f00000000;
	fma.rn.f32 	%f351, %f348, 0f37CBAC00, 0fBAB607ED;
	selp.f32 	%f352, %f351, 0fB94D4153, %p52;
	selp.f32 	%f353, 0f3D2AAABB, 0f3C0885E4, %p52;
	fma.rn.f32 	%f354, %f352, %f348, %f353;
	selp.f32 	%f355, 0fBEFFFFFF, 0fBE2AAAA8, %p52;
	fma.rn.f32 	%f356, %f354, %f348, %f355;
	fma.rn.f32 	%f357, %f356, %f350, %f349;
	and.b32  	%r51, %r49, 2;
	setp.eq.s32 	%p53, %r51, 0;
	mov.f32 	%f358, 0f00000000;
	sub.f32 	%f359, %f358, %f357;
	selp.f32 	%f360, %f357, %f359, %p53;
	abs.f32 	%f361, %f360;
	mul.f32 	%f362, %f8, %f361;
	setp.lt.f32 	%p54, %f362, 0f00800000;
	mul.f32 	%f363, %f362, 0f4B000000;
	selp.f32 	%f364, 0fC1B80000, 0f00000000, %p54;
	selp.f32 	%f365, %f363, %f362, %p54;
	mov.b32 	%r52, %f365;
	add.s32 	%r53, %r52, -1059760811;
	and.b32  	%r54, %r53, -8388608;
	sub.s32 	%r55, %r52, %r54;
	mov.b32 	%f366, %r55;
	cvt.rn.f32.s32 	%f367, %r54;
	fma.rn.f32 	%f368, %f367, 0f34000000, %f364;
	add.f32 	%f369, %f366, 0fBF800000;
	fma.rn.f32 	%f370, %f369, 0fBE055027, 0f3E1039F6;
	fma.rn.f32 	%f371, %f370, %f369, 0fBDF8CDCC;
	fma.rn.f32 	%f372, %f371, %f369, 0f3E0F2955;
	fma.rn.f32 	%f373, %f372, %f369, 0fBE2AD8B9;
	fma.rn.f32 	%f374, %f373, %f369, 0f3E4CED0B;
	fma.rn.f32 	%f375, %f374, %f369, 0fBE7FFF22;
	fma.rn.f32 	%f376, %f375, %f369, 0f3EAAAA78;
	fma.rn.f32 	%f377, %f376, %f369, 0fBF000000;
	mul.f32 	%f378, %f369, %f377;
	fma.rn.f32 	%f379, %f378, %f369, %f369;
	fma.rn.f32 	%f380, %f368, 0f3F317218, %f379;
	setp.gt.u32 	%p55, %r52, 2139095039;
	fma.rn.f32 	%f381, %f365, 0f7F800000, 0f7F800000;
	selp.f32 	%f382, %f381, %f380, %p55;
	setp.eq.f32 	%p56, %f365, 0f00000000;
	mov.f32 	%f383, 0f3F928682;
	sub.f32 	%f384, %f383, %f382;
	selp.f32 	%f385, 0f7F800000, %f384, %p56;
	sub.f32 	%f447, %f385, %f446;
$L__BB20_25:
	setp.lt.f32 	%p60, %f2, 0f00800000;
	mul.f32 	%f407, %f2, 0f4B000000;
	selp.f32 	%f408, %f407, %f2, %p60;
	mov.b32 	%r60, %f408;
	add.s32 	%r61, %r60, -1059760811;
	and.b32  	%r62, %r61, -8388608;
	sub.s32 	%r63, %r60, %r62;
	mov.b32 	%f409, %r63;
	add.f32 	%f410, %f409, 0fBF800000;
	setp.eq.f32 	%p61, %f408, 0f00000000;
	fma.rn.f32 	%f411, %f408, 0f7F800000, 0f7F800000;
	setp.gt.u32 	%p62, %r60, 2139095039;
	fma.rn.f32 	%f412, %f410, 0fBE055027, 0f3E1039F6;
	fma.rn.f32 	%f413, %f412, %f410, 0fBDF8CDCC;
	fma.rn.f32 	%f414, %f413, %f410, 0f3E0F2955;
	fma.rn.f32 	%f415, %f414, %f410, 0fBE2AD8B9;
	fma.rn.f32 	%f416, %f415, %f410, 0f3E4CED0B;
	fma.rn.f32 	%f417, %f416, %f410, 0fBE7FFF22;
	fma.rn.f32 	%f418, %f417, %f410, 0f3EAAAA78;
	fma.rn.f32 	%f419, %f418, %f410, 0fBF000000;
	mul.f32 	%f420, %f410, %f419;
	fma.rn.f32 	%f421, %f420, %f410, %f410;
	cvt.rn.f32.s32 	%f422, %r62;
	selp.f32 	%f423, 0fC1B80000, 0f00000000, %p60;
	fma.rn.f32 	%f424, %f422, 0f34000000, %f423;
	fma.rn.f32 	%f425, %f424, 0f3F317218, %f421;
	selp.f32 	%f426, %f411, %f425, %p62;
	selp.f32 	%f427, 0fFF800000, %f426, %p61;
	mul.f32 	%f428, %f37, %f427;
	sub.f32 	%f429, %f428, %f2;
	sub.f32 	%f430, %f429, %f447;
	fma.rn.f32 	%f431, %f430, 0f3BBB989D, 0f3F000000;
	cvt.sat.f32.f32 	%f432, %f431;
	mov.f32 	%f433, 0f4B400001;
	mov.f32 	%f434, 0f437C0000;
	fma.rm.f32 	%f435, %f432, %f434, %f433;
	add.f32 	%f436, %f435, 0fCB40007F;
	neg.f32 	%f437, %f436;
	fma.rn.f32 	%f438, %f430, 0f3FB8AA3B, %f437;
	fma.rn.f32 	%f439, %f430, 0f32A57060, %f438;
	mov.b32 	%r64, %f435;
	shl.b32 	%r65, %r64, 23;
	mov.b32 	%f440, %r65;
	ex2.approx.ftz.f32 	%f441, %f439;
	mul.f32 	%f442, %f441, %f440;
	mul.f32 	%f443, %f444, %f442;
	add.s64 	%rd13, %rd1, %rd7;
	st.global.f32 	[%rd13], %f443;
	bra.uni 	$L__BB20_43;
$L__BB20_26:
	shr.u32 	%r14, %r69, 1;
	cvt.rn.f32.u32 	%f41, %r14;
	sub.f32 	%f451, %f37, %f41;
$L__BB20_27:
	cvt.rn.f32.u32 	%f42, %r69;
	add.f32 	%f43, %f2, %f42;
	sub.f32 	%f44, %f43, %f37;
	fma.rn.f32 	%f45, %f448, %f451, %f44;
	abs.f32 	%f46, %f45;
	setp.lt.f32 	%p9, %f46, 0f0DA24260;
	div.rn.f32 	%f47, %f451, %f449;
	add.f32 	%f48, %f44, %f47;
	abs.f32 	%f49, %f48;
	setp.lt.f32 	%p10, %f49, 0f0DA24260;
	selp.f32 	%f449, 0f0DA24260, %f48, %p10;
	rcp.rn.f32 	%f50, %f45;
	selp.f32 	%f448, 0f7149F2CA, %f50, %p9;
	mul.f32 	%f51, %f449, %f448;
	mul.f32 	%f450, %f450, %f51;
	add.f32 	%f52, %f51, 0fBF800000;
	abs.f32 	%f53, %f52;
	setp.geu.f32 	%p11, %f53, 0f33D6BF95;
	add.s32 	%r5, %r69, 1;
	setp.lt.u32 	%p12, %r69, 199;
	and.pred  	%p13, %p11, %p12;
	mov.u32 	%r69, %r5;
	@%p13 bra 	$L__BB20_7;
	abs.f32 	%f27, %f37;
	setp.ltu.f32 	%p14, %f27, 0f40400000;
	@%p14 bra 	$L__BB20_32;
	setp.ltu.f32 	%p15, %f27, 0f40F9999A;
	@%p15 bra 	$L__BB20_31;
	rcp.approx.ftz.f32 	%f54, %f27;
	mul.f32 	%f55, %f54, %f54;
	fma.rn.f32 	%f56, %f55, 0f3A4BE755, 0fBB360953;
	fma.rn.f32 	%f57, %f56, %f55, 0f3DAAAAA3;
	fma.rn.f32 	%f58, %f57, %f54, 0f3F6B3F8E;
	mov.b32 	%r15, %f27;
	add.s32 	%r16, %r15, -1059760811;
	and.b32  	%r17, %r16, -8388608;
	sub.s32 	%r18, %r15, %r17;
	mov.b32 	%f59, %r18;
	cvt.rn.f32.s32 	%f60, %r17;
	fma.rn.f32 	%f61, %f60, 0f34000000, 0f00000000;
	add.f32 	%f62, %f59, 0fBF800000;
	fma.rn.f32 	%f63, %f62, 0fBE055027, 0f3E1039F6;
	fma.rn.f32 	%f64, %f63, %f62, 0fBDF8CDCC;
	fma.rn.f32 	%f65, %f64, %f62, 0f3E0F2955;
	fma.rn.f32 	%f66, %f65, %f62, 0fBE2AD8B9;
	fma.rn.f32 	%f67, %f66, %f62, 0f3E4CED0B;
	fma.rn.f32 	%f68, %f67, %f62, 0fBE7FFF22;
	fma.rn.f32 	%f69, %f68, %f62, 0f3EAAAA78;
	fma.rn.f32 	%f70, %f69, %f62, 0fBF000000;
	mul.f32 	%f71, %f62, %f70;
	fma.rn.f32 	%f72, %f71, %f62, %f62;
	fma.rn.f32 	%f73, %f61, 0f3F317218, %f72;
	setp.gt.u32 	%p16, %r15, 2139095039;
	fma.rn.f32 	%f74, %f27, 0f7F800000, 0f7F800000;
	selp.f32 	%f75, %f74, %f73, %p16;
	mul.f32 	%f76, %f75, 0f3F000000;
	add.f32 	%f77, %f27, 0fBF000000;
	mul.rn.f32 	%f78, %f76, %f77;
	sub.f32 	%f79, %f78, %f27;
	add.rn.f32 	%f80, %f78, %f58;
	add.f32 	%f81, %f79, %f80;
	setp.eq.f32 	%p17, %f27, 0f7F800000;
	selp.f32 	%f452, 0f7F800000, %f81, %p17;
	bra.uni 	$L__BB20_37;
$L__BB20_31:
	add.f32 	%f82, %f27, 0fC0400000;
	fma.rn.f32 	%f83, %f82, 0fC43B38FB, 0fC640F6F8;
	fma.rn.f32 	%f84, %f83, %f82, 0fC7206560;
	fma.rn.f32 	%f85, %f84, %f82, 0fC73CB6AA;
	fma.rn.f32 	%f86, %f85, %f82, 0fC80BAE5A;
	add.f32 	%f87, %f82, 0fC381A020;
	fma.rn.f32 	%f88, %f87, %f82, 0fC62864B8;
	fma.rn.f32 	%f89, %f88, %f82, 0fC7B50686;
	fma.rn.f32 	%f90, %f89, %f82, 0fC8498465;
	rcp.approx.ftz.f32 	%f91, %f90;
	fma.rn.f32 	%f452, %f86, %f91, %f82;
	bra.uni 	$L__BB20_37;
$L__BB20_32:
	setp.ltu.f32 	%p18, %f27, 0f3FC00000;
	@%p18 bra 	$L__BB20_34;
	add.f32 	%f92, %f27, 0fC0000000;
	fma.rn.f32 	%f93, %f92, 0f385007FA, 0fB967A002;
	fma.rn.f32 	%f94, %f93, %f92, 0f3A0DE6FC;
	fma.rn.f32 	%f95, %f94, %f92, 0fBA9DE0E2;
	fma.rn.f32 	%f96, %f95, %f92, 0f3B3D05B7;
	fma.rn.f32 	%f97, %f96, %f92, 0fBBF1EB10;
	fma.rn.f32 	%f98, %f97, %f92, 0f3CA89A28;
	fma.rn.f32 	%f99, %f98, %f92, 0fBD89F01A;
	fma.rn.f32 	%f100, %f99, %f92, 0f3EA51A66;
	fma.rn.f32 	%f101, %f100, %f92, 0f3ED87730;
	mul.f32 	%f452, %f92, %f101;
	bra.uni 	$L__BB20_37;
$L__BB20_34:
	setp.ltu.f32 	%p19, %f27, 0f3F333333;
	@%p19 bra 	$L__BB20_36;
	mov.f32 	%f102, 0f3F800000;
	sub.f32 	%f103, %f102, %f27;
	fma.rn.f32 	%f104, %f103, 0f3D3BEF76, 0f3DD47577;
	fma.rn.f32 	%f105, %f104, %f103, 0f3DFB8079;
	fma.rn.f32 	%f106, %f105, %f103, 0f3E0295B5;
	fma.rn.f32 	%f107, %f106, %f103, 0f3E12A765;
	fma.rn.f32 	%f108, %f107, %f103, 0f3E2D6867;
	fma.rn.f32 	%f109, %f108, %f103, 0f3E5462BF;
	fma.rn.f32 	%f110, %f109, %f103, 0f3E8A8A72;
	fma.rn.f32 	%f111, %f110, %f103, 0f3ECD26A4;
	fma.rn.f32 	%f112, %f111, %f103, 0f3F528D32;
	fma.rn.f32 	%f113, %f112, %f103, 0f3F13C468;
	mul.f32 	%f452, %f103, %f113;
	bra.uni 	$L__BB20_37;
$L__BB20_36:
	fma.rn.f32 	%f114, %f27, 0f3B6B1C86, 0fBBB34878;
	fma.rn.f32 	%f115, %f114, %f27, 0fBD36CAEF;
	fma.rn.f32 	%f116, %f115, %f27, 0f3E2B5555;
	fma.rn.f32 	%f117, %f116, %f27, 0fBD2C96C7;
	fma.rn.f32 	%f118, %f117, %f27, 0fBF27E6EB;
	fma.rn.f32 	%f119, %f118, %f27, 0f3F13C463;
	mul.f32 	%f120, %f27, %f119;
	fma.rn.f32 	%f121, %f120, %f27, %f27;
	setp.lt.f32 	%p20, %f121, 0f00800000;
	mul.f32 	%f122, %f121, 0f4B000000;
	selp.f32 	%f123, %f122, %f121, %p20;
	selp.f32 	%f124, 0fC1B80000, 0f00000000, %p20;
	mov.b32 	%r19, %f123;
	add.s32 	%r20, %r19, -1059760811;
	and.b32  	%r21, %r20, -8388608;
	sub.s32 	%r22, %r19, %r21;
	mov.b32 	%f125, %r22;
	cvt.rn.f32.s32 	%f126, %r21;
	fma.rn.f32 	%f127, %f126, 0f34000000, %f124;
	add.f32 	%f128, %f125, 0fBF800000;
	fma.rn.f32 	%f129, %f128, 0fBE055027, 0f3E1039F6;
	fma.rn.f32 	%f130, %f129, %f128, 0fBDF8CDCC;
	fma.rn.f32 	%f131, %f130, %f128, 0f3E0F2955;
	fma.rn.f32 	%f132, %f131, %f128, 0fBE2AD8B9;
	fma.rn.f32 	%f133, %f132, %f128, 0f3E4CED0B;
	fma.rn.f32 	%f134, %f133, %f128, 0fBE7FFF22;
	fma.rn.f32 	%f135, %f134, %f128, 0f3EAAAA78;
	fma.rn.f32 	%f136, %f135, %f128, 0fBF000000;
	mul.f32 	%f137, %f128, %f136;
	fma.rn.f32 	%f138, %f137, %f128, %f128;
	fma.rn.f32 	%f139, %f127, 0f3F317218, %f138;
	setp.gt.u32 	%p21, %r19, 2139095039;
	fma.rn.f32 	%f140, %f123, 0f7F800000, 0f7F800000;
	selp.f32 	%f141, %f140, %f139, %p21;
	setp.eq.f32 	%p22, %f123, 0f00000000;
	neg.f32 	%f142, %f141;
	selp.f32 	%f452, 0f7F800000, %f142, %p22;
$L__BB20_37:
	setp.ge.f32 	%p23, %f37, 0f00000000;
	mov.f32 	%f453, %f452;
	@%p23 bra 	$L__BB20_42;
	cvt.rmi.f32.f32 	%f144, %f27;
	setp.eq.f32 	%p24, %f27, %f144;
	mov.f32 	%f453, 0f7F800000;
	@%p24 bra 	$L__BB20_42;
	setp.geu.f32 	%p25, %f27, 0f1FEC1E4A;
	@%p25 bra 	$L__BB20_41;
	setp.lt.f32 	%p31, %f27, 0f00800000;
	mul.f32 	%f187, %f27, 0f4B000000;
	selp.f32 	%f188, %f187, %f27, %p31;
	selp.f32 	%f189, 0fC1B80000, 0f00000000, %p31;
	mov.b32 	%r30, %f188;
	add.s32 	%r31, %r30, -1059760811;
	and.b32  	%r32, %r31, -8388608;
	sub.s32 	%r33, %r30, %r32;
	mov.b32 	%f190, %r33;
	cvt.rn.f32.s32 	%f191, %r32;
	fma.rn.f32 	%f192, %f191, 0f34000000, %f189;
	add.f32 	%f193, %f190, 0fBF800000;
	fma.rn.f32 	%f194, %f193, 0fBE055027, 0f3E1039F6;
	fma.rn.f32 	%f195, %f194, %f193, 0fBDF8CDCC;
	fma.rn.f32 	%f196, %f195, %f193, 0f3E0F2955;
	fma.rn.f32 	%f197, %f196, %f193, 0fBE2AD8B9;
	fma.rn.f32 	%f198, %f197, %f193, 0f3E4CED0B;
	fma.rn.f32 	%f199, %f198, %f193, 0fBE7FFF22;
	fma.rn.f32 	%f200, %f199, %f193, 0f3EAAAA78;
	fma.rn.f32 	%f201, %f200, %f193, 0fBF000000;
	mul.f32 	%f202, %f193, %f201;
	fma.rn.f32 	%f203, %f202, %f193, %f193;
	fma.rn.f32 	%f204, %f192, 0f3F317218, %f203;
	setp.gt.u32 	%p32, %r30, 2139095039;
	fma.rn.f32 	%f205, %f188, 0f7F800000, 0f7F800000;
	selp.f32 	%f206, %f205, %f204, %p32;
	setp.eq.f32 	%p33, %f188, 0f00000000;
	neg.f32 	%f207, %f206;
	selp.f32 	%f453, 0f7F800000, %f207, %p33;
	bra.uni 	$L__BB20_42;
$L__BB20_41:
	add.f32 	%f145, %f27, %f27;
	cvt.rni.f32.f32 	%f146, %f145;
	cvt.rzi.s32.f32 	%r23, %f146;
	fma.rn.f32 	%f147, %f146, 0fBF000000, %f27;
	mul.f32 	%f148, %f147, 0f40490FDB;
	mul.rn.f32 	%f149, %f148, %f148;
	and.b32  	%r24, %r23, 1;
	setp.eq.b32 	%p26, %r24, 1;
	selp.f32 	%f150, 0f3F800000, %f148, %p26;
	fma.rn.f32 	%f151, %f149, %f150, 0f00000000;
	fma.rn.f32 	%f152, %f149, 0f37CBAC00, 0fBAB607ED;
	selp.f32 	%f153, %f152, 0fB94D4153, %p26;
	selp.f32 	%f154, 0f3D2AAABB, 0f3C0885E4, %p26;
	fma.rn.f32 	%f155, %f153, %f149, %f154;
	selp.f32 	%f156, 0fBEFFFFFF, 0fBE2AAAA8, %p26;
	fma.rn.f32 	%f157, %f155, %f149, %f156;
	fma.rn.f32 	%f158, %f157, %f151, %f150;
	and.b32  	%r25, %r23, 2;
	setp.eq.s32 	%p27, %r25, 0;
	mov.f32 	%f159, 0f00000000;
	sub.f32 	%f160, %f159, %f158;
	selp.f32 	%f161, %f158, %f160, %p27;
	abs.f32 	%f162, %f161;
	mul.f32 	%f163, %f27, %f162;
	setp.lt.f32 	%p28, %f163, 0f00800000;
	mul.f32 	%f164, %f163, 0f4B000000;
	selp.f32 	%f165, 0fC1B80000, 0f00000000, %p28;
	selp.f32 	%f166, %f164, %f163, %p28;
	mov.b32 	%r26, %f166;
	add.s32 	%r27, %r26, -1059760811;
	and.b32  	%r28, %r27, -8388608;
	sub.s32 	%r29, %r26, %r28;
	mov.b32 	%f167, %r29;
	cvt.rn.f32.s32 	%f168, %r28;
	fma.rn.f32 	%f169, %f168, 0f34000000, %f165;
	add.f32 	%f170, %f167, 0fBF800000;
	fma.rn.f32 	%f171, %f170, 0fBE055027, 0f3E1039F6;
	fma.rn.f32 	%f172, %f171, %f170, 0fBDF8CDCC;
	fma.rn.f32 	%f173, %f172, %f170, 0f3E0F2955;
	fma.rn.f32 	%f174, %f173, %f170, 0fBE2AD8B9;
	fma.rn.f32 	%f175, %f174, %f170, 0f3E4CED0B;
	fma.rn.f32 	%f176, %f175, %f170, 0fBE7FFF22;
	fma.rn.f32 	%f177, %f176, %f170, 0f3EAAAA78;
	fma.rn.f32 	%f178, %f177, %f170, 0fBF000000;
	mul.f32 	%f179, %f170, %f178;
	fma.rn.f32 	%f180, %f179, %f170, %f170;
	fma.rn.f32 	%f181, %f169, 0f3F317218, %f180;
	setp.gt.u32 	%p29, %r26, 2139095039;
	fma.rn.f32 	%f182, %f166, 0f7F800000, 0f7F800000;
	selp.f32 	%f183, %f182, %f181, %p29;
	setp.eq.f32 	%p30, %f166, 0f00000000;
	mov.f32 	%f184, 0f3F928682;
	sub.f32 	%f185, %f184, %f183;
	selp.f32 	%f186, 0f7F800000, %f185, %p30;
	sub.f32 	%f453, %f186, %f452;
$L__BB20_42:
	setp.lt.f32 	%p34, %f2, 0f00800000;
	mul.f32 	%f208, %f2, 0f4B000000;
	selp.f32 	%f209, %f208, %f2, %p34;
	mov.b32 	%r34, %f209;
	add.s32 	%r35, %r34, -1059760811;
	and.b32  	%r36, %r35, -8388608;
	sub.s32 	%r37, %r34, %r36;
	mov.b32 	%f210, %r37;
	add.f32 	%f211, %f210, 0fBF800000;
	setp.eq.f32 	%p35, %f209, 0f00000000;
	fma.rn.f32 	%f212, %f209, 0f7F800000, 0f7F800000;
	setp.gt.u32 	%p36, %r34, 2139095039;
	fma.rn.f32 	%f213, %f211, 0fBE055027, 0f3E1039F6;
	fma.rn.f32 	%f214, %f213, %f211, 0fBDF8CDCC;
	fma.rn.f32 	%f215, %f214, %f211, 0f3E0F2955;
	fma.rn.f32 	%f216, %f215, %f211, 0fBE2AD8B9;
	fma.rn.f32 	%f217, %f216, %f211, 0f3E4CED0B;
	fma.rn.f32 	%f218, %f217, %f211, 0fBE7FFF22;
	fma.rn.f32 	%f219, %f218, %f211, 0f3EAAAA78;
	fma.rn.f32 	%f220, %f219, %f211, 0fBF000000;
	mul.f32 	%f221, %f211, %f220;
	fma.rn.f32 	%f222, %f221, %f211, %f211;
	cvt.rn.f32.s32 	%f223, %r36;
	selp.f32 	%f224, 0fC1B80000, 0f00000000, %p34;
	fma.rn.f32 	%f225, %f223, 0f34000000, %f224;
	fma.rn.f32 	%f226, %f225, 0f3F317218, %f222;
	selp.f32 	%f227, %f212, %f226, %p36;
	selp.f32 	%f228, 0fFF800000, %f227, %p35;
	mul.f32 	%f229, %f37, %f228;
	sub.f32 	%f230, %f229, %f2;
	sub.f32 	%f231, %f230, %f453;
	fma.rn.f32 	%f232, %f231, 0f3BBB989D, 0f3F000000;
	cvt.sat.f32.f32 	%f233, %f232;
	mov.f32 	%f234, 0f4B400001;
	mov.f32 	%f235, 0f437C0000;
	fma.rm.f32 	%f236, %f233, %f235, %f234;
	add.f32 	%f237, %f236, 0fCB40007F;
	neg.f32 	%f238, %f237;
	fma.rn.f32 	%f239, %f231, 0f3FB8AA3B, %f238;
	fma.rn.f32 	%f240, %f231, 0f32A57060, %f239;
	mov.b32 	%r38, %f236;
	shl.b32 	%r39, %r38, 23;
	mov.b32 	%f241, %r39;
	ex2.approx.ftz.f32 	%f242, %f240;
	mul.f32 	%f243, %f242, %f241;
	div.rn.f32 	%f244, %f243, %f450;
	mov.f32 	%f245, 0f3F800000;
	sub.f32 	%f246, %f245, %f244;
	add.s64 	%rd11, %rd1, %rd7;
	st.global.f32 	[%rd11], %f246;
$L__BB20_43:
	ret;

}
	// .globl	gammainc_f64
.visible .entry gammainc_f64(
	.param .u64 .ptr .align 1 gammainc_f64_param_0,
	.param .u64 .ptr .align 1 gammainc_f64_param_1,
	.param .u64 .ptr .align 1 gammainc_f64_param_2,
	.param .u32 gammainc_f64_param_3
)
{
	.reg .pred 	%p<45>;
	.reg .b32 	%r<160>;
	.reg .b32 	%f<5>;
	.reg .b64 	%rd<20>;
	.reg .b64 	%fd<302>;

	ld.param.u64 	%rd2, [gammainc_f64_param_0];
	ld.param.u64 	%rd3, [gammainc_f64_param_1];
	ld.param.u64 	%rd4, [gammainc_f64_param_2];
	ld.param.u32 	%r52, [gammainc_f64_param_3];
	cvta.to.global.u64 	%rd1, %rd4;
	mov.u32 	%r53, %ctaid.x;
	mov.u32 	%r54, %ntid.x;
	mov.u32 	%r55, %tid.x;
	mad.lo.s32 	%r1, %r53, %r54, %r55;
	setp.ge.u32 	%p1, %r1, %r52;
	@%p1 bra 	$L__BB21_57;
	cvta.to.global.u64 	%rd5, %rd2;
	cvta.to.global.u64 	%rd6, %rd3;
	mul.wide.u32 	%rd7, %r1, 8;
	add.s64 	%rd8, %rd5, %rd7;
	ld.global.f64 	%fd69, [%rd8];
	add.s64 	%rd9, %rd6, %rd7;
	ld.global.f64 	%fd2, [%rd9];
	setp.geu.f64 	%p2, %fd2, 0d0000000000000000;
	setp.gtu.f64 	%p3, %fd69, 0d0000000000000000;
	and.pred  	%p4, %p2, %p3;
	@%p4 bra 	$L__BB21_3;
	add.s64 	%rd18, %rd1, %rd7;
	mov.b64 	%rd19, -2251799813685248;
	st.global.u64 	[%rd18], %rd19;
	bra.uni 	$L__BB21_57;
$L__BB21_3:
	setp.neu.f64 	%p5, %fd2, 0d0000000000000000;
	@%p5 bra 	$L__BB21_5;
	add.s64 	%rd15, %rd1, %rd7;
	mov.b64 	%rd16, 0;
	st.global.u64 	[%rd15], %rd16;
	bra.uni 	$L__BB21_57;
$L__BB21_5:
	add.f64 	%fd70, %fd69, 0d3FF0000000000000;
	setp.lt.f64 	%p6, %fd2, %fd70;
	@%p6 bra 	$L__BB21_9;
	mov.f64 	%fd292, 0d46293E5939A08CEA;
	mov.f64 	%fd291, 0d0000000000000000;
	mov.b32 	%r151, 1;
	mov.f64 	%fd293, %fd292;
$L__BB21_7:
	and.b32  	%r57, %r151, 1;
	setp.eq.b32 	%p7, %r57, 1;
	not.pred 	%p8, %p7;
	@%p8 bra 	$L__BB21_33;
	add.s32 	%r58, %r151, 1;
	shr.u32 	%r59, %r58, 1;
	cvt.rn.f64.u32 	%fd294, %r59;
	bra.uni 	$L__BB21_34;
$L__BB21_9:
	rcp.rn.f64 	%fd282, %fd69;
	mov.b32 	%r142, 1;
	mov.f64 	%fd283, %fd282;
$L__BB21_10:
	cvt.rn.f64.u32 	%fd178, %r142;
	add.f64 	%fd179, %fd69, %fd178;
	div.rn.f64 	%fd180, %fd2, %fd179;
	mul.f64 	%fd283, %fd283, %fd180;
	add.f64 	%fd282, %fd282, %fd283;
	abs.f64 	%fd181, %fd283;
	abs.f64 	%fd182, %fd282;
	mul.f64 	%fd183, %fd182, 0d3CD203AF9EE75616;
	setp.geu.f64 	%p28, %fd181, %fd183;
	add.s32 	%r3, %r142, 1;
	setp.lt.u32 	%p29, %r142, 199;
	and.pred  	%p30, %p28, %p29;
	mov.u32 	%r142, %r3;
	@%p30 bra 	$L__BB21_10;
	{
	.reg .b32 %temp; 
	mov.b64 	{%temp, %r143}, %fd2;
	}
	{
	.reg .b32 %temp; 
	mov.b64 	{%r144, %temp}, %fd2;
	}
	setp.gt.s32 	%p31, %r143, 1048575;
	mov.b32 	%r145, -1023;
	mov.f64 	%fd284, %fd2;
	@%p31 bra 	$L__BB21_13;
	mul.f64 	%fd284, %fd2, 0d4350000000000000;
	{
	.reg .b32 %temp; 
	mov.b64 	{%temp, %r143}, %fd284;
	}
	{
	.reg .b32 %temp; 
	mov.b64 	{%r144, %temp}, %fd284;
	}
	mov.b32 	%r145, -1077;
$L__BB21_13:
	add.s32 	%r104, %r143, -1;
	setp.gt.u32 	%p32, %r104, 2146435070;
	@%p32 bra 	$L__BB21_17;
	shr.u32 	%r107, %r143, 20;
	add.s32 	%r146, %r145, %r107;
	and.b32  	%r108, %r143, 1048575;
	or.b32  	%r109, %r108, 1072693248;
	mov.b64 	%fd285, {%r144, %r109};
	setp.lt.u32 	%p34, %r109, 1073127583;
	@%p34 bra 	$L__BB21_16;
	{
	.reg .b32 %temp; 
	mov.b64 	{%r110, %temp}, %fd285;
	}
	{
	.reg .b32 %temp; 
	mov.b64 	{%temp, %r111}, %fd285;
	}
	add.s32 	%r112, %r111, -1048576;
	mov.b64 	%fd285, {%r110, %r112};
	add.s32 	%r146, %r146, 1;
$L__BB21_16:
	add.f64 	%fd185, %fd285, 0dBFF0000000000000;
	add.f64 	%fd186, %fd285, 0d3FF0000000000000;
	rcp.approx.ftz.f64 	%fd187, %fd186;
	neg.f64 	%fd188, %fd186;
	fma.rn.f64 	%fd189, %fd188, %fd187, 0d3FF0000000000000;
	fma.rn.f64 	%fd190, %fd189, %fd189, %fd189;
	fma.rn.f64 	%fd191, %fd190, %fd187, %fd187;
	mul.f64 	%fd192, %fd185, %fd191;
	fma.rn.f64 	%fd193, %fd185, %fd191, %fd192;
	mul.f64 	%fd194, %fd193, %fd193;
	fma.rn.f64 	%fd195, %fd194, 0d3EB1380B3AE80F1E, 0d3ED0EE258B7A8B04;
	fma.rn.f64 	%fd196, %fd195, %fd194, 0d3EF3B2669F02676F;
	fma.rn.f64 	%fd197, %fd196, %fd194, 0d3F1745CBA9AB0956;
	fma.rn.f64 	%fd198, %fd197, %fd194, 0d3F3C71C72D1B5154;
	fma.rn.f64 	%fd199, %fd198, %fd194, 0d3F624924923BE72D;
	fma.rn.f64 	%fd200, %fd199, %fd194, 0d3F8999999999A3C4;
	fma.rn.f64 	%fd201, %fd200, %fd194, 0d3FB5555555555554;
	sub.f64 	%fd202, %fd185, %fd193;
	add.f64 	%fd203, %fd202, %fd202;
	neg.f64 	%fd204, %fd193;
	fma.rn.f64 	%fd205, %fd204, %fd185, %fd203;
	mul.f64 	%fd206, %fd191, %fd205;
	mul.f64 	%fd207, %fd194, %fd201;
	fma.rn.f64 	%fd208, %fd207, %fd193, %fd206;
	xor.b32  	%r113, %r146, -2147483648;
	mov.b32 	%r114, 1127219200;
	mov.b64 	%fd209, {%r113, %r114};
	mov.b32 	%r115, -2147483648;
	mov.b64 	%fd210, {%r115, %r114};
	sub.f64 	%fd211, %fd209, %fd210;
	fma.rn.f64 	%fd212, %fd211, 0d3FE62E42FEFA39EF, %fd193;
	fma.rn.f64 	%fd213, %fd211, 0dBFE62E42FEFA39EF, %fd212;
	sub.f64 	%fd214, %fd213, %fd193;
	sub.f64 	%fd215, %fd208, %fd214;
	fma.rn.f64 	%fd216, %fd211, 0d3C7ABC9E3B39803F, %fd215;
	add.f64 	%fd286, %fd212, %fd216;
	bra.uni 	$L__BB21_18;
$L__BB21_17:
	fma.rn.f64 	%fd184, %fd284, 0d7FF0000000000000, 0d7FF0000000000000;
	{
	.reg .b32 %temp; 
	mov.b64 	{%temp, %r105}, %fd284;
	}
	and.b32  	%r106, %r105, 2147483647;
	setp.eq.s32 	%p33, %r106, 0;
	selp.f64 	%fd286, 0dFFF0000000000000, %fd184, %p33;
$L__BB21_18:
	mul.f64 	%fd217, %fd69, %fd286;
	sub.f64 	%fd16, %fd217, %fd2;
	setp.nan.f64 	%p35, %fd69, %fd69;
	@%p35 bra 	$L__BB21_28;
	{ // callseq 18, 0
	.param .b64 param0;
	st.param.f64 	[param0], %fd69;
	.param .b64 retval0;
	call.uni (retval0), 
	__internal_lgamma_pos, 
	(
	param0
	);
	ld.param.f64 	%fd289, [retval0];
	} // callseq 18
	{
	.reg .b32 %temp; 
	mov.b64 	{%temp, %r147}, %fd69;
	}
	setp.gt.s32 	%p36, %r147, -1;
	@%p36 bra 	$L__BB21_29;
	cvt.rzi.f64.f64 	%fd220, %fd69;
	setp.eq.f64 	%p37, %fd69, %fd220;
	mov.f64 	%fd289, 0d7FF0000000000000;
	@%p37 bra 	$L__BB21_29;
	{
	.reg .b32 %temp; 
	mov.b64 	{%r148, %temp}, %fd69;
	}
	setp.gt.s32 	%p38, %r147, 1048575;
	mov.b32 	%r149, -1023;
	@%p38 bra 	$L__BB21_23;
	mul.f64 	%fd69, %fd69, 0d4350000000000000;
	{
	.reg .b32 %temp; 
	mov.b64 	{%temp, %r147}, %fd69;
	}
	{
	.reg .b32 %temp; 
	mov.b64 	{%r148, %temp}, %fd69;
	}
	mov.b32 	%r149, -1077;
$L__BB21_23:
	add.s32 	%r118, %r147, -1;
	setp.gt.u32 	%p39, %r118, 2146435070;
	@%p39 bra 	$L__BB21_27;
	shr.u32 	%r121, %r147, 20;
	add.s32 	%r150, %r149, %r121;
	and.b32  	%r122, %r147, 1048575;
	or.b32  	%r123, %r122, 1072693248;
	mov.b64 	%fd288, {%r148, %r123};
	setp.lt.u32 	%p41, %r123, 1073127583;
	@%p41 bra 	$L__BB21_26;
	{
	.reg .b32 %temp; 
	mov.b64 	{%r124, %temp}, %fd288;
	}
	{
	.reg .b32 %temp; 
	mov.b64 	{%temp, %r125}, %fd288;
	}
	add.s32 	%r126, %r125, -1048576;
	mov.b64 	%fd288, {%r124, %r126};
	add.s32 	%r150, %r150, 1;
$L__BB21_26:
	add.f64 	%fd222, %fd288, 0dBFF0000000000000;
	add.f64 	%fd223, %fd288, 0d3FF0000000000000;
	rcp.approx.ftz.f64 	%fd224, %fd223;
	neg.f64 	%fd225, %fd223;
	fma.rn.f64 	%fd226, %fd225, %fd224, 0d3FF0000000000000;
	fma.rn.f64 	%fd227, %fd226, %fd226, %fd226;
	fma.rn.f64 	%fd228, %fd227, %fd224, %fd224;
	mul.f64 	%fd229, %fd222, %fd228;
	fma.rn.f64 	%fd230, %fd222, %fd228, %fd229;
	mul.f64 	%fd231, %fd230, %fd230;
	fma.rn.f64 	%fd232, %fd231, 0d3EB1380B3AE80F1E, 0d3ED0EE258B7A8B04;
	fma.rn.f64 	%fd233, %fd232, %fd231, 0d3EF3B2669F02676F;
	fma.rn.f64 	%fd234, %fd233, %fd231, 0d3F1745CBA9AB0956;
	fma.rn.f64 	%fd235, %fd234, %fd231, 0d3F3C71C72D1B5154;
	fma.rn.f64 	%fd236, %fd235, %fd231, 0d3F624924923BE72D;
	fma.rn.f64 	%fd237, %fd236, %fd231, 0d3F8999999999A3C4;
	fma.rn.f64 	%fd238, %fd237, %fd231, 0d3FB5555555555554;
	sub.f64 	%fd239, %fd222, %fd230;
	add.f64 	%fd240, %fd239, %fd239;
	neg.f64 	%fd241, %fd230;
	fma.rn.f64 	%fd242, %fd241, %fd222, %fd240;
	mul.f64 	%fd243, %fd228, %fd242;
	mul.f64 	%fd244, %fd231, %fd238;
	fma.rn.f64 	%fd245, %fd244, %fd230, %fd243;
	xor.b32  	%r127, %r150, -2147483648;
	mov.b32 	%r128, 1127219200;
	mov.b64 	%fd246, {%r127, %r128};
	mov.b32 	%r129, -2147483648;
	mov.b64 	%fd247, {%r129, %r128};
	sub.f64 	%fd248, %fd246, %fd247;
	fma.rn.f64 	%fd249, %fd248, 0d3FE62E42FEFA39EF, %fd230;
	fma.rn.f64 	%fd250, %fd248, 0dBFE62E42FEFA39EF, %fd249;
	sub.f64 	%fd251, %fd250, %fd230;
	sub.f64 	%fd252, %fd245, %fd251;
	fma.rn.f64 	%fd253, %fd248, 0d3C7ABC9E3B39803F, %fd252;
	add.f64 	%fd23, %fd249, %fd253;
	neg.f64 	%fd289, %fd23;
	bra.uni 	$L__BB21_29;
$L__BB21_27:
	fma.rn.f64 	%fd221, %fd69, 0d7FF0000000000000, 0d7FF0000000000000;
	{
	.reg .b32 %temp; 
	mov.b64 	{%temp, %r119}, %fd69;
	}
	and.b32  	%r120, %r119, 2147483647;
	setp.eq.s32 	%p40, %r120, 0;
	selp.f64 	%fd24, 0dFFF0000000000000, %fd221, %p40;
	neg.f64 	%fd289, %fd24;
	bra.uni 	$L__BB21_29;
$L__BB21_28:
	add.f64 	%fd289, %fd69, %fd69;
$L__BB21_29:
	sub.f64 	%fd29, %fd16, %fd289;
	fma.rn.f64 	%fd254, %fd29, 0d3FF71547652B82FE, 0d4338000000000000;
	{
	.reg .b32 %temp; 
	mov.b64 	{%r24, %temp}, %fd254;
	}
	mov.f64 	%fd255, 0dC338000000000000;
	add.rn.f64 	%fd256, %fd254, %fd255;
	fma.rn.f64 	%fd257, %fd256, 0dBFE62E42FEFA39EF, %fd29;
	fma.rn.f64 	%fd258, %fd256, 0dBC7ABC9E3B39803F, %fd257;
	fma.rn.f64 	%fd259, %fd258, 0d3E5ADE1569CE2BDF, 0d3E928AF3FCA213EA;
	fma.rn.f64 	%fd260, %fd259, %fd258, 0d3EC71DEE62401315;
	fma.rn.f64 	%fd261, %fd260, %fd258, 0d3EFA01997C89EB71;
	fma.rn.f64 	%fd262, %fd261, %fd258, 0d3F2A01A014761F65;
	fma.rn.f64 	%fd263, %fd262, %fd258, 0d3F56C16C1852B7AF;
	fma.rn.f64 	%fd264, %fd263, %fd258, 0d3F81111111122322;
	fma.rn.f64 	%fd265, %fd264, %fd258, 0d3FA55555555502A1;
	fma.rn.f64 	%fd266, %fd265, %fd258, 0d3FC5555555555511;
	fma.rn.f64 	%fd267, %fd266, %fd258, 0d3FE000000000000B;
	fma.rn.f64 	%fd268, %fd267, %fd258, 0d3FF0000000000000;
	fma.rn.f64 	%fd269, %fd268, %fd258, 0d3FF0000000000000;
	{
	.reg .b32 %temp; 
	mov.b64 	{%r25, %temp}, %fd269;
	}
	{
	.reg .b32 %temp; 
	mov.b64 	{%temp, %r26}, %fd269;
	}
	shl.b32 	%r130, %r24, 20;
	add.s32 	%r131, %r130, %r26;
	mov.b64 	%fd290, {%r25, %r131};
	{
	.reg .b32 %temp; 
	mov.b64 	{%temp, %r132}, %fd29;
	}
	mov.b32 	%f4, %r132;
	abs.f32 	%f1, %f4;
	setp.lt.f32 	%p42, %f1, 0f4086232B;
	@%p42 bra 	$L__BB21_32;
	setp.lt.f64 	%p43, %fd29, 0d0000000000000000;
	add.f64 	%fd270, %fd29, 0d7FF0000000000000;
	selp.f64 	%fd290, 0d0000000000000000, %fd270, %p43;
	setp.geu.f32 	%p44, %f1, 0f40874800;
	@%p44 bra 	$L__BB21_32;
	shr.u32 	%r133, %r24, 31;
	add.s32 	%r134, %r24, %r133;
	shr.s32 	%r135, %r134, 1;
	shl.b32 	%r136, %r135, 20;
	add.s32 	%r137, %r26, %r136;
	mov.b64 	%fd271, {%r25, %r137};
	sub.s32 	%r138, %r24, %r135;
	shl.b32 	%r139, %r138, 20;
	add.s32 	%r140, %r139, 1072693248;
	mov.b32 	%r141, 0;
	mov.b64 	%fd272, {%r141, %r140};
	mul.f64 	%fd290, %fd272, %fd271;
$L__BB21_32:
	mul.f64 	%fd273, %fd282, %fd290;
	add.s64 	%rd13, %rd1, %rd7;
	st.global.f64 	[%rd13], %fd273;
	bra.uni 	$L__BB21_57;
$L__BB21_33:
	shr.u32 	%r60, %r151, 1;
	cvt.rn.f64.u32 	%fd73, %r60;
	sub.f64 	%fd294, %fd69, %fd73;
$L__BB21_34:
	cvt.rn.f64.u32 	%fd74, %r151;
	add.f64 	%fd75, %fd2, %fd74;
	sub.f64 	%fd76, %fd75, %fd69;
	fma.rn.f64 	%fd77, %fd291, %fd294, %fd76;
	abs.f64 	%fd78, %fd77;
	setp.lt.f64 	%p9, %fd78, 0d39B4484BFEEBC2A0;
	div.rn.f64 	%fd79, %fd294, %fd292;
	add.f64 	%fd80, %fd76, %fd79;
	abs.f64 	%fd81, %fd80;
	setp.lt.f64 	%p10, %fd81, 0d39B4484BFEEBC2A0;
	selp.f64 	%fd292, 0d39B4484BFEEBC2A0, %fd80, %p10;
	rcp.rn.f64 	%fd82, %fd77;
	selp.f64 	%fd291, 0d46293E5939A08CE9, %fd82, %p9;
	mul.f64 	%fd83, %fd292, %fd291;
	mul.f64 	%fd293, %fd293, %fd83;
	add.f64 	%fd84, %fd83, 0dBFF0000000000000;
	abs.f64 	%fd85, %fd84;
	setp.geu.f64 	%p11, %fd85, 0d3CD203AF9EE75616;
	add.s32 	%r28, %r151, 1;
	setp.lt.u32 	%p12, %r151, 199;
	and.pred  	%p13, %p11, %p12;
	mov.u32 	%r151, %r28;
	@%p13 bra 	$L__BB21_7;
	{
	.reg .b32 %temp; 
	mov.b64 	{%temp, %r152}, %fd2;
	}
	{
	.reg .b32 %temp; 
	mov.b64 	{%r153, %temp}, %fd2;
	}
	setp.gt.s32 	%p14, %r152, 1048575;
	mov.b32 	%r154, -1023;
	mov.f64 	%fd295, %fd2;
	@%p14 bra 	$L__BB21_37;
	mul.f64 	%fd295, %fd2, 0d4350000000000000;
	{
	.reg .b32 %temp; 
	mov.b64 	{%temp, %r152}, %fd295;
	}
	{
	.reg .b32 %temp; 
	mov.b64 	{%r153, %temp}, %fd295;
	}
	mov.b32 	%r154, -1077;
$L__BB21_37:
	add.s32 	%r63, %r152, -1;
	setp.gt.u32 	%p15, %r63, 2146435070;
	@%p15 bra 	$L__BB21_41;
	shr.u32 	%r66, %r152, 20;
	add.s32 	%r155, %r154, %r66;
	and.b32  	%r67, %r152, 1048575;
	or.b32  	%r68, %r67, 1072693248;
	mov.b64 	%fd296, {%r153, %r68};
	setp.lt.u32 	%p17, %r68, 1073127583;
	@%p17 bra 	$L__BB21_40;
	{
	.reg .b32 %temp; 
	mov.b64 	{%r69, %temp}, %fd296;
	}
	{
	.reg .b32 %temp; 
	mov.b64 	{%temp, %r70}, %fd296;
	}
	add.s32 	%r71, %r70, -1048576;
	mov.b64 	%fd296, {%r69, %r71};
	add.s32 	%r155, %r155, 1;
$L__BB21_40:
	add.f64 	%fd87, %fd296, 0dBFF0000000000000;
	add.f64 	%fd88, %fd296, 0d3FF0000000000000;
	rcp.approx.ftz.f64 	%fd89, %fd88;
	neg.f64 	%fd90, %fd88;
	fma.rn.f64 	%fd91, %fd90, %fd89, 0d3FF0000000000000;
	fma.rn.f64 	%fd92, %fd91, %fd91, %fd91;
	fma.rn.f64 	%fd93, %fd92, %fd89, %fd89;
	mul.f64 	%fd94, %fd87, %fd93;
	fma.rn.f64 	%fd95, %fd87, %fd93, %fd94;
	mul.f64 	%fd96, %fd95, %fd95;
	fma.rn.f64 	%fd97, %fd96, 0d3EB1380B3AE80F1E, 0d3ED0EE258B7A8B04;
	fma.rn.f64 	%fd98, %fd97, %fd96, 0d3EF3B2669F02676F;
	fma.rn.f64 	%fd99, %fd98, %fd96, 0d3F1745CBA9AB0956;
	fma.rn.f64 	%fd100, %fd99, %fd96, 0d3F3C71C72D1B5154;
	fma.rn.f64 	%fd101, %fd100, %fd96, 0d3F624924923BE72D;
	fma.rn.f64 	%fd102, %fd101, %fd96, 0d3F8999999999A3C4;
	fma.rn.f64 	%fd103, %fd102, %fd96, 0d3FB5555555555554;
	sub.f64 	%fd104, %fd87, %fd95;
	add.f64 	%fd105, %fd104, %fd104;
	neg.f64 	%fd106, %fd95;
	fma.rn.f64 	%fd107, %fd106, %fd87, %fd105;
	mul.f64 	%fd108, %fd93, %fd107;
	mul.f64 	%fd109, %fd96, %fd103;
	fma.rn.f64 	%fd110, %fd109, %fd95, %fd108;
	xor.b32  	%r72, %r155, -2147483648;
	mov.b32 	%r73, 1127219200;
	mov.b64 	%fd111, {%r72, %r73};
	mov.b32 	%r74, -2147483648;
	mov.b64 	%fd112, {%r74, %r73};
	sub.f64 	%fd113, %fd111, %fd112;
	fma.rn.f64 	%fd114, %fd113, 0d3FE62E42FEFA39EF, %fd95;
	fma.rn.f64 	%fd115, %fd113, 0dBFE62E42FEFA39EF, %fd114;
	sub.f64 	%fd116, %fd115, %fd95;
	sub.f64 	%fd117, %fd110, %fd116;
	fma.rn.f64 	%fd118, %fd113, 0d3C7ABC9E3B39803F, %fd117;
	add.f64 	%fd297, %fd114, %fd118;
	bra.uni 	$L__BB21_42;
$L__BB21_41:
	fma.rn.f64 	%fd86, %fd295, 0d7FF0000000000000, 0d7FF0000000000000;
	{
	.reg .b32 %temp; 
	mov.b64 	{%temp, %r64}, %fd295;
	}
	and.b32  	%r65, %r64, 2147483647;
	setp.eq.s32 	%p16, %r65, 0;
	selp.f64 	%fd297, 0dFFF0000000000000, %fd86, %p16;
$L__BB21_42:
	mul.f64 	%fd119, %fd69, %fd297;
	sub.f64 	%fd51, %fd119, %fd2;
	setp.nan.f64 	%p18, %fd69, %fd69;
	@%p18 bra 	$L__BB21_52;
	{ // callseq 17, 0
	.param .b64 param0;
	st.param.f64 	[param0], %fd69;
	.param .b64 retval0;
	call.uni (retval0), 
	__internal_lgamma_pos, 
	(
	param0
	);
	ld.param.f64 	%fd300, [retval0];
	} // callseq 17
	{
	.reg .b32 %temp; 
	mov.b64 	{%temp, %r156}, %fd69;
	}
	setp.gt.s32 	%p19, %r156, -1;
	@%p19 bra 	$L__BB21_53;
	cvt.rzi.f64.f64 	%fd122, %fd69;
	setp.eq.f64 	%p20, %fd69, %fd122;
	mov.f64 	%fd300, 0d7FF0000000000000;
	@%p20 bra 	$L__BB21_53;
	{
	.reg .b32 %temp; 
	mov.b64 	{%r157, %temp}, %fd69;
	}
	setp.gt.s32 	%p21, %r156, 1048575;
	mov.b32 	%r158, -1023;
	@%p21 bra 	$L__BB21_47;
	mul.f64 	%fd69, %fd69, 0d4350000000000000;
	{
	.reg .b32 %temp; 
	mov.b64 	{%temp, %r156}, %fd69;
	}
	{
	.reg .b32 %temp; 
	mov.b64 	{%r157, %temp}, %fd69;
	}
	mov.b32 	%r158, -1077;
$L__BB21_47:
	add.s32 	%r77, %r156, -1;
	setp.gt.u32 	%p22, %r77, 2146435070;
	@%p22 bra 	$L__BB21_51;
	shr.u32 	%r80, %r156, 20;
	add.s32 	%r159, %r158, %r80;
	and.b32  	%r81, %r156, 1048575;
	or.b32  	%r82, %r81, 1072693248;
	mov.b64 	%fd299, {%r157, %r82};
	setp.lt.u32 	%p24, %r82, 1073127583;
	@%p24 bra 	$L__BB21_50;
	{
	.reg .b32 %temp; 
	mov.b64 	{%r83, %temp}, %fd299;
	}
	{
	.reg .b32 %temp; 
	mov.b64 	{%temp, %r84}, %fd299;
	}
	add.s32 	%r85, %r84, -1048576;
	mov.b64 	%fd299, {%r83, %r85};
	add.s32 	%r159, %r159, 1;
$L__BB21_50:
	add.f64 	%fd124, %fd299, 0dBFF0000000000000;
	add.f64 	%fd125, %fd299, 0d3FF0000000000000;
	rcp.approx.ftz.f64 	%fd126, %fd125;
	neg.f64 	%fd127, %fd125;
	fma.rn.f64 	%fd128, %fd127, %fd126, 0d3FF0000000000000;
	fma.rn.f64 	%fd129, %fd128, %fd128, %fd128;
	fma.rn.f64 	%fd130, %fd129, %fd126, %fd126;
	mul.f64 	%fd131, %fd124, %fd130;
	fma.rn.f64 	%fd132, %fd124, %fd130, %fd131;
	mul.f64 	%fd133, %fd132, %fd132;
	fma.rn.f64 	%fd134, %fd133, 0d3EB1380B3AE80F1E, 0d3ED0EE258B7A8B04;
	fma.rn.f64 	%fd135, %fd134, %fd133, 0d3EF3B2669F02676F;
	fma.rn.f64 	%fd136, %fd135, %fd133, 0d3F1745CBA9AB0956;
	fma.rn.f64 	%fd137, %fd136, %fd133, 0d3F3C71C72D1B5154;
	fma.rn.f64 	%fd138, %fd137, %fd133, 0d3F624924923BE72D;
	fma.rn.f64 	%fd139, %fd138, %fd133, 0d3F8999999999A3C4;
	fma.rn.f64 	%fd140, %fd139, %fd133, 0d3FB5555555555554;
	sub.f64 	%fd141, %fd124, %fd132;
	add.f64 	%fd142, %fd141, %fd141;
	neg.f64 	%fd143, %fd132;
	fma.rn.f64 	%fd144, %fd143, %fd124, %fd142;
	mul.f64 	%fd145, %fd130, %fd144;
	mul.f64 	%fd146, %fd133, %fd140;
	fma.rn.f64 	%fd147, %fd146, %fd132, %fd145;
	xor.b32  	%r86, %r159, -2147483648;
	mov.b32 	%r87, 1127219200;
	mov.b64 	%fd148, {%r86, %r87};
	mov.b32 	%r88, -2147483648;
	mov.b64 	%fd149, {%r88, %r87};
	sub.f64 	%fd150, %fd148, %fd149;
	fma.rn.f64 	%fd151, %fd150, 0d3FE62E42FEFA39EF, %fd132;
	fma.rn.f64 	%fd152, %fd150, 0dBFE62E42FEFA39EF, %fd151;
	sub.f64 	%fd153, %fd152, %fd132;
	sub.f64 	%fd154, %fd147, %fd153;
	fma.rn.f64 	%fd155, %fd150, 0d3C7ABC9E3B39803F, %fd154;
	add.f64 	%fd58, %fd151, %fd155;
	neg.f64 	%fd300, %fd58;
	bra.uni 	$L__BB21_53;
$L__BB21_51:
	fma.rn.f64 	%fd123, %fd69, 0d7FF0000000000000, 0d7FF0000000000000;
	{
	.reg .b32 %temp; 
	mov.b64 	{%temp, %r78}, %fd69;
	}
	and.b32  	%r79, %r78, 2147483647;
	setp.eq.s32 	%p23, %r79, 0;
	selp.f64 	%fd59, 0dFFF0000000000000, %fd123, %p23;
	neg.f64 	%fd300, %fd59;
	bra.uni 	$L__BB21_53;
$L__BB21_52:
	add.f64 	%fd300, %fd69, %fd69;
$L__BB21_53:
	sub.f64 	%fd64, %fd51, %fd300;
	fma.rn.f64 	%fd156, %fd64, 0d3FF71547652B82FE, 0d4338000000000000;
	{
	.reg .b32 %temp; 
	mov.b64 	{%r49, %temp}, %fd156;
	}
	mov.f64 	%fd157, 0dC338000000000000;
	add.rn.f64 	%fd158, %fd156, %fd157;
	fma.rn.f64 	%fd159, %fd158, 0dBFE62E42FEFA39EF, %fd64;
	fma.rn.f64 	%fd160, %fd158, 0dBC7ABC9E3B39803F, %fd159;
	fma.rn.f64 	%fd161, %fd160, 0d3E5ADE1569CE2BDF, 0d3E928AF3FCA213EA;
	fma.rn.f64 	%fd162, %fd161, %fd160, 0d3EC71DEE62401315;
	fma.rn.f64 	%fd163, %fd162, %fd160, 0d3EFA01997C89EB71;
	fma.rn.f64 	%fd164, %fd163, %fd160, 0d3F2A01A014761F65;
	fma.rn.f64 	%fd165, %fd164, %fd160, 0d3F56C16C1852B7AF;
	fma.rn.f64 	%fd166, %fd165, %fd160, 0d3F81111111122322;
	fma.rn.f64 	%fd167, %fd166, %fd160, 0d3FA55555555502A1;
	fma.rn.f64 	%fd168, %fd167, %fd160, 0d3FC5555555555511;
	fma.rn.f64 	%fd169, %fd168, %fd160, 0d3FE000000000000B;
	fma.rn.f64 	%fd170, %fd169, %fd160, 0d3FF0000000000000;
	fma.rn.f64 	%fd171, %fd170, %fd160, 0d3FF0000000000000;
	{
	.reg .b32 %temp; 
	mov.b64 	{%r50, %temp}, %fd171;
	}
	{
	.reg .b32 %temp; 
	mov.b64 	{%temp, %r51}, %fd171;
	}
	shl.b32 	%r89, %r49, 20;
	add.s32 	%r90, %r89, %r51;
	mov.b64 	%fd301, {%r50, %r90};
	{
	.reg .b32 %temp; 
	mov.b64 	{%temp, %r91}, %fd64;
	}
	mov.b32 	%f3, %r91;
	abs.f32 	%f2, %f3;
	setp.lt.f32 	%p25, %f2, 0f4086232B;
	@%p25 bra 	$L__BB21_56;
	setp.lt.f64 	%p26, %fd64, 0d0000000000000000;
	add.f64 	%fd172, %fd64, 0d7FF0000000000000;
	selp.f64 	%fd301, 0d0000000000000000, %fd172, %p26;
	setp.geu.f32 	%p27, %f2, 0f40874800;
	@%p27 bra 	$L__BB21_56;
	shr.u32 	%r92, %r49, 31;
	add.s32 	%r93, %r49, %r92;
	shr.s32 	%r94, %r93, 1;
	shl.b32 	%r95, %r94, 20;
	add.s32 	%r96, %r51, %r95;
	mov.b64 	%fd173, {%r50, %r96};
	sub.s32 	%r97, %r49, %r94;
	shl.b32 	%r98, %r97, 20;
	add.s32 	%r99, %r98, 1072693248;
	mov.b32 	%r100, 0;
	mov.b64 	%fd174, {%r100, %r99};
	mul.f64 	%fd301, %fd174, %fd173;
$L__BB21_56:
	div.rn.f64 	%fd175, %fd301, %fd293;
	mov.f64 	%fd176, 0d3FF0000000000000;
	sub.f64 	%fd177, %fd176, %fd175;
	add.s64 	%rd11, %rd1, %rd7;
	st.global.f64 	[%rd11], %fd177;
$L__BB21_57:
	ret;

}
	// .globl	gammaincc_f32
.visible .entry gammaincc_f32(
	.param .u64 .ptr .align 1 gammaincc_f32_param_0,
	.param .u64 .ptr .align 1 gammaincc_f32_param_1,
	.param .u64 .ptr .align 1 gammaincc_f32_param_2,
	.param .u32 gammaincc_f32_param_3
)
{
	.reg .pred 	%p<63>;
	.reg .b32 	%r<70>;
	.reg .b32 	%f<454>;
	.reg .b64 	%rd<18>;

	ld.param.u64 	%rd2, [gammaincc_f32_param_0];
	ld.param.u64 	%rd3, [gammaincc_f32_param_1];
	ld.param.u64 	%rd4, [gammaincc_f32_param_2];
	ld.param.u32 	%r6, [gammaincc_f32_param_3];
	cvta.to.global.u64 	%rd1, %rd4;
	mov.u32 	%r7, %ctaid.x;
	mov.u32 	%r8, %ntid.x;
	mov.u32 	%r9, %tid.x;
	mad.lo.s32 	%r1, %r7, %r8, %r9;
	setp.ge.u32 	%p1, %r1, %r6;
	@%p1 bra 	$L__BB22_43;
	cvta.to.global.u64 	%rd5, %rd2;
	cvta.to.global.u64 	%rd6, %rd3;
	mul.wide.u32 	%rd7, %r1, 4;
	add.s64 	%rd8, %rd5, %rd7;
	ld.global.f32 	%f37, [%rd8];
	add.s64 	%rd9, %rd6, %rd7;
	ld.global.f32 	%f2, [%rd9];
	setp.geu.f32 	%p2, %f2, 0f00000000;
	setp.gtu.f32 	%p3, %f37, 0f00000000;
	and.pred  	%p4, %p2, %p3;
	@%p4 bra 	$L__BB22_3;
	add.s64 	%rd17, %rd1, %rd7;
	mov.b32 	%r67, 2147483647;
	st.global.u32 	[%rd17], %r67;
	bra.uni 	$L__BB22_43;
$L__BB22_3:
	setp.neu.f32 	%p5, %f2, 0f00000000;
	@%p5 bra 	$L__BB22_5;
	add.s64 	%rd15, %rd1, %rd7;
	mov.b32 	%r66, 1065353216;
	st.global.u32 	[%rd15], %r66;
	bra.uni 	$L__BB22_43;
$L__BB22_5:
	add.f32 	%f38, %f37, 0f3F800000;
	setp.lt.f32 	%p6, %f2, %f38;
	@%p6 bra 	$L__BB22_9;
	mov.f32 	%f449, 0f7149F2CA;
	mov.f32 	%f448, 0f00000000;
	mov.b32 	%r69, 1;
	mov.f32 	%f450, %f449;
$L__BB22_7:
	and.b32  	%r11, %r69, 1;
	setp.eq.b32 	%p7, %r11, 1;
	not.pred 	%p8, %p7;
	@%p8 bra 	$L__BB22_26;
	add.s32 	%r12, %r69, 1;
	shr.u32 	%r13, %r12, 1;
	cvt.rn.f32.u32 	%f451, %r13;
	bra.uni 	$L__BB22_27;
$L__BB22_9:
	rcp.rn.f32 	%f444, %f37;
	mov.b32 	%r68, 1;
	mov.f32 	%f445, %f444;
$L__BB22_10:
	cvt.rn.f32.u32 	%f245, %r68;
	add.f32 	%f246, %f37, %f245;
	div.rn.f32 	%f247, %f2, %f246;
	mul.f32 	%f445, %f445, %f247;
	add.f32 	%f444, %f444, %f445;
	abs.f32 	%f248, %f445;
	abs.f32 	%f249, %f444;
	mul.f32 	%f250, %f249, 0f33D6BF95;
	setp.geu.f32 	%p37, %f248, %f250;
	add.s32 	%r3, %r68, 1;
	setp.lt.u32 	%p38, %r68, 199;
	and.pred  	%p39, %p37, %p38;
	mov.u32 	%r68, %r3;
	@%p39 bra 	$L__BB22_10;
	abs.f32 	%f8, %f37;
	setp.ltu.f32 	%p40, %f8, 0f40400000;
	@%p40 bra 	$L__BB22_15;
	setp.ltu.f32 	%p41, %f8, 0f40F9999A;
	@%p41 bra 	$L__BB22_14;
	rcp.approx.ftz.f32 	%f251, %f8;
	mul.f32 	%f252, %f251, %f251;
	fma.rn.f32 	%f253, %f252, 0f3A4BE755, 0fBB360953;
	fma.rn.f32 	%f254, %f253, %f252, 0f3DAAAAA3;
	fma.rn.f32 	%f255, %f254, %f251, 0f3F6B3F8E;
	mov.b32 	%r41, %f8;
	add.s32 	%r42, %r41, -1059760811;
	and.b32  	%r43, %r42, -8388608;
	sub.s32 	%r44, %r41, %r43;
	mov.b32 	%f256, %r44;
	cvt.rn.f32.s32 	%f257, %r43;
	fma.rn.f32 	%f258, %f257, 0f34000000, 0f00000000;
	add.f32 	%f259, %f256, 0fBF800000;
	fma.rn.f32 	%f260, %f259, 0fBE055027, 0f3E1039F6;
	fma.rn.f32 	%f261, %f260, %f259, 0fBDF8CDCC;
	fma.rn.f32 	%f262, %f261, %f259, 0f3E0F2955;
	fma.rn.f32 	%f263, %f262, %f259, 0fBE2AD8B9;
	fma.rn.f32 	%f264, %f263, %f259, 0f3E4CED0B;
	fma.rn.f32 	%f265, %f264, %f259, 0fBE7FFF22;
	fma.rn.f32 	%f266, %f265, %f259, 0f3EAAAA78;
	fma.rn.f32 	%f267, %f266, %f259, 0fBF000000;
	mul.f32 	%f268, %f259, %f267;
	fma.rn.f32 	%f269, %f268, %f259, %f259;
	fma.rn.f32 	%f270, %f258, 0f3F317218, %f269;
	setp.gt.u32 	%p42, %r41, 2139095039;
	fma.rn.f32 	%f271, %f8, 0f7F800000, 0f7F800000;
	selp.f32 	%f272, %f271, %f270, %p42;
	mul.f32 	%f273, %f272, 0f3F000000;
	add.f32 	%f274, %f8, 0fBF000000;
	mul.rn.f32 	%f275, %f273, %f274;
	sub.f32 	%f276, %f275, %f8;
	add.rn.f32 	%f277, %f275, %f255;
	add.f32 	%f278, %f276, %f277;
	setp.eq.f32 	%p43, %f8, 0f7F800000;
	selp.f32 	%f446, 0f7F800000, %f278, %p43;
	bra.uni 	$L__BB22_20;
$L__BB22_14:
	add.f32 	%f279, %f8, 0fC0400000;
	fma.rn.f32 	%f280, %f279, 0fC43B38FB, 0fC640F6F8;
	fma.rn.f32 	%f281, %f280, %f279, 0fC7206560;
	fma.rn.f32 	%f282, %f281, %f279, 0fC73CB6AA;
	fma.rn.f32 	%f283, %f282, %f279, 0fC80BAE5A;
	add.f32 	%f284, %f279, 0fC381A020;
	fma.rn.f32 	%f285, %f284, %f279, 0fC62864B8;
	fma.rn.f32 	%f286, %f285, %f279, 0fC7B50686;
	fma.rn.f32 	%f287, %f286, %f279, 0fC8498465;
	rcp.approx.ftz.f32 	%f288, %f287;
	fma.rn.f32 	%f446, %f283, %f288, %f279;
	bra.uni 	$L__BB22_20;
$L__BB22_15:
	setp.ltu.f32 	%p44, %f8, 0f3FC00000;
	@%p44 bra 	$L__BB22_17;
	add.f32 	%f289, %f8, 0fC0000000;
	fma.rn.f32 	%f290, %f289, 0f385007FA, 0fB967A002;
	fma.rn.f32 	%f291, %f290, %f289, 0f3A0DE6FC;
	fma.rn.f32 	%f292, %f291, %f289, 0fBA9DE0E2;
	fma.rn.f32 	%f293, %f292, %f289, 0f3B3D05B7;
	fma.rn.f32 	%f294, %f293, %f289, 0fBBF1EB10;
	fma.rn.f32 	%f295, %f294, %f289, 0f3CA89A28;
	fma.rn.f32 	%f296, %f295, %f289, 0fBD89F01A;
	fma.rn.f32 	%f297, %f296, %f289, 0f3EA51A66;
	fma.rn.f32 	%f298, %f297, %f289, 0f3ED87730;
	mul.f32 	%f446, %f289, %f298;
	bra.uni 	$L__BB22_20;
$L__BB22_17:
	setp.ltu.f32 	%p45, %f8, 0f3F333333;
	@%p45 bra 	$L__BB22_19;
	mov.f32 	%f299, 0f3F800000;
	sub.f32 	%f300, %f299, %f8;
	fma.rn.f32 	%f301, %f300, 0f3D3BEF76, 0f3DD47577;
	fma.rn.f32 	%f302, %f301, %f300, 0f3DFB8079;
	fma.rn.f32 	%f303, %f302, %f300, 0f3E0295B5;
	fma.rn.f32 	%f304, %f303, %f300, 0f3E12A765;
	fma.rn.f32 	%f305, %f304, %f300, 0f3E2D6867;
	fma.rn.f32 	%f306, %f305, %f300, 0f3E5462BF;
	fma.rn.f32 	%f307, %f306, %f300, 0f3E8A8A72;
	fma.rn.f32 	%f308, %f307, %f300, 0f3ECD26A4;
	fma.rn.f32 	%f309, %f308, %f300, 0f3F528D32;
	fma.rn.f32 	%f310, %f309, %f300, 0f3F13C468;
	mul.f32 	%f446, %f300, %f310;
	bra.uni 	$L__BB22_20;
$L__BB22_19:
	fma.rn.f32 	%f311, %f8, 0f3B6B1C86, 0fBBB34878;
	fma.rn.f32 	%f312, %f311, %f8, 0fBD36CAEF;
	fma.rn.f32 	%f313, %f312, %f8, 0f3E2B5555;
	fma.rn.f32 	%f314, %f313, %f8, 0fBD2C96C7;
	fma.rn.f32 	%f315, %f314, %f8, 0fBF27E6EB;
	fma.rn.f32 	%f316, %f315, %f8, 0f3F13C463;
	mul.f32 	%f317, %f8, %f316;
	fma.rn.f32 	%f318, %f317, %f8, %f8;
	setp.lt.f32 	%p46, %f318, 0f00800000;
	mul.f32 	%f319, %f318, 0f4B000000;
	selp.f32 	%f320, %f319, %f318, %p46;
	selp.f32 	%f321, 0fC1B80000, 0f00000000, %p46;
	mov.b32 	%r45, %f320;
	add.s32 	%r46, %r45, -1059760811;
	and.b32  	%r47, %r46, -8388608;
	sub.s32 	%r48, %r45, %r47;
	mov.b32 	%f322, %r48;
	cvt.rn.f32.s32 	%f323, %r47;
	fma.rn.f32 	%f324, %f323, 0f34000000, %f321;
	add.f32 	%f325, %f322, 0fBF800000;
	fma.rn.f32 	%f326, %f325, 0fBE055027, 0f3E1039F6;
	fma.rn.f32 	%f327, %f326, %f325, 0fBDF8CDCC;
	fma.rn.f32 	%f328, %f327, %f325, 0f3E0F2955;
	fma.rn.f32 	%f329, %f328, %f325, 0fBE2AD8B9;
	fma.rn.f32 	%f330, %f329, %f325, 0f3E4CED0B;
	fma.rn.f32 	%f331, %f330, %f325, 0fBE7FFF22;
	fma.rn.f32 	%f332, %f331, %f325, 0f3EAAAA78;
	fma.rn.f32 	%f333, %f332, %f325, 0fBF000000;
	mul.f32 	%f334, %f325, %f333;
	fma.rn.f32 	%f335, %f334, %f325, %f325;
	fma.rn.f32 	%f336, %f324, 0f3F317218, %f335;
	setp.gt.u32 	%p47, %r45, 2139095039;
	fma.rn.f32 	%f337, %f320, 0f7F800000, 0f7F800000;
	selp.f32 	%f338, %f337, %f336, %p47;
	setp.eq.f32 	%p48, %f320, 0f00000000;
	neg.f32 	%f339, %f338;
	selp.f32 	%f446, 0f7F800000, %f339, %p48;
$L__BB22_20:
	setp.ge.f32 	%p49, %f37, 0f00000000;
	mov.f32 	%f447, %f446;
	@%p49 bra 	$L__BB22_25;
	cvt.rmi.f32.f32 	%f341, %f8;
	setp.eq.f32 	%p50, %f8, %f341;
	mov.f32 	%f447, 0f7F800000;
	@%p50 bra 	$L__BB22_25;
	setp.geu.f32 	%p51, %f8, 0f1FEC1E4A;
	@%p51 bra 	$L__BB22_24;
	setp.lt.f32 	%p57, %f8, 0f00800000;
	mul.f32 	%f384, %f8, 0f4B000000;
	selp.f32 	%f385, %f384, %f8, %p57;
	selp.f32 	%f386, 0fC1B80000, 0f00000000, %p57;
	mov.b32 	%r56, %f385;
	add.s32 	%r57, %r56, -1059760811;
	and.b32  	%r58, %r57, -8388608;
	sub.s32 	%r59, %r56, %r58;
	mov.b32 	%f387, %r59;
	cvt.rn.f32.s32 	%f388, %r58;
	fma.rn.f32 	%f389, %f388, 0f34000000, %f386;
	add.f32 	%f390, %f387, 0fBF800000;
	fma.rn.f32 	%f391, %f390, 0fBE055027, 0f3E1039F6;
	fma.rn.f32 	%f392, %f391, %f390, 0fBDF8CDCC;
	fma.rn.f32 	%f393, %f392, %f390, 0f3E0F2955;
	fma.rn.f32 	%f394, %f393, %f390, 0fBE2AD8B9;
	fma.rn.f32 	%f395, %f394, %f390, 0f3E4CED0B;
	fma.rn.f32 	%f396, %f395, %f390, 0fBE7FFF22;
	fma.rn.f32 	%f397, %f396, %f390, 0f3EAAAA78;
	fma.rn.f32 	%f398, %f397, %f390, 0fBF000000;
	mul.f32 	%f399, %f390, %f398;
	fma.rn.f32 	%f400, %f399, %f390, %f390;
	fma.rn.f32 	%f401, %f389, 0f3F317218, %f400;
	setp.gt.u32 	%p58, %r56, 2139095039;
	fma.rn.f32 	%f402, %f385, 0f7F800000, 0f7F800000;
	selp.f32 	%f403, %f402, %f401, %p58;
	setp.eq.f32 	%p59, %f385, 0f00000000;
	neg.f32 	%f404, %f403;
	selp.f32 	%f447, 0f7F800000, %f404, %p59;
	bra.uni 	$L__BB22_25;
$L__BB22_24:
	add.f32 	%f342, %f8, %f8;
	cvt.rni.f32.f32 	%f343, %f342;
	cvt.rzi.s32.f32 	%r49, %f343;
	fma.rn.f32 	%f344, %f343, 0fBF000000, %f8;
	mul.f32 	%f345, %f344, 0f40490FDB;
	mul.rn.f32 	%f346, %f345, %f345;
	and.b32  	%r50, %r49, 1;
	setp.eq.b32 	%p52, %r50, 1;
	selp.f32 	%f347, 0f3F800000, %f345, %p52;
	fma.rn.f32 	%f348, %f346, %f347, 0f00000000;
	fma.rn.f32 	%f349, %f346, 0f37CBAC00, 0fBAB607ED;
	selp.f32 	%f350, %f349, 0fB94D4153, %p52;
	selp.f32 	%f351, 0f3D2AAABB, 0f3C0885E4, %p52;
	fma.rn.f32 	%f352, %f350, %f346, %f351;
	selp.f32 	%f353, 0fBEFFFFFF, 0fBE2AAAA8, %p52;
	fma.rn.f32 	%f354, %f352, %f346, %f353;
	fma.rn.f32 	%f355, %f354, %f348, %f347;
	and.b32  	%r51, %r49, 2;
	setp.eq.s32 	%p53, %r51, 0;
	mov.f32 	%f356, 0f00000000;
	sub.f32 	%f357, %f356, %f355;
	selp.f32 	%f358, %f355, %f357, %p53;
	abs.f32 	%f359, %f358;
	mul.f32 	%f360, %f8, %f359;
	setp.lt.f32 	%p54, %f360, 0f00800000;
	mul.f32 	%f361, %f360, 0f4B000000;
	selp.f32 	%f362, 0fC1B80000, 0f00000000, %p54;
	selp.f32 	%f363, %f361, %f360, %p54;
	mov.b32 	%r52, %f363;
	add.s32 	%r53, %r52, -1059760811;
	and.b32  	%r54, %r53, -8388608;
	sub.s32 	%r55, %r52, %r54;
	mov.b32 	%f364, %r55;
	cvt.rn.f32.s32 	%f365, %r54;
	fma.rn.f32 	%f366, %f365, 0f34000000, %f362;
	add.f32 	%f367, %f364, 0fBF800000;
	fma.rn.f32 	%f368, %f367, 0fBE055027, 0f3E1039F6;
	fma.rn.f32 	%f369, %f368, %f367, 0fBDF8CDCC;
	fma.rn.f32 	%f370, %f369, %f367, 0f3E0F2955;
	fma.rn.f32 	%f371, %f370, %f367, 0fBE2AD8B9;
	fma.rn.f32 	%f372, %f371, %f367, 0f3E4CED0B;
	fma.rn.f32 	%f373, %f372, %f367, 0fBE7FFF22;
	fma.rn.f32 	%f374, %f373, %f367, 0f3EAAAA78;
	fma.rn.f32 	%f375, %f374, %f367, 0fBF000000;
	mul.f32 	%f376, %f367, %f375;
	fma.rn.f32 	%f377, %f376, %f367, %f367;
	fma.rn.f32 	%f378, %f366, 0f3F317218, %f377;
	setp.gt.u32 	%p55, %r52, 2139095039;
	fma.rn.f32 	%f379, %f363, 0f7F800000, 0f7F800000;
	selp.f32 	%f380, %f379, %f378, %p55;
	setp.eq.f32 	%p56, %f363, 0f00000000;
	mov.f32 	%f381, 0f3F928682;
	sub.f32 	%f382, %f381, %f380;
	selp.f32 	%f383, 0f7F800000, %f382, %p56;
	sub.f32 	%f447, %f383, %f446;
$L__BB22_25:
	setp.lt.f32 	%p60, %f2, 0f00800000;
	mul.f32 	%f405, %f2, 0f4B000000;
	selp.f32 	%f406, %f405, %f2, %p60;
	mov.b32 	%r60, %f406;
	add.s32 	%r61, %r60, -1059760811;
	and.b32  	%r62, %r61, -8388608;
	sub.s32 	%r63, %r60, %r62;
	mov.b32 	%f407, %r63;
	add.f32 	%f408, %f407, 0fBF800000;
	setp.eq.f32 	%p61, %f406, 0f00000000;
	fma.rn.f32 	%f409, %f406, 0f7F800000, 0f7F800000;
	setp.gt.u32 	%p62, %r60, 2139095039;
	fma.rn.f32 	%f410, %f408, 0fBE055027, 0f3E1039F6;
	fma.rn.f32 	%f411, %f410, %f408, 0fBDF8CDCC;
	fma.rn.f32 	%f412, %f411, %f408, 0f3E0F2955;
	fma.rn.f32 	%f413, %f412, %f408, 0fBE2AD8B9;
	fma.rn.f32 	%f414, %f413, %f408, 0f3E4CED0B;
	fma.rn.f32 	%f415, %f414, %f408, 0fBE7FFF22;
	fma.rn.f32 	%f416, %f415, %f408, 0f3EAAAA78;
	fma.rn.f32 	%f417, %f416, %f408, 0fBF000000;
	mul.f32 	%f418, %f408, %f417;
	fma.rn.f32 	%f419, %f418, %f408, %f408;
	cvt.rn.f32.s32 	%f420, %r62;
	selp.f32 	%f421, 0fC1B80000, 0f00000000, %p60;
	fma.rn.f32 	%f422, %f420, 0f34000000, %f421;
	fma.rn.f32 	%f423, %f422, 0f3F317218, %f419;
	selp.f32 	%f424, %f409, %f423, %p62;
	selp.f32 	%f425, 0fFF800000, %f424, %p61;
	mul.f32 	%f426, %f37, %f425;
	sub.f32 	%f427, %f426, %f2;
	sub.f32 	%f428, %f427, %f447;
	fma.rn.f32 	%f429, %f428, 0f3BBB989D, 0f3F000000;
	cvt.sat.f32.f32 	%f430, %f429;
	mov.f32 	%f431, 0f4B400001;
	mov.f32 	%f432, 0f437C0000;
	fma.rm.f32 	%f433, %f430, %f432, %f431;
	add.f32 	%f434, %f433, 0fCB40007F;
	neg.f32 	%f435, %f434;
	fma.rn.f32 	%f436, %f428, 0f3FB8AA3B, %f435;
	fma.rn.f32 	%f437, %f428, 0f32A57060, %f436;
	mov.b32 	%r64, %f433;
	shl.b32 	%r65, %r64, 23;
	mov.b32 	%f438, %r65;
	ex2.approx.ftz.f32 	%f439, %f437;
	mul.f32 	%f440, %f439, %f438;
	mul.f32 	%f441, %f444, %f440;
	mov.f32 	%f442, 0f3F800000;
	sub.f32 	%f443, %f442, %f441;
	add.s64 	%rd13, %rd1, %rd7;
	st.global.f32 	[%rd13], %f443;
	bra.uni 	$L__BB22_43;
$L__BB22_26:
	shr.u32 	%r14, %r69, 1;
	cvt.rn.f32.u32 	%f41, %r14;
	sub.f32 	%f451, %f37, %f41;
$L__BB22_27:
	cvt.rn.f32.u32 	%f42, %r69;
	add.f32 	%f43, %f2, %f42;
	sub.f32 	%f44, %f43, %f37;
	fma.rn.f32 	%f45, %f448, %f451, %f44;
	abs.f32 	%f46, %f45;
	setp.lt.f32 	%p9, %f46, 0f0DA24260;
	div.rn.f32 	%f47, %f451, %f449;
	add.f32 	%f48, %f44, %f47;
	abs.f32 	%f49, %f48;
	setp.lt.f32 	%p10, %f49, 0f0DA24260;
	selp.f32 	%f449, 0f0DA24260, %f48, %p10;
	rcp.rn.f32 	%f50, %f45;
	selp.f32 	%f448, 0f7149F2CA, %f50, %p9;
	mul.f32 	%f51, %f449, %f448;
	mul.f32 	%f450, %f450, %f51;
	add.f32 	%f52, %f51, 0fBF800000;
	abs.f32 	%f53, %f52;
	setp.geu.f32 	%p11, %f53, 0f33D6BF95;
	add.s32 	%r5, %r69, 1;
	setp.lt.u32 	%p12, %r69, 199;
	and.pred  	%p13, %p11, %p12;
	mov.u32 	%r69, %r5;
	@%p13 bra 	$L__BB22_7;
	abs.f32 	%f27, %f37;
	setp.ltu.f32 	%p14, %f27, 0f40400000;
	@%p14 bra 	$L__BB22_32;
	setp.ltu.f32 	%p15, %f27, 0f40F9999A;
	@%p15 bra 	$L__BB22_31;
	rcp.approx.ftz.f32 	%f54, %f27;
	mul.f32 	%f55, %f54, %f54;
	fma.rn.f32 	%f56, %f55, 0f3A4BE755, 0fBB360953;
	fma.rn.f32 	%f57, %f56, %f55, 0f3DAAAAA3;
	fma.rn.f32 	%f58, %f57, %f54, 0f3F6B3F8E;
	mov.b32 	%r15, %f27;
	add.s32 	%r16, %r15, -1059760811;
	and.b32  	%r17, %r16, -8388608;
	sub.s32 	%r18, %r15, %r17;
	mov.b32 	%f59, %r18;
	cvt.rn.f32.s32 	%f60, %r17;
	fma.rn.f32 	%f61, %f60, 0f34000000, 0f00000000;
	add.f32 	%f62, %f59, 0fBF800000;
	fma.rn.f32 	%f63, %f62, 0fBE055027, 0f3E1039F6;
	fma.rn.f32 	%f64, %f63, %f62, 0fBDF8CDCC;
	fma.rn.f32 	%f65, %f64, %f62, 0f3E0F2955;
	fma.rn.f32 	%f66, %f65, %f62, 0fBE2AD8B9;
	fma.rn.f32 	%f67, %f66, %f62, 0f3E4CED0B;
	fma.rn.f32 	%f68, %f67, %f62, 0fBE7FFF22;
	fma.rn.f32 	%f69, %f68, %f62, 0f3EAAAA78;
	fma.rn.f32 	%f70, %f69, %f62, 0fBF000000;
	mul.f32 	%f71, %f62, %f70;
	fma.rn.f32 	%f72, %f71, %f62, %f62;
	fma.rn.f32 	%f73, %f61, 0f3F317218, %f72;
	setp.gt.u32 	%p16, %r15, 2139095039;
	fma.rn.f32 	%f74, %f27, 0f7F800000, 0f7F800000;
	selp.f32 	%f75, %f74, %f73, %p16;
	mul.f32 	%f76, %f75, 0f3F000000;
	add.f32 	%f77, %f27, 0fBF000000;
	mul.rn.f32 	%f78, %f76, %f77;
	sub.f32 	%f79, %f78, %f27;
	add.rn.f32 	%f80, %f78, %f58;
	add.f32 	%f81, %f79, %f80;
	setp.eq.f32 	%p17, %f27, 0f7F800000;
	selp.f32 	%f452, 0f7F800000, %f81, %p17;
	bra.uni 	$L__BB22_37;
$L__BB22_31:
	add.f32 	%f82, %f27, 0fC0400000;
	fma.rn.f32 	%f83, %f82, 0fC43B38FB, 0fC640F6F8;
	fma.rn.f32 	%f84, %f83, %f82, 0fC7206560;
	fma.rn.f32 	%f85, %f84, %f82, 0fC73CB6AA;
	fma.rn.f32 	%f86, %f85, %f82, 0fC80BAE5A;
	add.f32 	%f87, %f82, 0fC381A020;
	fma.rn.f32 	%f88, %f87, %f82, 0fC62864B8;
	fma.rn.f32 	%f89, %f88, %f82, 0fC7B50686;
	fma.rn.f32 	%f90, %f89, %f82, 0fC8498465;
	rcp.approx.ftz.f32 	%f91, %f90;
	fma.rn.f32 	%f452, %f86, %f91, %f82;
	bra.uni 	$L__BB22_37;
$L__BB22_32:
	setp.ltu.f32 	%p18, %f27, 0f3FC00000;
	@%p18 bra 	$L__BB22_34;
	add.f32 	%f92, %f27, 0fC0000000;
	fma.rn.f32 	%f93, %f92, 0f385007FA, 0fB967A002;
	fma.rn.f32 	%f94, %f93, %f92, 0f3A0DE6FC;
	fma.rn.f32 	%f95, %f94, %f92, 0fBA9DE0E2;
	fma.rn.f32 	%f96, %f95, %f92, 0f3B3D05B7;
	fma.rn.f32 	%f97, %f96, %f92, 0fBBF1EB10;
	fma.rn.f32 	%f98, %f97, %f92, 0f3CA89A28;
	fma.rn.f32 	%f99, %f98, %f92, 0fBD89F01A;
	fma.rn.f32 	%f100, %f99, %f92, 0f3EA51A66;
	fma.rn.f32 	%f101, %f100, %f92, 0f3ED87730;
	mul.f32 	%f452, %f92, %f101;
	bra.uni 	$L__BB22_37;
$L__BB22_34:
	setp.ltu.f32 	%p19, %f27, 0f3F333333;
	@%p19 bra 	$L__BB22_36;
	mov.f32 	%f102, 0f3F800000;
	sub.f32 	%f103, %f102, %f27;
	fma.rn.f32 	%f104, %f103, 0f3D3BEF76, 0f3DD47577;
	fma.rn.f32 	%f105, %f104, %f103, 0f3DFB8079;
	fma.rn.f32 	%f106, %f105, %f103, 0f3E0295B5;
	fma.rn.f32 	%f107, %f106, %f103, 0f3E12A765;
	fma.rn.f32 	%f108, %f107, %f103, 0f3E2D6867;
	fma.rn.f32 	%f109, %f108, %f103, 0f3E5462BF;
	fma.rn.f32 	%f110, %f109, %f103, 0f3E8A8A72;
	fma.rn.f32 	%f111, %f110, %f103, 0f3ECD26A4;
	fma.rn.f32 	%f112, %f111, %f103, 0f3F528D32;
	fma.rn.f32 	%f113, %f112, %f103, 0f3F13C468;
	mul.f32 	%f452, %f103, %f113;
	bra.uni 	$L__BB22_37;
$L__BB22_36:
	fma.rn.f32 	%f114, %f27, 0f3B6B1C86, 0fBBB34878;
	fma.rn.f32 	%f115, %f114, %f27, 0fBD36CAEF;
	fma.rn.f32 	%f116, %f115, %f27, 0f3E2B5555;
	fma.rn.f32 	%f117, %f116, %f27, 0fBD2C96C7;
	fma.rn.f32 	%f118, %f117, %f27, 0fBF27E6EB;
	fma.rn.f32 	%f119, %f118, %f27, 0f3F13C463;
	mul.f32 	%f120, %f27, %f119;
	fma.rn.f32 	%f121, %f120, %f27, %f27;
	setp.lt.f32 	%p20, %f121, 0f00800000;
	mul.f32 	%f122, %f121, 0f4B000000;
	selp.f32 	%f123, %f122, %f121, %p20;
	selp.f32 	%f124, 0fC1B80000, 0f00000000, %p20;
	mov.b32 	%r19, %f123;
	add.s32 	%r20, %r19, -1059760811;
	and.b32  	%r21, %r20, -8388608;
	sub.s32 	%r22, %r19, %r21;
	mov.b32 	%f125, %r22;
	cvt.rn.f32.s32 	%f126, %r21;
	fma.rn.f32 	%f127, %f126, 0f34000000, %f124;
	add.f32 	%f128, %f125, 0fBF800000;
	fma.rn.f32 	%f129, %f128, 0fBE055027, 0f3E1039F6;
	fma.rn.f32 	%f130, %f129, %f128, 0fBDF8CDCC;
	fma.rn.f32 	%f131, %f130, %f128, 0f3E0F2955;
	fma.rn.f32 	%f132, %f131, %f128, 0fBE2AD8B9;
	fma.rn.f32 	%f133, %f132, %f128, 0f3E4CED0B;
	fma.rn.f32 	%f134, %f133, %f128, 0fBE7FFF22;
	fma.rn.f32 	%f135, %f134, %f128, 0f3EAAAA78;
	fma.rn.f32 	%f136, %f135, %f128, 0fBF000000;
	mul.f32 	%f137, %f128, %f136;
	fma.rn.f32 	%f138, %f137, %f128, %f128;
	fma.rn.f32 	%f139, %f127, 0f3F317218, %f138;
	setp.gt.u32 	%p21, %r19, 2139095039;
	fma.rn.f32 	%f140, %f123, 0f7F800000, 0f7F800000;
	selp.f32 	%f141, %f140, %f139, %p21;
	setp.eq.f32 	%p22, %f123, 0f00000000;
	neg.f32 	%f142, %f141;
	selp.f32 	%f452, 0f7F800000, %f142, %p22;
$L__BB22_37:
	setp.ge.f32 	%p23, %f37, 0f00000000;
	mov.f32 	%f453, %f452;
	@%p23 bra 	$L__BB22_42;
	cvt.rmi.f32.f32 	%f144, %f27;
	setp.eq.f32 	%p24, %f27, %f144;
	mov.f32 	%f453, 0f7F800000;
	@%p24 bra 	$L__BB22_42;
	setp.geu.f32 	%p25, %f27, 0f1FEC1E4A;
	@%p25 bra 	$L__BB22_41;
	setp.lt.f32 	%p31, %f27, 0f00800000;
	mul.f32 	%f187, %f27, 0f4B000000;
	selp.f32 	%f188, %f187, %f27, %p31;
	selp.f32 	%f189, 0fC1B80000, 0f00000000, %p31;
	mov.b32 	%r30, %f188;
	add.s32 	%r31, %r30, -1059760811;
	and.b32  	%r32, %r31, -8388608;
	sub.s32 	%r33, %r30, %r32;
	mov.b32 	%f190, %r33;
	cvt.rn.f32.s32 	%f191, %r32;
	fma.rn.f32 	%f192, %f191, 0f34000000, %f189;
	add.f32 	%f193, %f190, 0fBF800000;
	fma.rn.f32 	%f194, %f193, 0fBE055027, 0f3E1039F6;
	fma.rn.f32 	%f195, %f194, %f193, 0fBDF8CDCC;
	fma.rn.f32 	%f196, %f195, %f193, 0f3E0F2955;
	fma.rn.f32 	%f197, %f196, %f193, 0fBE2AD8B9;
	fma.rn.f32 	%f198, %f197, %f193, 0f3E4CED0B;
	fma.rn.f32 	%f199, %f198, %f193, 0fBE7FFF22;
	fma.rn.f32 	%f200, %f199, %f193, 0f3EAAAA78;
	fma.rn.f32 	%f201, %f200, %f193, 0fBF000000;
	mul.f32 	%f202, %f193, %f201;
	fma.rn.f32 	%f203, %f202, %f193, %f193;
	fma.rn.f32 	%f204, %f192, 0f3F317218, %f203;
	setp.gt.u32 	%p32, %r30, 2139095039;
	fma.rn.f32 	%f205, %f188, 0f7F800000, 0f7F800000;
	selp.f32 	%f206, %f205, %f204, %p32;
	setp.eq.f32 	%p33, %f188, 0f00000000;
	neg.f32 	%f207, %f206;
	selp.f32 	%f453, 0f7F800000, %f207, %p33;
	bra.uni 	$L__BB22_42;
$L__BB22_41:
	add.f32 	%f145, %f27, %f27;
	cvt.rni.f32.f32 	%f146, %f145;
	cvt.rzi.s32.f32 	%r23, %f146;
	fma.rn.f32 	%f147, %f146, 0fBF000000, %f27;
	mul.f32 	%f148, %f147, 0f40490FDB;
	mul.rn.f32 	%f149, %f148, %f148;
	and.b32  	%r24, %r23, 1;
	setp.eq.b32 	%p26, %r24, 1;
	selp.f32 	%f150, 0f3F800000, %f148, %p26;
	fma.rn.f32 	%f151, %f149, %f150, 0f00000000;
	fma.rn.f32 	%f152, %f149, 0f37CBAC00, 0fBAB607ED;
	selp.f32 	%f153, %f152, 0fB94D4153, %p26;
	selp.f32 	%f154, 0f3D2AAABB, 0f3C0885E4, %p26;
	fma.rn.f32 	%f155, %f153, %f149, %f154;
	selp.f32 	%f156, 0fBEFFFFFF, 0fBE2AAAA8, %p26;
	fma.rn.f32 	%f157, %f155, %f149, %f156;
	fma.rn.f32 	%f158, %f157, %f151, %f150;
	and.b32  	%r25, %r23, 2;
	setp.eq.s32 	%p27, %r25, 0;
	mov.f32 	%f159, 0f00000000;
	sub.f32 	%f160, %f159, %f158;
	selp.f32 	%f161, %f158, %f160, %p27;
	abs.f32 	%f162, %f161;
	mul.f32 	%f163, %f27, %f162;
	setp.lt.f32 	%p28, %f163, 0f00800000;
	mul.f32 	%f164, %f163, 0f4B000000;
	selp.f32 	%f165, 0fC1B80000, 0f00000000, %p28;
	selp.f32 	%f166, %f164, %f163, %p28;
	mov.b32 	%r26, %f166;
	add.s32 	%r27, %r26, -1059760811;
	and.b32  	%r28, %r27, -8388608;
	sub.s32 	%r29, %r26, %r28;
	mov.b32 	%f167, %r29;
	cvt.rn.f32.s32 	%f168, %r28;
	fma.rn.f32 	%f169, %f168, 0f34000000, %f165;
	add.f32 	%f170, %f167, 0fBF800000;
	fma.rn.f32 	%f171, %f170, 0fBE055027, 0f3E1039F6;
	fma.rn.f32 	%f172, %f171, %f170, 0fBDF8CDCC;
	fma.rn.f32 	%f173, %f172, %f170, 0f3E0F2955;
	fma.rn.f32 	%f174, %f173, %f170, 0fBE2AD8B9;
	fma.rn.f32 	%f175, %f174, %f170, 0f3E4CED0B;
	fma.rn.f32 	%f176, %f175, %f170, 0fBE7FFF22;
	fma.rn.f32 	%f177, %f176, %f170, 0f3EAAAA78;
	fma.rn.f32 	%f178, %f177, %f170, 0fBF000000;
	mul.f32 	%f179, %f170, %f178;
	fma.rn.f32 	%f180, %f179, %f170, %f170;
	fma.rn.f32 	%f181, %f169, 0f3F317218, %f180;
	setp.gt.u32 	%p29, %r26, 2139095039;
	fma.rn.f32 	%f182, %f166, 0f7F800000, 0f7F800000;
	selp.f32 	%f183, %f182, %f181, %p29;
	setp.eq.f32 	%p30, %f166, 0f00000000;
	mov.f32 	%f184, 0f3F928682;
	sub.f32 	%f185, %f184, %f183;
	selp.f32 	%f186, 0f7F800000, %f185, %p30;
	sub.f32 	%f453, %f186, %f452;
$L__BB22_42:
	setp.lt.f32 	%p34, %f2, 0f00800000;
	mul.f32 	%f208, %f2, 0f4B000000;
	selp.f32 	%f209, %f208, %f2, %p34;
	mov.b32 	%r34, %f209;
	add.s32 	%r35, %r34, -1059760811;
	and.b32  	%r36, %r35, -8388608;
	sub.s32 	%r37, %r34, %r36;
	mov.b32 	%f210, %r37;
	add.f32 	%f211, %f210, 0fBF800000;
	setp.eq.f32 	%p35, %f209, 0f00000000;
	fma.rn.f32 	%f212, %f209, 0f7F800000, 0f7F800000;
	setp.gt.u32 	%p36, %r34, 2139095039;
	fma.rn.f32 	%f213, %f211, 0fBE055027, 0f3E1039F6;
	fma.rn.f32 	%f214, %f213, %f211, 0fBDF8CDCC;
	fma.rn.f32 	%f215, %f214, %f211, 0f3E0F2955;
	fma.rn.f32 	%f216, %f215, %f211, 0fBE2AD8B9;
	fma.rn.f32 	%f217, %f216, %f211, 0f3E4CED0B;
	fma.rn.f32 	%f218, %f217, %f211, 0fBE7FFF22;
	fma.rn.f32 	%f219, %f218, %f211, 0f3EAAAA78;
	fma.rn.f32 	%f220, %f219, %f211, 0fBF000000;
	mul.f32 	%f221, %f211, %f220;
	fma.rn.f32 	%f222, %f221, %f211, %f211;
	cvt.rn.f32.s32 	%f223, %r36;
	selp.f32 	%f224, 0fC1B80000, 0f00000000, %p34;
	fma.rn.f32 	%f225, %f223, 0f34000000, %f224;
	fma.rn.f32 	%f226, %f225, 0f3F317218, %f222;
	selp.f32 	%f227, %f212, %f226, %p36;
	selp.f32 	%f228, 0fFF800000, %f227, %p35;
	mul.f32 	%f229, %f37, %f228;
	sub.f32 	%f230, %f229, %f2;
	sub.f32 	%f231, %f230, %f453;
	fma.rn.f32 	%f232, %f231, 0f3BBB989D, 0f3F000000;
	cvt.sat.f32.f32 	%f233, %f232;
	mov.f32 	%f234, 0f4B400001;
	mov.f32 	%f235, 0f437C0000;
	fma.rm.f32 	%f236, %f233, %f235, %f234;
	add.f32 	%f237, %f236, 0fCB40007F;
	neg.f32 	%f238, %f237;
	fma.rn.f32 	%f239, %f231, 0f3FB8AA3B, %f238;
	fma.rn.f32 	%f240, %f231, 0f32A57060, %f239;
	mov.b32 	%r38, %f236;
	shl.b32 	%r39, %r38, 23;
	mov.b32 	%f241, %r39;
	ex2.approx.ftz.f32 	%f242, %f240;
	mul.f32 	%f243, %f242, %f241;
	div.rn.f32 	%f244, %f243, %f450;
	add.s64 	%rd11, %rd1, %rd7;
	st.global.f32 	[%rd11], %f244;
$L__BB22_43:
	ret;

}
	// .globl	gammaincc_f64
.visible .entry gammaincc_f64(
	.param .u64 .ptr .align 1 gammaincc_f64_param_0,
	.param .u64 .ptr .align 1 gammaincc_f64_param_1,
	.param .u64 .ptr .align 1 gammaincc_f64_param_2,
	.param .u32 gammaincc_f64_param_3
)
{
	.reg .pred 	%p<45>;
	.reg .b32 	%r<160>;
	.reg .b32 	%f<5>;
	.reg .b64 	%rd<20>;
	.reg .b64 	%fd<302>;

	ld.param.u64 	%rd2, [gammaincc_f64_param_0];
	ld.param.u64 	%rd3, [gammaincc_f64_param_1];
	ld.param.u64 	%rd4, [gammaincc_f64_param_2];
	ld.param.u32 	%r52, [gammaincc_f64_param_3];
	cvta.to.global.u64 	%rd1, %rd4;
	mov.u32 	%r53, %ctaid.x;
	mov.u32 	%r54, %ntid.x;
	mov.u32 	%r55, %tid.x;
	mad.lo.s32 	%r1, %r53, %r54, %r55;
	setp.ge.u32 	%p1, %r1, %r52;
	@%p1 bra 	$L__BB23_57;
	cvta.to.global.u64 	%rd5, %rd2;
	cvta.to.global.u64 	%rd6, %rd3;
	mul.wide.u32 	%rd7, %r1, 8;
	add.s64 	%rd8, %rd5, %rd7;
	ld.global.f64 	%fd69, [%rd8];
	add.s64 	%rd9, %rd6, %rd7;
	ld.global.f64 	%fd2, [%rd9];
	setp.geu.f64 	%p2, %fd2, 0d0000000000000000;
	setp.gtu.f64 	%p3, %fd69, 0d0000000000000000;
	and.pred  	%p4, %p2, %p3;
	@%p4 bra 	$L__BB23_3;
	add.s64 	%rd18, %rd1, %rd7;
	mov.b64 	%rd19, -2251799813685248;
	st.global.u64 	[%rd18], %rd19;
	bra.uni 	$L__BB23_57;
$L__BB23_3:
	setp.neu.f64 	%p5, %fd2, 0d0000000000000000;
	@%p5 bra 	$L__BB23_5;
	add.s64 	%rd15, %rd1, %rd7;
	mov.b64 	%rd16, 4607182418800017408;
	st.global.u64 	[%rd15], %rd16;
	bra.uni 	$L__BB23_57;
$L__BB23_5:
	add.f64 	%fd70, %fd69, 0d3FF0000000000000;
	setp.lt.f64 	%p6, %fd2, %fd70;
	@%p6 bra 	$L__BB23_9;
	mov.f64 	%fd292, 0d46293E5939A08CEA;
	mov.f64 	%fd291, 0d0000000000000000;
	mov.b32 	%r151, 1;
	mov.f64 	%fd293, %fd292;
$L__BB23_7:
	and.b32  	%r57, %r151, 1;
	setp.eq.b32 	%p7, %r57, 1;
	not.pred 	%p8, %p7;
	@%p8 bra 	$L__BB23_33;
	add.s32 	%r58, %r151, 1;
	shr.u32 	%r59, %r58, 1;
	cvt.rn.f64.u32 	%fd294, %r59;
	bra.uni 	$L__BB23_34;
$L__BB23_9:
	rcp.rn.f64 	%fd282, %fd69;
	mov.b32 	%r142, 1;
	mov.f64 	%fd283, %fd282;
$L__BB23_10:
	cvt.rn.f64.u32 	%fd176, %r142;
	add.f64 	%fd177, %fd69, %fd176;
	div.rn.f64 	%fd178, %fd2, %fd177;
	mul.f64 	%fd283, %fd283, %fd178;
	add.f64 	%fd282, %fd282, %fd283;
	abs.f64 	%fd179, %fd283;
	abs.f64 	%fd180, %fd282;
	mul.f64 	%fd181, %fd180, 0d3CD203AF9EE75616;
	setp.geu.f64 	%p28, %fd179, %fd181;
	add.s32 	%r3, %r142, 1;
	setp.lt.u32 	%p29, %r142, 199;
	and.pred  	%p30, %p28, %p29;
	mov.u32 	%r142, %r3;
	@%p30 bra 	$L__BB23_10;
	{
	.reg .b32 %temp; 
	mov.b64 	{%temp, %r143}, %fd2;
	}
	{
	.reg .b32 %temp; 
	mov.b64 	{%r144, %temp}, %fd2;
	}
	setp.gt.s32 	%p31, %r143, 1048575;
	mov.b32 	%r145, -1023;
	mov.f64 	%fd284, %fd2;
	@%p31 bra 	$L__BB23_13;
	mul.f64 	%fd284, %fd2, 0d4350000000000000;
	{
	.reg .b32 %temp; 
	mov.b64 	{%temp, %r143}, %fd284;
	}
	{
	.reg .b32 %temp; 
	mov.b64 	{%r144, %temp}, %fd284;
	}
	mov.b32 	%r145, -1077;
$L__BB23_13:
	add.s32 	%r104, %r143, -1;
	setp.gt.u32 	%p32, %r104, 2146435070;
	@%p32 bra 	$L__BB23_17;
	shr.u32 	%r107, %r143, 20;
	add.s32 	%r146, %r145, %r107;
	and.b32  	%r108, %r143, 1048575;
	or.b32  	%r109, %r108, 1072693248;
	mov.b64 	%fd285, {%r144, %r109};
	setp.lt.u32 	%p34, %r109, 1073127583;
	@%p34 bra 	$L__BB23_16;
	{
	.reg .b32 %temp; 
	mov.b64 	{%r110, %temp}, %fd285;
	}
	{
	.reg .b32 %temp; 
	mov.b64 	{%temp, %r111}, %fd285;
	}
	add.s32 	%r112, %r111, -1048576;
	mov.b64 	%fd285, {%r110, %r112};
	add.s32 	%r146, %r146, 1;
$L__BB23_16:
	add.f64 	%fd183, %fd285, 0dBFF0000000000000;
	add.f64 	%fd184, %fd285, 0d3FF0000000000000;
	rcp.approx.ftz.f64 	%fd185, %fd184;
	neg.f64 	%fd186, %fd184;
	fma.rn.f64 	%fd187, %fd186, %fd185, 0d3FF0000000000000;
	fma.rn.f64 	%fd188, %fd187, %fd187, %fd187;
	fma.rn.f64 	%fd189, %fd188, %fd185, %fd185;
	mul.f64 	%fd190, %fd183, %fd189;
	fma.rn.f64 	%fd191, %fd183, %fd189, %fd190;
	mul.f64 	%fd192, %fd191, %fd191;
	fma.rn.f64 	%fd193, %fd192, 0d3EB1380B3AE80F1E, 0d3ED0EE258B7A8B04;
	fma.rn.f64 	%fd194, %fd193, %fd192, 0d3EF3B2669F02676F;
	fma.rn.f64 	%fd195, %fd194, %fd192, 0d3F1745CBA9AB0956;
	fma.rn.f64 	%fd196, %fd195, %fd192, 0d3F3C71C72D1B5154;
	fma.rn.f64 	%fd197, %fd196, %fd192, 0d3F624924923BE72D;
	fma.rn.f64 	%fd198, %fd197, %fd192, 0d3F8999999999A3C4;
	fma.rn.f64 	%fd199, %fd198, %fd192, 0d3FB5555555555554;
	sub.f64 	%fd200, %fd183, %fd191;
	add.f64 	%fd201, %fd200, %fd200;
	neg.f64 	%fd202, %fd191;
	fma.rn.f64 	%fd203, %fd202, %fd183, %fd201;
	mul.f64 	%fd204, %fd189, %fd203;
	mul.f64 	%fd205, %fd192, %fd199;
	fma.rn.f64 	%fd206, %fd205, %fd191, %fd204;
	xor.b32  	%r113, %r146, -2147483648;
	mov.b32 	%r114, 1127219200;
	mov.b64 	%fd207, {%r113, %r114};
	mov.b32 	%r115, -2147483648;
	mov.b64 	%fd208, {%r115, %r114};
	sub.f64 	%fd209, %fd207, %fd208;
	fma.rn.f64 	%fd210, %fd209, 0d3FE62E42FEFA39EF, %fd191;
	fma.rn.f64 	%fd211, %fd209, 0dBFE62E42FEFA39EF, %fd210;
	sub.f64 	%fd212, %fd211, %fd191;
	sub.f64 	%fd213, %fd206, %fd212;
	fma.rn.f64 	%fd214, %fd209, 0d3C7ABC9E3B39803F, %fd213;
	add.f64 	%fd286, %fd210, %fd214;
	bra.uni 	$L__BB23_18;
$L__BB23_17:
	fma.rn.f64 	%fd182, %fd284, 0d7FF0000000000000, 0d7FF0000000000000;
	{
	.reg .b32 %temp; 
	mov.b64 	{%temp, %r105}, %fd284;
	}
	and.b32  	%r106, %r105, 2147483647;
	setp.eq.s32 	%p33, %r106, 0;
	selp.f64 	%fd286, 0dFFF0000000000000, %fd182, %p33;
$L__BB23_18:
	mul.f64 	%fd215, %fd69, %fd286;
	sub.f64 	%fd16, %fd215, %fd2;
	setp.nan.f64 	%p35, %fd69, %fd69;
	@%p35 bra 	$L__BB23_28;
	{ // callseq 20, 0
	.param .b64 param0;
	st.param.f64 	[param0], %fd69;
	.param .b64 retval0;
	call.uni (retval0), 
	__internal_lgamma_pos, 
	(
	param0
	);
	ld.param.f64 	%fd289, [retval0];
	} // callseq 20
	{
	.reg .b32 %temp; 
	mov.b64 	{%temp, %r147}, %fd69;
	}
	setp.gt.s32 	%p36, %r147, -1;
	@%p36 bra 	$L__BB23_29;
	cvt.rzi.f64.f64 	%fd218, %fd69;
	setp.eq.f64 	%p37, %fd69, %fd218;
	mov.f64 	%fd289, 0d7FF0000000000000;
	@%p37 bra 	$L__BB23_29;
	{
	.reg .b32 %temp; 
	mov.b64 	{%r148, %temp}, %fd69;
	}
	setp.gt.s32 	%p38, %r147, 1048575;
	mov.b32 	%r149, -1023;
	@%p38 bra 	$L__BB23_23;
	mul.f64 	%fd69, %fd69, 0d4350000000000000;
	{
	.reg .b32 %temp; 
	mov.b64 	{%temp, %r147}, %fd69;
	}
	{
	.reg .b32 %temp; 
	mov.b64 	{%r148, %temp}, %fd69;
	}
	mov.b32 	%r149, -1077;
$L__BB23_23:
	add.s32 	%r118, %r147, -1;
	setp.gt.u32 	%p39, %r118, 2146435070;
	@%p39 bra 	$L__BB23_27;
	shr.u32 	%r121, %r147, 20;
	add.s32 	%r150, %r149, %r121;
	and.b32  	%r122, %r147, 1048575;
	or.b32  	%r123, %r122, 1072693248;
	mov.b64 	%fd288, {%r148, %r123};
	setp.lt.u32 	%p41, %r123, 1073127583;
	@%p41 bra 	$L__BB23_26;
	{
	.reg .b32 %temp; 
	mov.b64 	{%r124, %temp}, %fd288;
	}
	{
	.reg .b32 %temp; 
	mov.b64 	{%temp, %r125}, %fd288;
	}
	add.s32 	%r126, %r125, -1048576;
	mov.b64 	%fd288, {%r124, %r126};
	add.s32 	%r150, %r150, 1;
$L__BB23_26:
	add.f64 	%fd220, %fd288, 0dBFF0000000000000;
	add.f64 	%fd221, %fd288, 0d3FF0000000000000;
	rcp.approx.ftz.f64 	%fd222, %fd221;
	neg.f64 	%fd223, %fd221;
	fma.rn.f64 	%fd224, %fd223, %fd222, 0d3FF0000000000000;
	fma.rn.f64 	%fd225, %fd224, %fd224, %fd224;
	fma.rn.f64 	%fd226, %fd225, %fd222, %fd222;
	mul.f64 	%fd227, %fd220, %fd226;
	fma.rn.f64 	%fd228, %fd220, %fd226, %fd227;
	mul.f64 	%fd229, %fd228, %fd228;
	fma.rn.f64 	%fd230, %fd229, 0d3EB1380B3AE80F1E, 0d3ED0EE258B7A8B04;
	fma.rn.f64 	%fd231, %fd230, %fd229, 0d3EF3B2669F02676F;
	fma.rn.f64 	%fd232, %fd231, %fd229, 0d3F1745CBA9AB0956;
	fma.rn.f64 	%fd233, %fd232, %fd229, 0d3F3C71C72D1B5154;
	fma.rn.f64 	%fd234, %fd233, %fd229, 0d3F624924923BE72D;
	fma.rn.f64 	%fd235, %fd234, %fd229, 0d3F8999999999A3C4;
	fma.rn.f64 	%fd236, %fd235, %fd229, 0d3FB5555555555554;
	sub.f64 	%fd237, %fd220, %fd228;
	add.f64 	%fd238, %fd237, %fd237;
	neg.f64 	%fd239, %fd228;
	fma.rn.f64 	%fd240, %fd239, %fd220, %fd238;
	mul.f64 	%fd241, %fd226, %fd240;
	mul.f64 	%fd242, %fd229, %fd236;
	fma.rn.f64 	%fd243, %fd242, %fd228, %fd241;
	xor.b32  	%r127, %r150, -2147483648;
	mov.b32 	%r128, 1127219200;
	mov.b64 	%fd244, {%r127, %r128};
	mov.b32 	%r129, -2147483648;
	mov.b64 	%fd245, {%r129, %r128};
	sub.f64 	%fd246, %fd244, %fd245;
	fma.rn.f64 	%fd247, %fd246, 0d3FE62E42FEFA39EF, %fd228;
	fma.rn.f64 	%fd248, %fd246, 0dBFE62E42FEFA39EF, %fd247;
	sub.f64 	%fd249, %fd248, %fd228;
	sub.f64 	%fd250, %fd243, %fd249;
	fma.rn.f64 	%fd251, %fd246, 0d3C7ABC9E3B39803F, %fd250;
	add.f64 	%fd23, %fd247, %fd251;
	neg.f64 	%fd289, %fd23;
	bra.uni 	$L__BB23_29;
$L__BB23_27:
	fma.rn.f64 	%fd219, %fd69, 0d7FF0000000000000, 0d7FF0000000000000;
	{
	.reg .b32 %temp; 
	mov.b64 	{%temp, %r119}, %fd69;
	}
	and.b32  	%r120, %r119, 2147483647;
	setp.eq.s32 	%p40, %r120, 0;
	selp.f64 	%fd24, 0dFFF0000000000000, %fd219, %p40;
	neg.f64 	%fd289, %fd24;
	bra.uni 	$L__BB23_29;
$L__BB23_28:
	add.f64 	%fd289, %fd69, %fd69;
$L__BB23_29:
	sub.f64 	%fd29, %fd16, %fd289;
	fma.rn.f64 	%fd252, %fd29, 0d3FF71547652B82FE, 0d4338000000000000;
	{
	.reg .b32 %temp; 
	mov.b64 	{%r24, %temp}, %fd252;
	}
	mov.f64 	%fd253, 0dC338000000000000;
	add.rn.f64 	%fd254, %fd252, %fd253;
	fma.rn.f64 	%fd255, %fd254, 0dBFE62E42FEFA39EF, %fd29;
	fma.rn.f64 	%fd256, %fd254, 0dBC7ABC9E3B39803F, %fd255;
	fma.rn.f64 	%fd257, %fd256, 0d3E5ADE1569CE2BDF, 0d3E928AF3FCA213EA;
	fma.rn.f64 	%fd258, %fd257, %fd256, 0d3EC71DEE62401315;
	fma.rn.f64 	%fd259, %fd258, %fd256, 0d3EFA01997C89EB71;
	fma.rn.f64 	%fd260, %fd259, %fd256, 0d3F2A01A014761F65;
	fma.rn.f64 	%fd261, %fd260, %fd256, 0d3F56C16C1852B7AF;
	fma.rn.f64 	%fd262, %fd261, %fd256, 0d3F81111111122322;
	fma.rn.f64 	%fd263, %fd262, %fd256, 0d3FA55555555502A1;
	fma.rn.f64 	%fd264, %fd263, %fd256, 0d3FC5555555555511;
	fma.rn.f64 	%fd265, %fd264, %fd256, 0d3FE000000000000B;
	fma.rn.f64 	%fd266, %fd265, %fd256, 0d3FF0000000000000;
	fma.rn.f64 	%fd267, %fd266, %fd256, 0d3FF0000000000000;
	{
	.reg .b32 %temp; 
	mov.b64 	{%r25, %temp}, %fd267;
	}
	{
	.reg .b32 %temp; 
	mov.b64 	{%temp, %r26}, %fd267;
	}
	shl.b32 	%r130, %r24, 20;
	add.s32 	%r131, %r130, %r26;
	mov.b64 	%fd290, {%r25, %r131};
	{
	.reg .b32 %temp; 
	mov.b64 	{%temp, %r132}, %fd29;
	}
	mov.b32 	%f4, %r132;
	abs.f32 	%f1, %f4;
	setp.lt.f32 	%p42, %f1, 0f4086232B;
	@%p42 bra 	$L__BB23_32;
	setp.lt.f64 	%p43, %fd29, 0d0000000000000000;
	add.f64 	%fd268, %fd29, 0d7FF0000000000000;
	selp.f64 	%fd290, 0d0000000000000000, %fd268, %p43;
	setp.geu.f32 	%p44, %f1, 0f40874800;
	@%p44 bra 	$L__BB23_32;
	shr.u32 	%r133, %r24, 31;
	add.s32 	%r134, %r24, %r133;
	shr.s32 	%r135, %r134, 1;
	shl.b32 	%r136, %r135, 20;
	add.s32 	%r137, %r26, %r136;
	mov.b64 	%fd269, {%r25, %r137};
	sub.s32 	%r138, %r24, %r135;
	shl.b32 	%r139, %r138, 20;
	add.s32 	%r140, %r139, 1072693248;
	mov.b32 	%r141, 0;
	mov.b64 	%fd270, {%r141, %r140};
	mul.f64 	%fd290, %fd270, %fd269;
$L__BB23_32:
	mul.f64 	%fd271, %fd282, %fd290;
	mov.f64 	%fd272, 0d3FF0000000000000;
	sub.f64 	%fd273, %fd272, %fd271;
	add.s64 	%rd13, %rd1, %rd7;
	st.global.f64 	[%rd13], %fd273;
	bra.uni 	$L__BB23_57;
$L__BB23_33:
	shr.u32 	%r60, %r151, 1;
	cvt.rn.f64.u32 	%fd73, %r60;
	sub.f64 	%fd294, %fd69, %fd73;
$L__BB23_34:
	cvt.rn.f64.u32 	%fd74, %r151;
	add.f64 	%fd75, %fd2, %fd74;
	sub.f64 	%fd76, %fd75, %fd69;
	fma.rn.f64 	%fd77, %fd291, %fd294, %fd76;
	abs.f64 	%fd78, %fd77;
	setp.lt.f64 	%p9, %fd78, 0d39B4484BFEEBC2A0;
	div.rn.f64 	%fd79, %fd294, %fd292;
	add.f64 	%fd80, %fd76, %fd79;
	abs.f64 	%fd81, %fd80;
	setp.lt.f64 	%p10, %fd81, 0d39B4484BFEEBC2A0;
	selp.f64 	%fd292, 0d39B4484BFEEBC2A0, %fd80, %p10;
	rcp.rn.f64 	%fd82, %fd77;
	selp.f64 	%fd291, 0d46293E5939A08CE9, %fd82, %p9;
	mul.f64 	%fd83, %fd292, %fd291;
	mul.f64 	%fd293, %fd293, %fd83;
	add.f64 	%fd84, %fd83, 0dBFF0000000000000;
	abs.f64 	%fd85, %fd84;
	setp.geu.f64 	%p11, %fd85, 0d3CD203AF9EE75616;
	add.s32 	%r28, %r151, 1;
	setp.lt.u32 	%p12, %r151, 199;
	and.pred  	%p13, %p11, %p12;
	mov.u32 	%r151, %r28;
	@%p13 bra 	$L__BB23_7;
	{
	.reg .b32 %temp; 
	mov.b64 	{%temp, %r152}, %fd2;
	}
	{
	.reg .b32 %temp; 
	mov.b64 	{%r153, %temp}, %fd2;
	}
	setp.gt.s32 	%p14, %r152, 1048575;
	mov.b32 	%r154, -1023;
	mov.f64 	%fd295, %fd2;
	@%p14 bra 	$L__BB23_37;
	mul.f64 	%fd295, %fd2, 0d4350000000000000;
	{
	.reg .b32 %temp; 
	mov.b64 	{%temp, %r152}, %fd295;
	}
	{
	.reg .b32 %temp; 
	mov.b64 	{%r153, %temp}, %fd295;
	}
	mov.b32 	%r154, -1077;
$L__BB23_37:
	add.s32 	%r63, %r152, -1;
	setp.gt.u32 	%p15, %r63, 2146435070;
	@%p15 bra 	$L__BB23_41;
	shr.u32 	%r66, %r152, 20;
	add.s32 	%r155, %r154, %r66;
	and.b32  	%r67, %r152, 1048575;
	or.b32  	%r68, %r67, 1072693248;
	mov.b64 	%fd296, {%r153, %r68};
	setp.lt.u32 	%p17, %r68, 1073127583;
	@%p17 bra 	$L__BB23_40;
	{
	.reg .b32 %temp; 
	mov.b64 	{%r69, %temp}, %fd296;
	}
	{
	.reg .b32 %temp; 
	mov.b64 	{%temp, %r70}, %fd296;
	}
	add.s32 	%r71, %r70, -1048576;
	mov.b64 	%fd296, {%r69, %r71};
	add.s32 	%r155, %r155, 1;
$L__BB23_40:
	add.f64 	%fd87, %fd296, 0dBFF0000000000000;
	add.f64 	%fd88, %fd296, 0d3FF0000000000000;
	rcp.approx.ftz.f64 	%fd89, %fd88;
	neg.f64 	%fd90, %fd88;
	fma.rn.f64 	%fd91, %fd90, %fd89, 0d3FF0000000000000;
	fma.rn.f64 	%fd92, %fd91, %fd91, %fd91;
	fma.rn.f64 	%fd93, %fd92, %fd89, %fd89;
	mul.f64 	%fd94, %fd87, %fd93;
	fma.rn.f64 	%fd95, %fd87, %fd93, %fd94;
	mul.f64 	%fd96, %fd95, %fd95;
	fma.rn.f64 	%fd97, %fd96, 0d3EB1380B3AE80F1E, 0d3ED0EE258B7A8B04;
	fma.rn.f64 	%fd98, %fd97, %fd96, 0d3EF3B2669F02676F;
	fma.rn.f64 	%fd99, %fd98, %fd96, 0d3F1745CBA9AB0956;
	fma.rn.f64 	%fd100, %fd99, %fd96, 0d3F3C71C72D1B5154;
	fma.rn.f64 	%fd101, %fd100, %fd96, 0d3F624924923BE72D;
	fma.rn.f64 	%fd102, %fd101, %fd96, 0d3F8999999999A3C4;
	fma.rn.f64 	%fd103, %fd102, %fd96, 0d3FB5555555555554;
	sub.f64 	%fd104, %fd87, %fd95;
	add.f64 	%fd105, %fd104, %fd104;
	neg.f64 	%fd106, %fd95;
	fma.rn.f64 	%fd107, %fd106, %fd87, %fd105;
	mul.f64 	%fd108, %fd93, %fd107;
	mul.f64 	%fd109, %fd96, %fd103;
	fma.rn.f64 	%fd110, %fd109, %fd95, %fd108;
	xor.b32  	%r72, %r155, -2147483648;
	mov.b32 	%r73, 1127219200;
	mov.b64 	%fd111, {%r72, %r73};
	mov.b32 	%r74, -2147483648;
	mov.b64 	%fd112, {%r74, %r73};
	sub.f64 	%fd113, %fd111, %fd112;
	fma.rn.f64 	%fd114, %fd113, 0d3FE62E42FEFA39EF, %fd95;
	fma.rn.f64 	%fd115, %fd113, 0dBFE62E42FEFA39EF, %fd114;
	sub.f64 	%fd116, %fd115, %fd95;
	sub.f64 	%fd117, %fd110, %fd116;
	fma.rn.f64 	%fd118, %fd113, 0d3C7ABC9E3B39803F, %fd117;
	add.f64 	%fd297, %fd114, %fd118;
	bra.uni 	$L__BB23_42;
$L__BB23_41:
	fma.rn.f64 	%fd86, %fd295, 0d7FF0000000000000, 0d7FF0000000000000;
	{
	.reg .b32 %temp; 
	mov.b64 	{%temp, %r64}, %fd295;
	}
	and.b32  	%r65, %r64, 2147483647;
	setp.eq.s32 	%p16, %r65, 0;
	selp.f64 	%fd297, 0dFFF0000000000000, %fd86, %p16;
$L__BB23_42:
	mul.f64 	%fd119, %fd69, %fd297;
	sub.f64 	%fd51, %fd119, %fd2;
	setp.nan.f64 	%p18, %fd69, %fd69;
	@%p18 bra 	$L__BB23_52;
	{ // callseq 19, 0
	.param .b64 param0;
	st.param.f64 	[param0], %fd69;
	.param .b64 retval0;
	call.uni (retval0), 
	__internal_lgamma_pos, 
	(
	param0
	);
	ld.param.f64 	%fd300, [retval0];
	} // callseq 19
	{
	.reg .b32 %temp; 
	mov.b64 	{%temp, %r156}, %fd69;
	}
	setp.gt.s32 	%p19, %r156, -1;
	@%p19 bra 	$L__BB23_53;
	cvt.rzi.f64.f64 	%fd122, %fd69;
	setp.eq.f64 	%p20, %fd69, %fd122;
	mov.f64 	%fd300, 0d7FF0000000000000;
	@%p20 bra 	$L__BB23_53;
	{
	.reg .b32 %temp; 
	mov.b64 	{%r157, %temp}, %fd69;
	}
	setp.gt.s32 	%p21, %r156, 1048575;
	mov.b32 	%r158, -1023;
	@%p21 bra 	$L__BB23_47;
	mul.f64 	%fd69, %fd69, 0d4350000000000000;
	{
	.reg .b32 %temp; 
	mov.b64 	{%temp, %r156}, %fd69;
	}
	{
	.reg .b32 %temp; 
	mov.b64 	{%r157, %temp}, %fd69;
	}
	mov.b32 	%r158, -1077;
$L__BB23_47:
	add.s32 	%r77, %r156, -1;
	setp.gt.u32 	%p22, %r77, 2146435070;
	@%p22 bra 	$L__BB23_51;
	shr.u32 	%r80, %r156, 20;
	add.s32 	%r159, %r158, %r80;
	and.b32  	%r81, %r156, 1048575;
	or.b32  	%r82, %r81, 1072693248;
	mov.b64 	%fd299, {%r157, %r82};
	setp.lt.u32 	%p24, %r82, 1073127583;
	@%p24 bra 	$L__BB23_50;
	{
	.reg .b32 %temp; 
	mov.b64 	{%r83, %temp}, %fd299;
	}
	{
	.reg .b32 %temp; 
	mov.b64 	{%temp, %r84}, %fd299;
	}
	add.s32 	%r85, %r84, -1048576;
	mov.b64 	%fd299, {%r83, %r85};
	add.s32 	%r159, %r159, 1;
$L__BB23_50:
	add.f64 	%fd124, %fd299, 0dBFF0000000000000;
	add.f64 	%fd125, %fd299, 0d3FF0000000000000;
	rcp.approx.ftz.f64 	%fd126, %fd125;
	neg.f64 	%fd127, %fd125;
	fma.rn.f64 	%fd128, %fd127, %fd126, 0d3FF0000000000000;
	fma.rn.f64 	%fd129, %fd128, %fd128, %fd128;
	fma.rn.f64 	%fd130, %fd129, %fd126, %fd126;
	mul.f64 	%fd131, %fd124, %fd130;
	fma.rn.f64 	%fd132, %fd124, %fd130, %fd131;
	mul.f64 	%fd133, %fd132, %fd132;
	fma.rn.f64 	%fd134, %fd133, 0d3EB1380B3AE80F1E, 0d3ED0EE258B7A8B04;
	fma.rn.f64 	%fd135, %fd134, %fd133, 0d3EF3B2669F02676F;
	fma.rn.f64 	%fd136, %fd135, %fd133, 0d3F1745CBA9AB0956;
	fma.rn.f64 	%fd137, %fd136, %fd133, 0d3F3C71C72D1B5154;
	fma.rn.f64 	%fd138, %fd137, %fd133, 0d3F624924923BE72D;
	fma.rn.f64 	%fd139, %fd138, %fd133, 0d3F8999999999A3C4;
	fma.rn.f64 	%fd140, %fd139, %fd133, 0d3FB5555555555554;
	sub.f64 	%fd141, %fd124, %fd132;
	add.f64 	%fd142, %fd141, %fd141;
	neg.f64 	%fd143, %fd132;
	fma.rn.f64 	%fd144, %fd143, %fd124, %fd142;
	mul.f64 	%fd145, %fd130, %fd144;
	mul.f64 	%fd146, %fd133, %fd140;
	fma.rn.f64 	%fd147, %fd146, %fd132, %fd145;
	xor.b32  	%r86, %r159, -2147483648;
	mov.b32 	%r87, 1127219200;
	mov.b64 	%fd148, {%r86, %r87};
	mov.b32 	%r88, -2147483648;
	mov.b64 	%fd149, {%r88, %r87};
	sub.f64 	%fd150, %fd148, %fd149;
	fma.rn.f64 	%fd151, %fd150, 0d3FE62E42FEFA39EF, %fd132;
	fma.rn.f64 	%fd152, %fd150, 0dBFE62E42FEFA39EF, %fd151;
	sub.f64 	%fd153, %fd152, %fd132;
	sub.f64 	%fd154, %fd147, %fd153;
	fma.rn.f64 	%fd155, %fd150, 0d3C7ABC9E3B39803F, %fd154;
	add.f64 	%fd58, %fd151, %fd155;
	neg.f64 	%fd300, %fd58;
	bra.uni 	$L__BB23_53;
$L__BB23_51:
	fma.rn.f64 	%fd123, %fd69, 0d7FF0000000000000, 0d7FF0000000000000;
	{
	.reg .b32 %temp; 
	mov.b64 	{%temp, %r78}, %fd69;
	}
	and.b32  	%r79, %r78, 2147483647;
	setp.eq.s32 	%p23, %r79, 0;
	selp.f64 	%fd59, 0dFFF0000000000000, %fd123, %p23;
	neg.f64 	%fd300, %fd59;
	bra.uni 	$L__BB23_53;
$L__BB23_52:
	add.f64 	%fd300, %fd69, %fd69;
$L__BB23_53:
	sub.f64 	%fd64, %fd51, %fd300;
	fma.rn.f64 	%fd156, %fd64, 0d3FF71547652B82FE, 0d4338000000000000;
	{
	.reg .b32 %temp; 
	mov.b64 	{%r49, %temp}, %fd156;
	}
	mov.f64 	%fd157, 0dC338000000000000;
	add.rn.f64 	%fd158, %fd156, %fd157;
	fma.rn.f64 	%fd159, %fd158, 0dBFE62E42FEFA39EF, %fd64;
	fma.rn.f64 	%fd160, %fd158, 0dBC7ABC9E3B39803F, %fd159;
	fma.rn.f64 	%fd161, %fd160, 0d3E5ADE1569CE2BDF, 0d3E928AF3FCA213EA;
	fma.rn.f64 	%fd162, %fd161, %fd160, 0d3EC71DEE62401315;
	fma.rn.f64 	%fd163, %fd162, %fd160, 0d3EFA01997C89EB71;
	fma.rn.f64 	%fd164, %fd163, %fd160, 0d3F2A01A014761F65;
	fma.rn.f64 	%fd165, %fd164, %fd160, 0d3F56C16C1852B7AF;
	fma.rn.f64 	%fd166, %fd165, %fd160, 0d3F81111111122322;
	fma.rn.f64 	%fd167, %fd166, %fd160, 0d3FA55555555502A1;
	fma.rn.f64 	%fd168, %fd167, %fd160, 0d3FC5555555555511;
	fma.rn.f64 	%fd169, %fd168, %fd160, 0d3FE000000000000B;
	fma.rn.f64 	%fd170, %fd169, %fd160, 0d3FF0000000000000;
	fma.rn.f64 	%fd171, %fd170, %fd160, 0d3FF0000000000000;
	{
	.reg .b32 %temp; 
	mov.b64 	{%r50, %temp}, %fd171;
	}
	{
	.reg .b32 %temp; 
	mov.b64 	{%temp, %r51}, %fd171;
	}
	shl.b32 	%r89, %r49, 20;
	add.s32 	%r90, %r89, %r51;
	mov.b64 	%fd301, {%r50, %r90};
	{
	.reg .b32 %temp; 
	mov.b64 	{%temp, %r91}, %fd64;
	}
	mov.b32 	%f3, %r91;
	abs.f32 	%f2, %f3;
	setp.lt.f32 	%p25, %f2, 0f4086232B;
	@%p25 bra 	$L__BB23_56;
	setp.lt.f64 	%p26, %fd64, 0d0000000000000000;
	add.f64 	%fd172, %fd64, 0d7FF0000000000000;
	selp.f64 	%fd301, 0d0000000000000000, %fd172, %p26;
	setp.geu.f32 	%p27, %f2, 0f40874800;
	@%p27 bra 	$L__BB23_56;
	shr.u32 	%r92, %r49, 31;
	add.s32 	%r93, %r49, %r92;
	shr.s32 	%r94, %r93, 1;
	shl.b32 	%r95, %r94, 20;
	add.s32 	%r96, %r51, %r95;
	mov.b64 	%fd173, {%r50, %r96};
	sub.s32 	%r97, %r49, %r94;
	shl.b32 	%r98, %r97, 20;
	add.s32 	%r99, %r98, 1072693248;
	mov.b32 	%r100, 0;
	mov.b64 	%fd174, {%r100, %r99};
	mul.f64 	%fd301, %fd174, %fd173;
$L__BB23_56:
	div.rn.f64 	%fd175, %fd301, %fd293;
	add.s64 	%rd11, %rd1, %rd7;
	st.global.f64 	[%rd11], %fd175;
$L__BB23_57:
	ret;

}
.func  (.param .align 16 .b8 func_retval0[16]) __internal_trig_reduction_slowpathd(
	.param .b64 __internal_trig_reduction_slowpathd_param_0
)
{
	.local .align 8 .b8 	__local_depot24[40];
	.reg .b64 	%SP;
	.reg .b64 	%SPL;
	.reg .pred 	%p<10>;
	.reg .b32 	%r<47>;
	.reg .b64 	%rd<74>;
	.reg .b64 	%fd<5>;

	mov.u64 	%SPL, __local_depot24;
	ld.param.f64 	%fd4, [__internal_trig_reduction_slowpathd_param_0];
	add.u64 	%rd1, %SPL, 0;
	{
	.reg .b32 %temp; 
	mov.b64 	{%temp, %r1}, %fd4;
	}
	shr.u32 	%r2, %r1, 20;
	and.b32  	%r3, %r2, 2047;
	setp.eq.s32 	%p1, %r3, 2047;
	mov.b32 	%r46, 0;
	@%p1 bra 	$L__BB24_9;
	add.s32 	%r20, %r3, -1024;
	mov.b64 	%rd20, %fd4;
	shl.b64 	%rd2, %rd20, 11;
	shr.u32 	%r4, %r20, 6;
	sub.s32 	%r45, 15, %r4;
	sub.s32 	%r21, 19, %r4;
	setp.lt.u32 	%p2, %r20, 128;
	selp.b32 	%r6, 18, %r21, %p2;
	setp.ge.s32 	%p3, %r45, %r6;
	mov.b64 	%rd70, 0;
	@%p3 bra 	$L__BB24_4;
	add.s32 	%r23, %r6, %r4;
	neg.s32 	%r43, %r23;
	or.b64  	%rd3, %rd2, -9223372036854775808;
	mov.b64 	%rd70, 0;
	mov.b32 	%r42, 0;
	mov.u64 	%rd25, __cudart_i2opi_d;
	mov.u32 	%r44, %r45;
$L__BB24_3:
	.pragma "nounroll";
	mul.wide.s32 	%rd22, %r42, 8;
	add.s64 	%rd23, %rd1, %rd22;
	mul.wide.s32 	%rd24, %r44, 8;
	add.s64 	%rd26, %rd25, %rd24;
	ld.global.nc.u64 	%rd27, [%rd26];
	{
	.reg .u32 %r0, %r1, %r2, %r3, %alo, %ahi, %blo, %bhi, %clo, %chi;
	mov.b64 	{%alo,%ahi}, %rd27;
	mov.b64 	{%blo,%bhi}, %rd3;
	mov.b64 	{%clo,%chi}, %rd70;
	mad.lo.cc.u32 	%r0, %alo, %blo, %clo;
	madc.hi.cc.u32 	%r1, %alo, %blo, %chi;
	madc.hi.u32 	%r2, %alo, %bhi, 0;
	mad.lo.cc.u32 	%r1, %alo, %bhi, %r1;
	madc.hi.cc.u32 	%r2, %ahi, %blo, %r2;
	madc.hi.u32 	%r3, %ahi, %bhi, 0;
	mad.lo.cc.u32 	%r1, %ahi, %blo, %r1;
	madc.lo.cc.u32 	%r2, %ahi, %bhi, %r2;
	addc.u32 	%r3, %r3, 0;
	mov.b64 	%rd28, {%r0,%r1};
	mov.b64 	%rd70, {%r2,%r3};
	}
	st.local.u64 	[%rd23], %rd28;
	add.s32 	%r44, %r44, 1;
	add.s32 	%r43, %r43, 1;
	add.s32 	%r42, %r42, 1;
	setp.ne.s32 	%p4, %r43, -15;
	mov.u32 	%r45, %r6;
	@%p4 bra 	$L__BB24_3;
$L__BB24_4:
	cvt.s64.s32 	%rd29, %r45;
	cvt.u64.u32 	%rd30, %r4;
	add.s64 	%rd31, %rd30, %rd29;
	shl.b64 	%rd32, %rd31, 3;
	add.s64 	%rd33, %rd1, %rd32;
	st.local.u64 	[%rd33+-120], %rd70;
	and.b32  	%r15, %r2, 63;
	ld.local.u64 	%rd72, [%rd1+16];
	ld.local.u64 	%rd71, [%rd1+24];
	setp.eq.s32 	%p5, %r15, 0;
	@%p5 bra 	$L__BB24_6;
	shl.b64 	%rd34, %rd71, %r15;
	shr.u64 	%rd35, %rd72, 1;
	xor.b32  	%r24, %r15, 63;
	shr.u64 	%rd36, %rd35, %r24;
	or.b64  	%rd71, %rd34, %rd36;
	ld.local.u64 	%rd37, [%rd1+8];
	shl.b64 	%rd38, %rd72, %r15;
	shr.u64 	%rd39, %rd37, 1;
	shr.u64 	%rd40, %rd39, %r24;
	or.b64  	%rd72, %rd38, %rd40;
$L__BB24_6:
	and.b32  	%r25, %r1, -2147483648;
	shr.u64 	%rd41, %rd71, 62;
	cvt.u32.u64 	%r26, %rd41;
	mov.b64 	{%r27, %r28}, %rd71;
	mov.b64 	{%r29, %r30}, %rd72;
	shf.l.wrap.b32 	%r31, %r30, %r27, 2;
	shf.l.wrap.b32 	%r32, %r27, %r28, 2;
	mov.b64 	%rd42, {%r31, %r32};
	shl.b64 	%rd43, %rd72, 2;
	shr.u64 	%rd44, %rd42, 63;
	cvt.u32.u64 	%r33, %rd44;
	add.s32 	%r34, %r33, %r26;
	setp.eq.s32 	%p6, %r25, 0;
	neg.s32 	%r35, %r34;
	selp.b32 	%r46, %r34, %r35, %p6;
	setp.gt.s64 	%p7, %rd42, -1;
	mov.b64 	%rd45, 0;
	{
	.reg .u32 %r0, %r1, %r2, %r3, %a0, %a1, %a2, %a3, %b0, %b1, %b2, %b3;
	mov.b64 	{%a0,%a1}, %rd45;
	mov.b64 	{%a2,%a3}, %rd45;
	mov.b64 	{%b0,%b1}, %rd43;
	mov.b64 	{%b2,%b3}, %rd42;
	sub.cc.u32 	%r0, %a0, %b0;
	subc.cc.u32 	%r1, %a1, %b1;
	subc.cc.u32 	%r2, %a2, %b2;
	subc.u32 	%r3, %a3, %b3;
	mov.b64 	%rd46, {%r0,%r1};
	mov.b64 	%rd47, {%r2,%r3};
	}
	xor.b32  	%r36, %r25, -2147483648;
	selp.b64 	%rd73, %rd42, %rd47, %p7;
	selp.b64 	%rd14, %rd43, %rd46, %p7;
	selp.b32 	%r17, %r25, %r36, %p7;
	clz.b64 	%r37, %rd73;
	cvt.u64.u32 	%rd15, %r37;
	setp.eq.s32 	%p8, %r37, 0;
	@%p8 bra 	$L__BB24_8;
	cvt.u32.u64 	%r38, %rd15;
	and.b32  	%r39, %r38, 63;
	shl.b64 	%rd48, %rd73, %r39;
	shr.u64 	%rd49, %rd14, 1;
	not.b32 	%r40, %r38;
	and.b32  	%r41, %r40, 63;
	shr.u64 	%rd50, %rd49, %r41;
	or.b64  	%rd73, %rd48, %rd50;
$L__BB24_8:
	mov.b64 	%rd51, -3958705157555305931;
	{
	.reg .u32 %r0, %r1, %r2, %r3, %alo, %ahi, %blo, %bhi;
	mov.b64 	{%alo,%ahi}, %rd73;
	mov.b64 	{%blo,%bhi}, %rd51;
	mul.lo.u32 	%r0, %alo, %blo;
	mul.hi.u32 	%r1, %alo, %blo;
	mad.lo.cc.u32 	%r1, %alo, %bhi, %r1;
	madc.hi.u32 	%r2, %alo, %bhi, 0;
	mad.lo.cc.u32 	%r1, %ahi, %blo, %r1;
	madc.hi.cc.u32 	%r2, %ahi, %blo, %r2;
	madc.hi.u32 	%r3, %ahi, %bhi, 0;
	mad.lo.cc.u32 	%r2, %ahi, %bhi, %r2;
	addc.u32 	%r3, %r3, 0;
	mov.b64 	%rd52, {%r0,%r1};
	mov.b64 	%rd53, {%r2,%r3};
	}
	setp.gt.s64 	%p9, %rd53, 0;
	{
	.reg .u32 %r0, %r1, %r2, %r3, %a0, %a1, %a2, %a3, %b0, %b1, %b2, %b3;
	mov.b64 	{%a0,%a1}, %rd52;
	mov.b64 	{%a2,%a3}, %rd53;
	mov.b64 	{%b0,%b1}, %rd52;
	mov.b64 	{%b2,%b3}, %rd53;
	add.cc.u32 	%r0, %a0, %b0;
	addc.cc.u32 	%r1, %a1, %b1;
	addc.cc.u32 	%r2, %a2, %b2;
	addc.u32 	%r3, %a3, %b3;
	mov.b64 	%rd54, {%r0,%r1};
	mov.b64 	%rd55, {%r2,%r3};
	}
	selp.b64 	%rd56, %rd55, %rd53, %p9;
	selp.s64 	%rd57, -1, 0, %p9;
	sub.s64 	%rd58, %rd57, %rd15;
	cvt.u64.u32 	%rd59, %r17;
	shl.b64 	%rd60, %rd59, 32;
	add.s64 	%rd61, %rd56, 1;
	shr.u64 	%rd62, %rd61, 10;
	add.s64 	%rd63, %rd62, 1;
	shr.u64 	%rd64, %rd63, 1;
	shl.b64 	%rd65, %rd58, 52;
	add.s64 	%rd66, %rd65, %rd64;
	add.s64 	%rd67, %rd66, 4602678819172646912;
	or.b64  	%rd68, %rd67, %rd60;
	mov.b64 	%fd4, %rd68;
$L__BB24_9:
	st.param.f64 	[func_retval0], %fd4;
	st.param.b32 	[func_retval0+8], %r46;
	ret;

}
.func  (.param .b64 func_retval0) __internal_accurate_pow(
	.param .b64 __internal_accurate_pow_param_0,
	.param .b64 __internal_accurate_pow_param_1
)
{
	.reg .pred 	%p<8>;
	.reg .b32 	%r<49>;
	.reg .b32 	%f<3>;
	.reg .b64 	%fd<109>;

	ld.param.f64 	%fd10, [__internal_accurate_pow_param_0];
	ld.param.f64 	%fd11, [__internal_accurate_pow_param_1];
	{
	.reg .b32 %temp; 
	mov.b64 	{%temp, %r46}, %fd10;
	}
	{
	.reg .b32 %temp; 
	mov.b64 	{%r45, %temp}, %fd10;
	}
	shr.u32 	%r47, %r46, 20;
	setp.gt.u32 	%p1, %r46, 1048575;
	@%p1 bra 	$L__BB25_2;
	mul.f64 	%fd12, %fd10, 0d4350000000000000;
	{
	.reg .b32 %temp; 
	mov.b64 	{%temp, %r46}, %fd12;
	}
	{
	.reg .b32 %temp; 
	mov.b64 	{%r45, %temp}, %fd12;
	}
	shr.u32 	%r16, %r46, 20;
	add.s32 	%r47, %r16, -54;
$L__BB25_2:
	add.s32 	%r48, %r47, -1023;
	and.b32  	%r17, %r46, -2146435073;
	or.b32  	%r18, %r17, 1072693248;
	mov.b64 	%fd107, {%r45, %r18};
	setp.lt.u32 	%p2, %r18, 1073127583;
	@%p2 bra 	$L__BB25_4;
	{
	.reg .b32 %temp; 
	mov.b64 	{%r19, %temp}, %fd107;
	}
	{
	.reg .b32 %temp; 
	mov.b64 	{%temp, %r20}, %fd107;
	}
	add.s32 	%r21, %r20, -1048576;
	mov.b64 	%fd107, {%r19, %r21};
	add.s32 	%r48, %r47, -1022;
$L__BB25_4:
	add.f64 	%fd13, %fd107, 0dBFF0000000000000;
	add.f64 	%fd14, %fd107, 0d3FF0000000000000;
	rcp.approx.ftz.f64 	%fd15, %fd14;
	neg.f64 	%fd16, %fd14;
	fma.rn.f64 	%fd17, %fd16, %fd15, 0d3FF0000000000000;
	fma.rn.f64 	%fd18, %fd17, %fd17, %fd17;
	fma.rn.f64 	%fd19, %fd18, %fd15, %fd15;
	mul.f64 	%fd20, %fd13, %fd19;
	fma.rn.f64 	%fd21, %fd13, %fd19, %fd20;
	mul.f64 	%fd22, %fd21, %fd21;
	fma.rn.f64 	%fd23, %fd22, 0d3EB0F5FF7D2CAFE2, 0d3ED0F5D241AD3B5A;
	fma.rn.f64 	%fd24, %fd23, %fd22, 0d3EF3B20A75488A3F;
	fma.rn.f64 	%fd25, %fd24, %fd22, 0d3F1745CDE4FAECD5;
	fma.rn.f64 	%fd26, %fd25, %fd22, 0d3F3C71C7258A578B;
	fma.rn.f64 	%fd27, %fd26, %fd22, 0d3F6249249242B910;
	fma.rn.f64 	%fd28, %fd27, %fd22, 0d3F89999999999DFB;
	sub.f64 	%fd29, %fd13, %fd21;
	add.f64 	%fd30, %fd29, %fd29;
	neg.f64 	%fd31, %fd21;
	fma.rn.f64 	%fd32, %fd31, %fd13, %fd30;
	mul.f64 	%fd33, %fd19, %fd32;
	fma.rn.f64 	%fd34, %fd22, %fd28, 0d3FB5555555555555;
	mov.f64 	%fd35, 0d3FB5555555555555;
	sub.f64 	%fd36, %fd35, %fd34;
	fma.rn.f64 	%fd37, %fd22, %fd28, %fd36;
	add.f64 	%fd38, %fd37, 0dBC46A4CB00B9E7B0;
	add.f64 	%fd39, %fd34, %fd38;
	sub.f64 	%fd40, %fd34, %fd39;
	add.f64 	%fd41, %fd38, %fd40;
	mul.rn.f64 	%fd42, %fd21, %fd21;
	neg.f64 	%fd43, %fd42;
	fma.rn.f64 	%fd44, %fd21, %fd21, %fd43;
	{
	.reg .b32 %temp; 
	mov.b64 	{%r22, %temp}, %fd33;
	}
	{
	.reg .b32 %temp; 
	mov.b64 	{%temp, %r23}, %fd33;
	}
	add.s32 	%r24, %r23, 1048576;
	mov.b64 	%fd45, {%r22, %r24};
	fma.rn.f64 	%fd46, %fd21, %fd45, %fd44;
	mul.rn.f64 	%fd47, %fd42, %fd21;
	neg.f64 	%fd48, %fd47;
	fma.rn.f64 	%fd49, %fd42, %fd21, %fd48;
	fma.rn.f64 	%fd50, %fd42, %fd33, %fd49;
	fma.rn.f64 	%fd51, %fd46, %fd21, %fd50;
	mul.rn.f64 	%fd52, %fd39, %fd47;
	neg.f64 	%fd53, %fd52;
	fma.rn.f64 	%fd54, %fd39, %fd47, %fd53;
	fma.rn.f64 	%fd55, %fd39, %fd51, %fd54;
	fma.rn.f64 	%fd56, %fd41, %fd47, %fd55;
	add.f64 	%fd57, %fd52, %fd56;
	sub.f64 	%fd58, %fd52, %fd57;
	add.f64 	%fd59, %fd56, %fd58;
	add.f64 	%fd60, %fd21, %fd57;
	sub.f64 	%fd61, %fd21, %fd60;
	add.f64 	%fd62, %fd57, %fd61;
	add.f64 	%fd63, %fd59, %fd62;
	add.f64 	%fd64, %fd33, %fd63;
	add.f64 	%fd65, %fd60, %fd64;
	sub.f64 	%fd66, %fd60, %fd65;
	add.f64 	%fd67, %fd64, %fd66;
	xor.b32  	%r25, %r48, -2147483648;
	mov.b32 	%r26, 1127219200;
	mov.b64 	%fd68, {%r25, %r26};
	mov.b32 	%r27, -2147483648;
	mov.b64 	%fd69, {%r27, %r26};
	sub.f64 	%fd70, %fd68, %fd69;
	fma.rn.f64 	%fd71, %fd70, 0d3FE62E42FEFA39EF, %fd65;
	fma.rn.f64 	%fd72, %fd70, 0dBFE62E42FEFA39EF, %fd71;
	sub.f64 	%fd73, %fd72, %fd65;
	sub.f64 	%fd74, %fd67, %fd73;
	fma.rn.f64 	%fd75, %fd70, 0d3C7ABC9E3B39803F, %fd74;
	add.f64 	%fd76, %fd71, %fd75;
	sub.f64 	%fd77, %fd71, %fd76;
	add.f64 	%fd78, %fd75, %fd77;
	{
	.reg .b32 %temp; 
	mov.b64 	{%temp, %r28}, %fd11;
	}
	{
	.reg .b32 %temp; 
	mov.b64 	{%r29, %temp}, %fd11;
	}
	shl.b32 	%r30, %r28, 1;
	setp.gt.u32 	%p3, %r30, -33554433;
	and.b32  	%r31, %r28, -15728641;
	selp.b32 	%r32, %r31, %r28, %p3;
	mov.b64 	%fd79, {%r29, %r32};
	mul.rn.f64 	%fd80, %fd76, %fd79;
	neg.f64 	%fd81, %fd80;
	fma.rn.f64 	%fd82, %fd76, %fd79, %fd81;
	fma.rn.f64 	%fd83, %fd78, %fd79, %fd82;
	add.f64 	%fd4, %fd80, %fd83;
	sub.f64 	%fd84, %fd80, %fd4;
	add.f64 	%fd5, %fd83, %fd84;
	fma.rn.f64 	%fd85, %fd4, 0d3FF71547652B82FE, 0d4338000000000000;
	{
	.reg .b32 %temp; 
	mov.b64 	{%r13, %temp}, %fd85;
	}
	mov.f64 	%fd86, 0dC338000000000000;
	add.rn.f64 	%fd87, %fd85, %fd86;
	fma.rn.f64 	%fd88, %fd87, 0dBFE62E42FEFA39EF, %fd4;
	fma.rn.f64 	%fd89, %fd87, 0dBC7ABC9E3B39803F, %fd88;
	fma.rn.f64 	%fd90, %fd89, 0d3E5ADE1569CE2BDF, 0d3E928AF3FCA213EA;
	fma.rn.f64 	%fd91, %fd90, %fd89, 0d3EC71DEE62401315;
	fma.rn.f64 	%fd92, %fd91, %fd89, 0d3EFA01997C89EB71;
	fma.rn.f64 	%fd93, %fd92, %fd89, 0d3F2A01A014761F65;
	fma.rn.f64 	%fd94, %fd93, %fd89, 0d3F56C16C1852B7AF;
	fma.rn.f64 	%fd95, %fd94, %fd89, 0d3F81111111122322;
	fma.rn.f64 	%fd96, %fd95, %fd89, 0d3FA55555555502A1;
	fma.rn.f64 	%fd97, %fd96, %fd89, 0d3FC5555555555511;
	fma.rn.f64 	%fd98, %fd97, %fd89, 0d3FE000000000000B;
	fma.rn.f64 	%fd99, %fd98, %fd89, 0d3FF0000000000000;
	fma.rn.f64 	%fd100, %fd99, %fd89, 0d3FF0000000000000;
	{
	.reg .b32 %temp; 
	mov.b64 	{%r14, %temp}, %fd100;
	}
	{
	.reg .b32 %temp; 
	mov.b64 	{%temp, %r15}, %fd100;
	}
	shl.b32 	%r33, %r13, 20;
	add.s32 	%r34, %r33, %r15;
	mov.b64 	%fd108, {%r14, %r34};
	{
	.reg .b32 %temp; 
	mov.b64 	{%temp, %r35}, %fd4;
	}
	mov.b32 	%f2, %r35;
	abs.f32 	%f1, %f2;
	setp.lt.f32 	%p4, %f1, 0f4086232B;
	@%p4 bra 	$L__BB25_7;
	setp.lt.f64 	%p5, %fd4, 0d0000000000000000;
	add.f64 	%fd101, %fd4, 0d7FF0000000000000;
	selp.f64 	%fd108, 0d0000000000000000, %fd101, %p5;
	setp.geu.f32 	%p6, %f1, 0f40874800;
	@%p6 bra 	$L__BB25_7;
	shr.u32 	%r36, %r13, 31;
	add.s32 	%r37, %r13, %r36;
	shr.s32 	%r38, %r37, 1;
	shl.b32 	%r39, %r38, 20;
	add.s32 	%r40, %r15, %r39;
	mov.b64 	%fd102, {%r14, %r40};
	sub.s32 	%r41, %r13, %r38;
	shl.b32 	%r42, %r41, 20;
	add.s32 	%r43, %r42, 1072693248;
	mov.b32 	%r44, 0;
	mov.b64 	%fd103, {%r44, %r43};
	mul.f64 	%fd108, %fd103, %fd102;
$L__BB25_7:
	abs.f64 	%fd104, %fd108;
	setp.eq.f64 	%p7, %fd104, 0d7FF0000000000000;
	fma.rn.f64 	%fd105, %fd108, %fd5, %fd108;
	selp.f64 	%fd106, %fd108, %fd105, %p7;
	st.param.f64 	[func_retval0], %fd106;
	ret;

}
.func  (.param .b64 func_retval0) __internal_lgamma_pos(
	.param .b64 __internal_lgamma_pos_param_0
)
{
	.reg .pred 	%p<12>;
	.reg .b32 	%r<47>;
	.reg .b64 	%fd<184>;

	ld.param.f64 	%fd22, [__internal_lgamma_pos_param_0];
	{
	.reg .b32 %temp; 
	mov.b64 	{%temp, %r1}, %fd22;
	}
	setp.lt.s32 	%p1, %r1, 1074266112;
	@%p1 bra 	$L__BB26_9;
	setp.lt.u32 	%p8, %r1, 1075838976;
	@%p8 bra 	$L__BB26_8;
	setp.gt.u32 	%p9, %r1, 2146435071;
	@%p9 bra 	$L__BB26_6;
	{
	.reg .b32 %temp; 
	mov.b64 	{%r30, %temp}, %fd22;
	}
	shr.u32 	%r2, %r1, 20;
	add.s32 	%r42, %r2, -1023;
	and.b32  	%r31, %r1, 1048575;
	or.b32  	%r32, %r31, 1072693248;
	mov.b64 	%fd178, {%r30, %r32};
	setp.lt.u32 	%p10, %r32, 1073127583;
	@%p10 bra 	$L__BB26_5;
	{
	.reg .b32 %temp; 
	mov.b64 	{%r33, %temp}, %fd178;
	}
	{
	.reg .b32 %temp; 
	mov.b64 	{%temp, %r34}, %fd178;
	}
	add.s32 	%r35, %r34, -1048576;
	mov.b64 	%fd178, {%r33, %r35};
	add.s32 	%r42, %r2, -1022;
$L__BB26_5:
	add.f64 	%fd129, %fd178, 0dBFF0000000000000;
	add.f64 	%fd130, %fd178, 0d3FF0000000000000;
	rcp.approx.ftz.f64 	%fd131, %fd130;
	neg.f64 	%fd132, %fd130;
	fma.rn.f64 	%fd133, %fd132, %fd131, 0d3FF0000000000000;
	fma.rn.f64 	%fd134, %fd133, %fd133, %fd133;
	fma.rn.f64 	%fd135, %fd134, %fd131, %fd131;
	mul.f64 	%fd136, %fd129, %fd135;
	fma.rn.f64 	%fd137, %fd129, %fd135, %fd136;
	mul.f64 	%fd138, %fd137, %fd137;
	fma.rn.f64 	%fd139, %fd138, 0d3EB1380B3AE80F1E, 0d3ED0EE258B7A8B04;
	fma.rn.f64 	%fd140, %fd139, %fd138, 0d3EF3B2669F02676F;
	fma.rn.f64 	%fd141, %fd140, %fd138, 0d3F1745CBA9AB0956;
	fma.rn.f64 	%fd142, %fd141, %fd138, 0d3F3C71C72D1B5154;
	fma.rn.f64 	%fd143, %fd142, %fd138, 0d3F624924923BE72D;
	fma.rn.f64 	%fd144, %fd143, %fd138, 0d3F8999999999A3C4;
	fma.rn.f64 	%fd145, %fd144, %fd138, 0d3FB5555555555554;
	sub.f64 	%fd146, %fd129, %fd137;
	add.f64 	%fd147, %fd146, %fd146;
	neg.f64 	%fd148, %fd137;
	fma.rn.f64 	%fd149, %fd148, %fd129, %fd147;
	mul.f64 	%fd150, %fd135, %fd149;
	mul.f64 	%fd151, %fd138, %fd145;
	fma.rn.f64 	%fd152, %fd151, %fd137, %fd150;
	xor.b32  	%r36, %r42, -2147483648;
	mov.b32 	%r37, 1127219200;
	mov.b64 	%fd153, {%r36, %r37};
	mov.b32 	%r38, -2147483648;
	mov.b64 	%fd154, {%r38, %r37};
	sub.f64 	%fd155, %fd153, %fd154;
	fma.rn.f64 	%fd156, %fd155, 0d3FE62E42FEFA39EF, %fd137;
	fma.rn.f64 	%fd157, %fd155, 0dBFE62E42FEFA39EF, %fd156;
	sub.f64 	%fd158, %fd157, %fd137;
	sub.f64 	%fd159, %fd152, %fd158;
	fma.rn.f64 	%fd160, %fd155, 0d3C7ABC9E3B39803F, %fd159;
	add.f64 	%fd179, %fd156, %fd160;
	bra.uni 	$L__BB26_7;
$L__BB26_6:
	fma.rn.f64 	%fd179, %fd22, 0d7FF0000000000000, 0d7FF0000000000000;
$L__BB26_7:
	rcp.approx.ftz.f64 	%fd161, %fd22;
	neg.f64 	%fd162, %fd22;
	fma.rn.f64 	%fd163, %fd162, %fd161, 0d3FF0000000000000;
	fma.rn.f64 	%fd164, %fd163, %fd163, %fd163;
	fma.rn.f64 	%fd165, %fd164, %fd161, %fd161;
	mul.f64 	%fd166, %fd165, %fd165;
	{
	.reg .b32 %temp; 
	mov.b64 	{%r39, %temp}, %fd179;
	}
	{
	.reg .b32 %temp; 
	mov.b64 	{%temp, %r40}, %fd179;
	}
	add.s32 	%r41, %r40, -1048576;
	mov.b64 	%fd167, {%r39, %r41};
	add.f64 	%fd168, %fd22, 0dBFE0000000000000;
	fma.rn.f64 	%fd169, %fd166, 0dBF5AC321034783F9, 0d3F4B68B992738FBF;
	fma.rn.f64 	%fd170, %fd169, %fd166, 0dBF4380D01E4F7B8C;
	fma.rn.f64 	%fd171, %fd170, %fd166, 0d3F4A019FA29F7264;
	fma.rn.f64 	%fd172, %fd171, %fd166, 0dBF66C16C16B2ACEC;
	fma.rn.f64 	%fd173, %fd172, %fd166, 0d3FB5555555555545;
	fma.rn.f64 	%fd174, %fd173, %fd165, 0d3FED67F1C864BEAE;
	fma.rn.f64 	%fd175, %fd167, %fd168, %fd174;
	fma.rn.f64 	%fd176, %fd167, %fd168, %fd162;
	add.f64 	%fd177, %fd176, %fd175;
	setp.eq.f64 	%p11, %fd22, 0d7FF0000000000000;
	selp.f64 	%fd183, 0d7FF0000000000000, %fd177, %p11;
	bra.uni 	$L__BB26_21;
$L__BB26_8:
	add.f64 	%fd113, %fd22, 0dC008000000000000;
	fma.rn.f64 	%fd114, %fd113, 0dC0AF7040BB18FB05, 0dC1122B7730207EF3;
	fma.rn.f64 	%fd115, %fd114, %fd113, 0dC1585A0DB81DE7D0;
	fma.rn.f64 	%fd116, %fd115, %fd113, 0dC18A992B8BA94677;
	fma.rn.f64 	%fd117, %fd116, %fd113, 0dC1AAC5CB6957CC20;
	fma.rn.f64 	%fd118, %fd117, %fd113, 0dC1BC0E2B308774BE;
	fma.rn.f64 	%fd119, %fd118, %fd113, 0dC1C6BA13DCAE7F67;
	fma.rn.f64 	%fd120, %fd119, %fd113, 0dC1CCF33B9C3D120C;
	add.f64 	%fd121, %fd113, 0dC08FF62E0BE189FE;
	fma.rn.f64 	%fd122, %fd121, %fd113, 0dC10074FACE10C93F;
	fma.rn.f64 	%fd123, %fd122, %fd113, 0dC151B662F8D75791;
	fma.rn.f64 	%fd124, %fd123, %fd113, 0dC18EE64AB4D207F7;
	fma.rn.f64 	%fd125, %fd124, %fd113, 0dC1B9051687C9951A;
	fma.rn.f64 	%fd126, %fd125, %fd113, 0dC1D2B866BF0B853D;
	fma.rn.f64 	%fd127, %fd126, %fd113, 0dC1D4E2130E9DC133;
	div.rn.f64 	%fd128, %fd120, %fd127;
	add.f64 	%fd183, %fd113, %fd128;
	bra.uni 	$L__BB26_21;
$L__BB26_9:
	setp.lt.s32 	%p2, %r1, 1073217536;
	@%p2 bra 	$L__BB26_11;
	add.f64 	%fd93, %fd22, 0dC000000000000000;
	fma.rn.f64 	%fd94, %fd93, 0d3E452636124338B3, 0dBE71FA71D78C0EE2;
	fma.rn.f64 	%fd95, %fd94, %fd93, 0d3E8D111F31E61306;
	fma.rn.f64 	%fd96, %fd95, %fd93, 0dBEA0502BBE1B2706;
	fma.rn.f64 	%fd97, %fd96, %fd93, 0d3EB06850B2970292;
	fma.rn.f64 	%fd98, %fd97, %fd93, 0dBEC108474875033D;
	fma.rn.f64 	%fd99, %fd98, %fd93, 0d3ED24ACCC62909DC;
	fma.rn.f64 	%fd100, %fd99, %fd93, 0dBEE3CB25209E63BE;
	fma.rn.f64 	%fd101, %fd100, %fd93, 0d3EF581CBBC8CDC7B;
	fma.rn.f64 	%fd102, %fd101, %fd93, 0dBF078E04B85C7597;
	fma.rn.f64 	%fd103, %fd102, %fd93, 0d3F1A12730CF45051;
	fma.rn.f64 	%fd104, %fd103, %fd93, 0dBF2D3FD354062012;
	fma.rn.f64 	%fd105, %fd104, %fd93, 0d3F40B36B0B4DE323;
	fma.rn.f64 	%fd106, %fd105, %fd93, 0dBF538AC5C6D0317A;
	fma.rn.f64 	%fd107, %fd106, %fd93, 0d3F67ADD6EAAB19FC;
	fma.rn.f64 	%fd108, %fd107, %fd93, 0dBF7E404FC20E4D5B;
	fma.rn.f64 	%fd109, %fd108, %fd93, 0d3F951322AC7DA390;
	fma.rn.f64 	%fd110, %fd109, %fd93, 0dBFB13E001A5578A3;
	fma.rn.f64 	%fd111, %fd110, %fd93, 0d3FD4A34CC4A60FA3;
	fma.rn.f64 	%fd112, %fd111, %fd93, 0d3FDB0EE6072093CF;
	mul.f64 	%fd183, %fd93, %fd112;
	bra.uni 	$L__BB26_21;
$L__BB26_11:
	setp.lt.s32 	%p3, %r1, 1072064102;
	@%p3 bra 	$L__BB26_13;
	mov.f64 	%fd70, 0d3FF0000000000000;
	sub.f64 	%fd71, %fd70, %fd22;
	fma.rn.f64 	%fd72, %fd71, 0d3F881F6D2A4C4310, 0d3FA3EB504359EB88;
	fma.rn.f64 	%fd73, %fd72, %fd71, 0d3FAE35D8DEB06317;
	fma.rn.f64 	%fd74, %fd73, %fd71, 0d3FAED469A8B6ECCE;
	fma.rn.f64 	%fd75, %fd74, %fd71, 0d3FACC1B1C357BEFE;
	fma.rn.f64 	%fd76, %fd75, %fd71, 0d3FAD7154DB67F79F;
	fma.rn.f64 	%fd77, %fd76, %fd71, 0d3FAFCC622CF2F7BB;
	fma.rn.f64 	%fd78, %fd77, %fd71, 0d3FB11747A4D1CC43;
	fma.rn.f64 	%fd79, %fd78, %fd71, 0d3FB24CE16A21B8AC;
	fma.rn.f64 	%fd80, %fd79, %fd71, 0d3FB3B1C21A7BCB00;
	fma.rn.f64 	%fd81, %fd80, %fd71, 0d3FB556723452ED57;
	fma.rn.f64 	%fd82, %fd81, %fd71, 0d3FB748C00891544F;
	fma.rn.f64 	%fd83, %fd82, %fd71, 0d3FB9A0207808CF40;
	fma.rn.f64 	%fd84, %fd83, %fd71, 0d3FBC80673B8AE26B;
	fma.rn.f64 	%fd85, %fd84, %fd71, 0d3FC010B364B7E555;
	fma.rn.f64 	%fd86, %fd85, %fd71, 0d3FC2703A1D239658;
	fma.rn.f64 	%fd87, %fd86, %fd71, 0d3FC5B40CB1137E6E;
	fma.rn.f64 	%fd88, %fd87, %fd71, 0d3FCA8B9C17AC4F03;
	fma.rn.f64 	%fd89, %fd88, %fd71, 0d3FD151322AC7CB52;
	fma.rn.f64 	%fd90, %fd89, %fd71, 0d3FD9A4D55BEAB1D4;
	fma.rn.f64 	%fd91, %fd90, %fd71, 0d3FEA51A6625307D6;
	fma.rn.f64 	%fd92, %fd91, %fd71, 0d3FE2788CFC6FB619;
	mul.f64 	%fd183, %fd71, %fd92;
	bra.uni 	$L__BB26_21;
$L__BB26_13:
	fma.rn.f64 	%fd23, %fd22, 0dBE7844988BFE6590, 0d3EA7B77CEB0625E8;
	fma.rn.f64 	%fd24, %fd23, %fd22, 0dBE998C69C8710CC4;
	fma.rn.f64 	%fd25, %fd24, %fd22, 0dBEF6527A5A11CF6E;
	fma.rn.f64 	%fd26, %fd25, %fd22, 0d3F20EC2950B1B5DE;
	fma.rn.f64 	%fd27, %fd26, %fd22, 0dBF2C4D80C24BA278;
	fma.rn.f64 	%fd28, %fd27, %fd22, 0dBF5315B4E8CC0D09;
	fma.rn.f64 	%fd29, %fd28, %fd22, 0d3F7D917F15D50020;
	fma.rn.f64 	%fd30, %fd29, %fd22, 0dBF83B4ABB41CB6FA;
	fma.rn.f64 	%fd31, %fd30, %fd22, 0dBFA59AF1275B7120;
	fma.rn.f64 	%fd32, %fd31, %fd22, 0d3FC5512321A168A0;
	fma.rn.f64 	%fd33, %fd32, %fd22, 0dBFA5815E8FDCE74C;
	fma.rn.f64 	%fd34, %fd33, %fd22, 0dBFE4FCF4026ADD1A;
	fma.rn.f64 	%fd35, %fd34, %fd22, 0d3FE2788CFC6FB5C8;
	mul.f64 	%fd36, %fd22, %fd35;
	fma.rn.f64 	%fd180, %fd36, %fd22, %fd22;
	{
	.reg .b32 %temp; 
	mov.b64 	{%temp, %r43}, %fd180;
	}
	{
	.reg .b32 %temp; 
	mov.b64 	{%r44, %temp}, %fd180;
	}
	setp.gt.s32 	%p4, %r43, 1048575;
	mov.b32 	%r45, -1023;
	@%p4 bra 	$L__BB26_15;
	mul.f64 	%fd180, %fd180, 0d4350000000000000;
	{
	.reg .b32 %temp; 
	mov.b64 	{%temp, %r43}, %fd180;
	}
	{
	.reg .b32 %temp; 
	mov.b64 	{%r44, %temp}, %fd180;
	}
	mov.b32 	%r45, -1077;
$L__BB26_15:
	add.s32 	%r18, %r43, -1;
	setp.gt.u32 	%p5, %r18, 2146435070;
	@%p5 bra 	$L__BB26_19;
	shr.u32 	%r21, %r43, 20;
	add.s32 	%r46, %r45, %r21;
	and.b32  	%r22, %r43, 1048575;
	or.b32  	%r23, %r22, 1072693248;
	mov.b64 	%fd181, {%r44, %r23};
	setp.lt.u32 	%p7, %r23, 1073127583;
	@%p7 bra 	$L__BB26_18;
	{
	.reg .b32 %temp; 
	mov.b64 	{%r24, %temp}, %fd181;
	}
	{
	.reg .b32 %temp; 
	mov.b64 	{%temp, %r25}, %fd181;
	}
	add.s32 	%r26, %r25, -1048576;
	mov.b64 	%fd181, {%r24, %r26};
	add.s32 	%r46, %r46, 1;
$L__BB26_18:
	add.f64 	%fd38, %fd181, 0dBFF0000000000000;
	add.f64 	%fd39, %fd181, 0d3FF0000000000000;
	rcp.approx.ftz.f64 	%fd40, %fd39;
	neg.f64 	%fd41, %fd39;
	fma.rn.f64 	%fd42, %fd41, %fd40, 0d3FF0000000000000;
	fma.rn.f64 	%fd43, %fd42, %fd42, %fd42;
	fma.rn.f64 	%fd44, %fd43, %fd40, %fd40;
	mul.f64 	%fd45, %fd38, %fd44;
	fma.rn.f64 	%fd46, %fd38, %fd44, %fd45;
	mul.f64 	%fd47, %fd46, %fd46;
	fma.rn.f64 	%fd48, %fd47, 0d3EB1380B3AE80F1E, 0d3ED0EE258B7A8B04;
	fma.rn.f64 	%fd49, %fd48, %fd47, 0d3EF3B2669F02676F;
	fma.rn.f64 	%fd50, %fd49, %fd47, 0d3F1745CBA9AB0956;
	fma.rn.f64 	%fd51, %fd50, %fd47, 0d3F3C71C72D1B5154;
	fma.rn.f64 	%fd52, %fd51, %fd47, 0d3F624924923BE72D;
	fma.rn.f64 	%fd53, %fd52, %fd47, 0d3F8999999999A3C4;
	fma.rn.f64 	%fd54, %fd53, %fd47, 0d3FB5555555555554;
	sub.f64 	%fd55, %fd38, %fd46;
	add.f64 	%fd56, %fd55, %fd55;
	neg.f64 	%fd57, %fd46;
	fma.rn.f64 	%fd58, %fd57, %fd38, %fd56;
	mul.f64 	%fd59, %fd44, %fd58;
	mul.f64 	%fd60, %fd47, %fd54;
	fma.rn.f64 	%fd61, %fd60, %fd46, %fd59;
	xor.b32  	%r27, %r46, -2147483648;
	mov.b32 	%r28, 1127219200;
	mov.b64 	%fd62, {%r27, %r28};
	mov.b32 	%r29, -2147483648;
	mov.b64 	%fd63, {%r29, %r28};
	sub.f64 	%fd64, %fd62, %fd63;
	fma.rn.f64 	%fd65, %fd64, 0d3FE62E42FEFA39EF, %fd46;
	fma.rn.f64 	%fd66, %fd64, 0dBFE62E42FEFA39EF, %fd65;
	sub.f64 	%fd67, %fd66, %fd46;
	sub.f64 	%fd68, %fd61, %fd67;
	fma.rn.f64 	%fd69, %fd64, 0d3C7ABC9E3B39803F, %fd68;
	add.f64 	%fd182, %fd65, %fd69;
	bra.uni 	$L__BB26_20;
$L__BB26_19:
	fma.rn.f64 	%fd37, %fd180, 0d7FF0000000000000, 0d7FF0000000000000;
	{
	.reg .b32 %temp; 
	mov.b64 	{%temp, %r19}, %fd180;
	}
	and.b32  	%r20, %r19, 2147483647;
	setp.eq.s32 	%p6, %r20, 0;
	selp.f64 	%fd182, 0dFFF0000000000000, %fd37, %p6;
$L__BB26_20:
	neg.f64 	%fd183, %fd182;
$L__BB26_21:
	st.param.f64 	[func_retval0], %fd183;
	ret;

}


// ===== COMPILED SASS (sm_100) =====

	.target	sm_100

	.elftype	@"ET_EXEC"


//--------------------- .note.nv.tkinfo           --------------------------
	.section	.note.nv.tkinfo,"",@"SHT_NOTE"
	.sectionflags	@"SHF_NOTE_NV_TKINFO"
	.tkinfo
        /*0018*/ 	.word	0x00000002
        /*0030*/ 	.string	""
        /*0030*/ 	.string	"ptxas"
        /*0030*/ 	.string	"Cuda compilation tools, release 13.0, V13.0.88"
        /*0030*/ 	.string	"Build cuda_13.0.r13.0/compiler.36424714_0"
        /*0030*/ 	.string	"-arch sm_100 -m 64 "



//--------------------- .note.nv.cuinfo           --------------------------
	.section	.note.nv.cuinfo,"",@"SHT_NOTE"
	.sectionflags	@"SHF_NOTE_NV_CUINFO"
        /*0018*/ 	.short	0x0002
        /*001a*/ 	.short	0x0064
        /*001c*/ 	.short	0x0082
	.zero		2


//--------------------- .nv.info                  --------------------------
	.section	.nv.info,"",@"SHT_CUDA_INFO"
	.align	4


	//----- nvinfo : EIATTR_REGCOUNT
	.align		4
        /*0000*/ 	.byte	0x04, 0x2f
        /*0002*/ 	.short	(.L_4 - .L_3)
	.align		4
.L_3:
        /*0004*/ 	.word	index@(erf_f32)
        /*0008*/ 	.word	0x0000000b


	//----- nvinfo : EIATTR_FRAME_SIZE
	.align		4
.L_4:
        /*000c*/ 	.byte	0x04, 0x11
        /*000e*/ 	.short	(.L_6 - .L_5)
	.align		4
.L_5:
        /*0010*/ 	.word	index@(erf_f32)
        /*0014*/ 	.word	0x00000000


	//----- nvinfo : EIATTR_REGCOUNT
	.align		4
.L_6:
        /*0018*/ 	.byte	0x04, 0x2f
        /*001a*/ 	.short	(.L_8 - .L_7)
	.align		4
.L_7:
        /*001c*/ 	.word	index@(erf_f64)
        /*0020*/ 	.word	0x00000011


	//----- nvinfo : EIATTR_FRAME_SIZE
	.align		4
.L_8:
        /*0024*/ 	.byte	0x04, 0x11
        /*0026*/ 	.short	(.L_10 - .L_9)
	.align		4
.L_9:
        /*0028*/ 	.word	index@(erf_f64)
        /*002c*/ 	.word	0x00000000


	//----- nvinfo : EIATTR_REGCOUNT
	.align		4
.L_10:
        /*0030*/ 	.byte	0x04, 0x2f
        /*0032*/ 	.short	(.L_12 - .L_11)
	.align		4
.L_11:
        /*0034*/ 	.word	index@(erfc_f32)
        /*0038*/ 	.word	0x0000000e


	//----- nvinfo : EIATTR_FRAME_SIZE
	.align		4
.L_12:
        /*003c*/ 	.byte	0x04, 0x11
        /*003e*/ 	.short	(.L_14 - .L_13)
	.align		4
.L_13:
        /*0040*/ 	.word	index@(erfc_f32)
        /*0044*/ 	.word	0x00000000


	//----- nvinfo : EIATTR_REGCOUNT
	.align		4
.L_14:
        /*0048*/ 	.byte	0x04, 0x2f
        /*004a*/ 	.short	(.L_16 - .L_15)
	.align		4
.L_15:
        /*004c*/ 	.word	index@(erfc_f64)
        /*0050*/ 	.word	0x0000001a


	//----- nvinfo : EIATTR_FRAME_SIZE
	.align		4
.L_16:
        /*0054*/ 	.byte	0x04, 0x11
        /*0056*/ 	.short	(.L_18 - .L_17)
	.align		4
.L_17:
        /*0058*/ 	.word	index@(erfc_f64)
        /*005c*/ 	.word	0x00000000


	//----- nvinfo : EIATTR_REGCOUNT
	.align		4
.L_18:
        /*0060*/ 	.byte	0x04, 0x2f
        /*0062*/ 	.short	(.L_20 - .L_19)
	.align		4
.L_19:
        /*0064*/ 	.word	index@(erfinv_f32)
        /*0068*/ 	.word	0x0000000c


	//----- nvinfo : EIATTR_FRAME_SIZE
	.align		4
.L_20:
        /*006c*/ 	.byte	0x04, 0x11
        /*006e*/ 	.short	(.L_22 - .L_21)
	.align		4
.L_21:
        /*0070*/ 	.word	index@(erfinv_f32)
        /*0074*/ 	.word	0x00000000


	//----- nvinfo : EIATTR_REGCOUNT
	.align		4
.L_22:
        /*0078*/ 	.byte	0x04, 0x2f
        /*007a*/ 	.short	(.L_24 - .L_23)
	.align		4
.L_23:
        /*007c*/ 	.word	index@(erfinv_f64)
        /*0080*/ 	.word	0x00000014


	//----- nvinfo : EIATTR_FRAME_SIZE
	.align		4
.L_24:
        /*0084*/ 	.byte	0x04, 0x11
        /*0086*/ 	.short	(.L_26 - .L_25)
	.align		4
.L_25:
        /*0088*/ 	.word	index@($__internal_20_$__cuda_sm20_dsqrt_rn_f64_mediumpath_v1)
        /*008c*/ 	.word	0x00000000


	//----- nvinfo : EIATTR_FRAME_SIZE
	.align		4
.L_26:
        /*0090*/ 	.byte	0x04, 0x11
        /*0092*/ 	.short	(.L_28 - .L_27)
	.align		4
.L_27:
        /*0094*/ 	.word	index@(erfinv_f64)
        /*0098*/ 	.word	0x00000000


	//----- nvinfo : EIATTR_REGCOUNT
	.align		4
.L_28:
        /*009c*/ 	.byte	0x04, 0x2f
        /*009e*/ 	.short	(.L_30 - .L_29)
	.align		4
.L_29:
        /*00a0*/ 	.word	index@(gamma_f32)
        /*00a4*/ 	.word	0x00000012


	//----- nvinfo : EIATTR_FRAME_SIZE
	.align		4
.L_30:
        /*00a8*/ 	.byte	0x04, 0x11
        /*00aa*/ 	.short	(.L_32 - .L_31)
	.align		4
.L_31:
        /*00ac*/ 	.word	index@(gamma_f32)
        /*00b0*/ 	.word	0x00000000


	//----- nvinfo : EIATTR_REGCOUNT
	.align		4
.L_32:
        /*00b4*/ 	.byte	0x04, 0x2f
        /*00b6*/ 	.short	(.L_34 - .L_33)
	.align		4
.L_33:
        /*00b8*/ 	.word	index@(gamma_f64)
        /*00bc*/ 	.word	0x00000020


	//----- nvinfo : EIATTR_FRAME_SIZE
	.align		4
.L_34:
        /*00c0*/ 	.byte	0x04, 0x11
        /*00c2*/ 	.short	(.L_36 - .L_35)
	.align		4
.L_35:
        /*00c4*/ 	.word	index@($gamma_f64$__internal_accurate_pow)
        /*00c8*/ 	.word	0x00000000


	//----- nvinfo : EIATTR_FRAME_SIZE
	.align		4
.L_36:
        /*00cc*/ 	.byte	0x04, 0x11
        /*00ce*/ 	.short	(.L_38 - .L_37)
	.align		4
.L_37:
        /*00d0*/ 	.word	index@($__internal_19_$__cuda_sm20_div_rn_f64_full)
        /*00d4*/ 	.word	0x00000000


	//----- nvinfo : EIATTR_FRAME_SIZE
	.align		4
.L_38:
        /*00d8*/ 	.byte	0x04, 0x11
        /*00da*/ 	.short	(.L_40 - .L_39)
	.align		4
.L_39:
        /*00dc*/ 	.word	index@($__internal_18_$__cuda_sm20_dblrcp_rn_slowpath_v3)
        /*00e0*/ 	.word	0x00000000


	//----- nvinfo : EIATTR_FRAME_SIZE
	.align		4
.L_40:
        /*00e4*/ 	.byte	0x04, 0x11
        /*00e6*/ 	.short	(.L_42 - .L_41)
	.align		4
.L_41:
        /*00e8*/ 	.word	index@(gamma_f64)
        /*00ec*/ 	.word	0x00000000


	//----- nvinfo : EIATTR_REGCOUNT
	.align		4
.L_42:
        /*00f0*/ 	.byte	0x04, 0x2f
        /*00f2*/ 	.short	(.L_44 - .L_43)
	.align		4
.L_43:
        /*00f4*/ 	.word	index@(lgamma_f32)
        /*00f8*/ 	.word	0x0000000f


	//----- nvinfo : EIATTR_FRAME_SIZE
	.align		4
.L_44:
        /*00fc*/ 	.byte	0x04, 0x11
        /*00fe*/ 	.short	(.L_46 - .L_45)
	.align		4
.L_45:
        /*0100*/ 	.word	index@(lgamma_f32)
        /*0104*/ 	.word	0x00000000


	//----- nvinfo : EIATTR_REGCOUNT
	.align		4
.L_46:
        /*0108*/ 	.byte	0x04, 0x2f
        /*010a*/ 	.short	(.L_48 - .L_47)
	.align		4
.L_47:
        /*010c*/ 	.word	index@(lgamma_f64)
        /*0110*/ 	.word	0x00000020


	//----- nvinfo : EIATTR_FRAME_SIZE
	.align		4
.L_48:
        /*0114*/ 	.byte	0x04, 0x11
        /*0116*/ 	.short	(.L_50 - .L_49)
	.align		4
.L_49:
        /*0118*/ 	.word	index@($lgamma_f64$__internal_lgamma_pos)
        /*011c*/ 	.word	0x00000000


	//----- nvinfo : EIATTR_FRAME_SIZE
	.align		4
.L_50:
        /*0120*/ 	.byte	0x04, 0x11
        /*0122*/ 	.short	(.L_52 - .L_51)
	.align		4
.L_51:
        /*0124*/ 	.word	index@($__internal_17_$__cuda_sm20_div_rn_f64_full)
        /*0128*/ 	.word	0x00000000


	//----- nvinfo : EIATTR_FRAME_SIZE
	.align		4
.L_52:
        /*012c*/ 	.byte	0x04, 0x11
        /*012e*/ 	.short	(.L_54 - .L_53)
	.align		4
.L_53:
        /*0130*/ 	.word	index@(lgamma_f64)
        /*0134*/ 	.word	0x00000000


	//----- nvinfo : EIATTR_REGCOUNT
	.align		4
.L_54:
        /*0138*/ 	.byte	0x04, 0x2f
        /*013a*/ 	.short	(.L_56 - .L_55)
	.align		4
.L_55:
        /*013c*/ 	.word	index@(digamma_f32)
        /*0140*/ 	.word	0x0000001a


	//----- nvinfo : EIATTR_FRAME_SIZE
	.align		4
.L_56:
        /*0144*/ 	.byte	0x04, 0x11
        /*0146*/ 	.short	(.L_58 - .L_57)
	.align		4
.L_57:
        /*0148*/ 	.word	index@($__internal_16_$__cuda_sm3x_div_rn_noftz_f32_slowpath)
        /*014c*/ 	.word	0x00000000


	//----- nvinfo : EIATTR_FRAME_SIZE
	.align		4
.L_58:
        /*0150*/ 	.byte	0x04, 0x11
        /*0152*/ 	.short	(.L_60 - .L_59)
	.align		4
.L_59:
        /*0154*/ 	.word	index@($__internal_15_$__cuda_sm20_rcp_rn_f32_slowpath)
        /*0158*/ 	.word	0x00000000


	//----- nvinfo : EIATTR_FRAME_SIZE
	.align		4
.L_60:
        /*015c*/ 	.byte	0x04, 0x11
        /*015e*/ 	.short	(.L_62 - .L_61)
	.align		4
.L_61:
        /*0160*/ 	.word	index@($digamma_f32$_Z11digamma_f32f)
        /*0164*/ 	.word	0x00000000


	//----- nvinfo : EIATTR_FRAME_SIZE
	.align		4
.L_62:
        /*0168*/ 	.byte	0x04, 0x11
        /*016a*/ 	.short	(.L_64 - .L_63)
	.align		4
.L_63:
        /*016c*/ 	.word	index@(digamma_f32)
        /*0170*/ 	.word	0x00000000


	//----- nvinfo : EIATTR_REGCOUNT
	.align		4
.L_64:
        /*0174*/ 	.byte	0x04, 0x2f
        /*0176*/ 	.short	(.L_66 - .L_65)
	.align		4
.L_65:
        /*0178*/ 	.word	index@(digamma_f64)
        /*017c*/ 	.word	0x0000001e


	//----- nvinfo : EIATTR_FRAME_SIZE
	.align		4
.L_66:
        /*0180*/ 	.byte	0x04, 0x11
        /*0182*/ 	.short	(.L_68 - .L_67)
	.align		4
.L_67:
        /*0184*/ 	.word	index@($digamma_f64$__internal_trig_reduction_slowpathd)
        /*0188*/ 	.word	0x00000000


	//----- nvinfo : EIATTR_FRAME_SIZE
	.align		4
.L_68:
        /*018c*/ 	.byte	0x04, 0x11
        /*018e*/ 	.short	(.L_70 - .L_69)
	.align		4
.L_69:
        /*0190*/ 	.word	index@($__internal_14_$__cuda_sm20_div_rn_f64_full)
        /*0194*/ 	.word	0x00000000


	//----- nvinfo : EIATTR_FRAME_SIZE
	.align		4
.L_70:
        /*0198*/ 	.byte	0x04, 0x11
        /*019a*/ 	.short	(.L_72 - .L_71)
	.align		4
.L_71:
        /*019c*/ 	.word	index@($__internal_13_$__cuda_sm20_dblrcp_rn_slowpath_v3)
        /*01a0*/ 	.word	0x00000000


	//----- nvinfo : EIATTR_FRAME_SIZE
	.align		4
.L_72:
        /*01a4*/ 	.byte	0x04, 0x11
        /*01a6*/ 	.short	(.L_74 - .L_73)
	.align		4
.L_73:
        /*01a8*/ 	.word	index@($digamma_f64$_Z11digamma_f64d)
        /*01ac*/ 	.word	0x00000000


	//----- nvinfo : EIATTR_FRAME_SIZE
	.align		4
.L_74:
        /*01b0*/ 	.byte	0x04, 0x11
        /*01b2*/ 	.short	(.L_76 - .L_75)
	.align		4
.L_75:
        /*01b4*/ 	.word	index@(digamma_f64)
        /*01b8*/ 	.word	0x00000000


	//----- nvinfo : EIATTR_REGCOUNT
	.align		4
.L_76:
        /*01bc*/ 	.byte	0x04, 0x2f
        /*01be*/ 	.short	(.L_78 - .L_77)
	.align		4
.L_77:
        /*01c0*/ 	.word	index@(beta_f32)
        /*01c4*/ 	.word	0x00000011


	//----- nvinfo : EIATTR_FRAME_SIZE
	.align		4
.L_78:
        /*01c8*/ 	.byte	0x04, 0x11
        /*01ca*/ 	.short	(.L_80 - .L_79)
	.align		4
.L_79:
        /*01cc*/ 	.word	index@(beta_f32)
        /*01d0*/ 	.word	0x00000000


	//----- nvinfo : EIATTR_REGCOUNT
	.align		4
.L_80:
        /*01d4*/ 	.byte	0x04, 0x2f
        /*01d6*/ 	.short	(.L_82 - .L_81)
	.align		4
.L_81:
        /*01d8*/ 	.word	index@(beta_f64)
        /*01dc*/ 	.word	0x00000026


	//----- nvinfo : EIATTR_FRAME_SIZE
	.align		4
.L_82:
        /*01e0*/ 	.byte	0x04, 0x11
        /*01e2*/ 	.short	(.L_84 - .L_83)
	.align		4
.L_83:
        /*01e4*/ 	.word	index@($beta_f64$__internal_lgamma_pos)
        /*01e8*/ 	.word	0x00000000


	//----- nvinfo : EIATTR_FRAME_SIZE
	.align		4
.L_84:
        /*01ec*/ 	.byte	0x04, 0x11
        /*01ee*/ 	.short	(.L_86 - .L_85)
	.align		4
.L_85:
        /*01f0*/ 	.word	index@($__internal_12_$__cuda_sm20_div_rn_f64_full)
        /*01f4*/ 	.word	0x00000000


	//----- nvinfo : EIATTR_FRAME_SIZE
	.align		4
.L_86:
        /*01f8*/ 	.byte	0x04, 0x11
        /*01fa*/ 	.short	(.L_88 - .L_87)
	.align		4
.L_87:
        /*01fc*/ 	.word	index@(beta_f64)
        /*0200*/ 	.word	0x00000000


	//----- nvinfo : EIATTR_REGCOUNT
	.align		4
.L_88:
        /*0204*/ 	.byte	0x04, 0x2f
        /*0206*/ 	.short	(.L_90 - .L_89)
	.align		4
.L_89:
        /*0208*/ 	.word	index@(betainc_f32)
        /*020c*/ 	.word	0x00000028


	//----- nvinfo : EIATTR_FRAME_SIZE
	.align		4
.L_90:
        /*0210*/ 	.byte	0x04, 0x11
        /*0212*/ 	.short	(.L_92 - .L_91)
	.align		4
.L_91:
        /*0214*/ 	.word	index@($__internal_11_$__cuda_sm3x_div_rn_noftz_f32_slowpath)
        /*0218*/ 	.word	0x00000000


	//----- nvinfo : EIATTR_FRAME_SIZE
	.align		4
.L_92:
        /*021c*/ 	.byte	0x04, 0x11
        /*021e*/ 	.short	(.L_94 - .L_93)
	.align		4
.L_93:
        /*0220*/ 	.word	index@($__internal_10_$__cuda_sm20_rcp_rn_f32_slowpath)
        /*0224*/ 	.word	0x00000000


	//----- nvinfo : EIATTR_FRAME_SIZE
	.align		4
.L_94:
        /*0228*/ 	.byte	0x04, 0x11
        /*022a*/ 	.short	(.L_96 - .L_95)
	.align		4
.L_95:
        /*022c*/ 	.word	index@($betainc_f32$_Z14betainc_cf_f32fff)
        /*0230*/ 	.word	0x00000000


	//----- nvinfo : EIATTR_FRAME_SIZE
	.align		4
.L_96:
        /*0234*/ 	.byte	0x04, 0x11
        /*0236*/ 	.short	(.L_98 - .L_97)
	.align		4
.L_97:
        /*0238*/ 	.word	index@(betainc_f32)
        /*023c*/ 	.word	0x00000000


	//----- nvinfo : EIATTR_REGCOUNT
	.align		4
.L_98:
        /*0240*/ 	.byte	0x04, 0x2f
        /*0242*/ 	.short	(.L_100 - .L_99)
	.align		4
.L_99:
        /*0244*/ 	.word	index@(betainc_f64)
        /*0248*/ 	.word	0x00000042


	//----- nvinfo : EIATTR_FRAME_SIZE
	.align		4
.L_100:
        /*024c*/ 	.byte	0x04, 0x11
        /*024e*/ 	.short	(.L_102 - .L_101)
	.align		4
.L_101:
        /*0250*/ 	.word	index@($betainc_f64$__internal_lgamma_pos)
        /*0254*/ 	.word	0x00000000


	//----- nvinfo : EIATTR_FRAME_SIZE
	.align		4
.L_102:
        /*0258*/ 	.byte	0x04, 0x11
        /*025a*/ 	.short	(.L_104 - .L_103)
	.align		4
.L_103:
        /*025c*/ 	.word	index@($__internal_9_$__cuda_sm20_div_rn_f64_full)
        /*0260*/ 	.word	0x00000000


	//----- nvinfo : EIATTR_FRAME_SIZE
	.align		4
.L_104:
        /*0264*/ 	.byte	0x04, 0x11
        /*0266*/ 	.short	(.L_106 - .L_105)
	.align		4
.L_105:
        /*0268*/ 	.word	index@($__internal_8_$__cuda_sm20_dblrcp_rn_slowpath_v3)
        /*026c*/ 	.word	0x00000000


	//----- nvinfo : EIATTR_FRAME_SIZE
	.align		4
.L_106:
        /*0270*/ 	.byte	0x04, 0x11
        /*0272*/ 	.short	(.L_108 - .L_107)
	.align		4
.L_107:
        /*0274*/ 	.word	index@($betainc_f64$_Z14betainc_cf_f64ddd)
        /*0278*/ 	.word	0x00000000


	//----- nvinfo : EIATTR_FRAME_SIZE
	.align		4
.L_108:
        /*027c*/ 	.byte	0x04, 0x11
        /*027e*/ 	.short	(.L_110 - .L_109)
	.align		4
.L_109:
        /*0280*/ 	.word	index@(betainc_f64)
        /*0284*/ 	.word	0x00000000


	//----- nvinfo : EIATTR_REGCOUNT
	.align		4
.L_110:
        /*0288*/ 	.byte	0x04, 0x2f
        /*028a*/ 	.short	(.L_112 - .L_111)
	.align		4
.L_111:
        /*028c*/ 	.word	index@(gammainc_f32)
        /*0290*/ 	.word	0x00000015


	//----- nvinfo : EIATTR_FRAME_SIZE
	.align		4
.L_112:
        /*0294*/ 	.byte	0x04, 0x11
        /*0296*/ 	.short	(.L_114 - .L_113)
	.align		4
.L_113:
        /*0298*/ 	.word	index@($__internal_7_$__cuda_sm3x_div_rn_noftz_f32_slowpath)
        /*029c*/ 	.word	0x00000000


	//----- nvinfo : EIATTR_FRAME_SIZE
	.align		4
.L_114:
        /*02a0*/ 	.byte	0x04, 0x11
        /*02a2*/ 	.short	(.L_116 - .L_115)
	.align		4
.L_115:
        /*02a4*/ 	.word	index@($__internal_6_$__cuda_sm20_rcp_rn_f32_slowpath)
        /*02a8*/ 	.word	0x00000000


	//----- nvinfo : EIATTR_FRAME_SIZE
	.align		4
.L_116:
        /*02ac*/ 	.byte	0x04, 0x11
        /*02ae*/ 	.short	(.L_118 - .L_117)
	.align		4
.L_117:
        /*02b0*/ 	.word	index@(gammainc_f32)
        /*02b4*/ 	.word	0x00000000


	//----- nvinfo : EIATTR_REGCOUNT
	.align		4
.L_118:
        /*02b8*/ 	.byte	0x04, 0x2f
        /*02ba*/ 	.short	(.L_120 - .L_119)
	.align		4
.L_119:
        /*02bc*/ 	.word	index@(gammainc_f64)
        /*02c0*/ 	.word	0x00000024


	//----- nvinfo : EIATTR_FRAME_SIZE
	.align		4
.L_120:
        /*02c4*/ 	.byte	0x04, 0x11
        /*02c6*/ 	.short	(.L_122 - .L_121)
	.align		4
.L_121:
        /*02c8*/ 	.word	index@($gammainc_f64$__internal_lgamma_pos)
        /*02cc*/ 	.word	0x00000000


	//----- nvinfo : EIATTR_FRAME_SIZE
	.align		4
.L_122:
        /*02d0*/ 	.byte	0x04, 0x11
        /*02d2*/ 	.short	(.L_124 - .L_123)
	.align		4
.L_123:
        /*02d4*/ 	.word	index@($__internal_5_$__cuda_sm20_div_rn_f64_full)
        /*02d8*/ 	.word	0x00000000


	//----- nvinfo : EIATTR_FRAME_SIZE
	.align		4
.L_124:
        /*02dc*/ 	.byte	0x04, 0x11
        /*02de*/ 	.short	(.L_126 - .L_125)
	.align		4
.L_125:
        /*02e0*/ 	.word	index@($__internal_4_$__cuda_sm20_dblrcp_rn_slowpath_v3)
        /*02e4*/ 	.word	0x00000000


	//----- nvinfo : EIATTR_FRAME_SIZE
	.align		4
.L_126:
        /*02e8*/ 	.byte	0x04, 0x11
        /*02ea*/ 	.short	(.L_128 - .L_127)
	.align		4
.L_127:
        /*02ec*/ 	.word	index@(gammainc_f64)
        /*02f0*/ 	.word	0x00000000


	//----- nvinfo : EIATTR_REGCOUNT
	.align		4
.L_128:
        /*02f4*/ 	.byte	0x04, 0x2f
        /*02f6*/ 	.short	(.L_130 - .L_129)
	.align		4
.L_129:
        /*02f8*/ 	.word	index@(gammaincc_f32)
        /*02fc*/ 	.word	0x00000015


	//----- nvinfo : EIATTR_FRAME_SIZE
	.align		4
.L_130:
        /*0300*/ 	.byte	0x04, 0x11
        /*0302*/ 	.short	(.L_132 - .L_131)
	.align		4
.L_131:
        /*0304*/ 	.word	index@($__internal_3_$__cuda_sm3x_div_rn_noftz_f32_slowpath)
        /*0308*/ 	.word	0x00000000


	//----- nvinfo : EIATTR_FRAME_SIZE
	.align		4
.L_132:
        /*030c*/ 	.byte	0x04, 0x11
        /*030e*/ 	.short	(.L_134 - .L_133)
	.align		4
.L_133:
        /*0310*/ 	.word	index@($__internal_2_$__cuda_sm20_rcp_rn_f32_slowpath)
        /*0314*/ 	.word	0x00000000


	//----- nvinfo : EIATTR_FRAME_SIZE
	.align		4
.L_134:
        /*0318*/ 	.byte	0x04, 0x11
        /*031a*/ 	.short	(.L_136 - .L_135)
	.align		4
.L_135:
        /*031c*/ 	.word	index@(gammaincc_f32)
        /*0320*/ 	.word	0x00000000


	//----- nvinfo : EIATTR_REGCOUNT
	.align		4
.L_136:
        /*0324*/ 	.byte	0x04, 0x2f
        /*0326*/ 	.short	(.L_138 - .L_137)
	.align		4
.L_137:
        /*0328*/ 	.word	index@(gammaincc_f64)
        /*032c*/ 	.word	0x00000024


	//----- nvinfo : EIATTR_FRAME_SIZE
	.align		4
.L_138:
        /*0330*/ 	.byte	0x04, 0x11
        /*0332*/ 	.short	(.L_140 - .L_139)
	.align		4
.L_139:
        /*0334*/ 	.word	index@($gammaincc_f64$__internal_lgamma_pos)
        /*0338*/ 	.word	0x00000000


	//----- nvinfo : EIATTR_FRAME_SIZE
	.align		4
.L_140:
        /*033c*/ 	.byte	0x04, 0x11
        /*033e*/ 	.short	(.L_142 - .L_141)
	.align		4
.L_141:
        /*0340*/ 	.word	index@($__internal_1_$__cuda_sm20_div_rn_f64_full)
        /*0344*/ 	.word	0x00000000


	//----- nvinfo : EIATTR_FRAME_SIZE
	.align		4
.L_142:
        /*0348*/ 	.byte	0x04, 0x11
        /*034a*/ 	.short	(.L_144 - .L_143)
	.align		4
.L_143:
        /*034c*/ 	.word	index@($__internal_0_$__cuda_sm20_dblrcp_rn_slowpath_v3)
        /*0350*/ 	.word	0x00000000


	//----- nvinfo : EIATTR_FRAME_SIZE
	.align		4
.L_144:
        /*0354*/ 	.byte	0x04, 0x11
        /*0356*/ 	.short	(.L_146 - .L_145)
	.align		4
.L_145:
        /*0358*/ 	.word	index@(gammaincc_f64)
        /*035c*/ 	.word	0x00000000


	//----- nvinfo : EIATTR_MIN_STACK_SIZE
	.align		4
.L_146:
        /*0360*/ 	.byte	0x04, 0x12
        /*0362*/ 	.short	(.L_148 - .L_147)
	.align		4
.L_147:
        /*0364*/ 	.word	index@(gammaincc_f64)
        /*0368*/ 	.word	0x00000000


	//----- nvinfo : EIATTR_MIN_STACK_SIZE
	.align		4
.L_148:
        /*036c*/ 	.byte	0x04, 0x12
        /*036e*/ 	.short	(.L_150 - .L_149)
	.align		4
.L_149:
        /*0370*/ 	.word	index@(gammaincc_f32)
        /*0374*/ 	.word	0x00000000


	//----- nvinfo : EIATTR_MIN_STACK_SIZE
	.align		4
.L_150:
        /*0378*/ 	.byte	0x04, 0x12
        /*037a*/ 	.short	(.L_152 - .L_151)
	.align		4
.L_151:
        /*037c*/ 	.word	index@(gammainc_f64)
        /*0380*/ 	.word	0x00000000


	//----- nvinfo : EIATTR_MIN_STACK_SIZE
	.align		4
.L_152:
        /*0384*/ 	.byte	0x04, 0x12
        /*0386*/ 	.short	(.L_154 - .L_153)
	.align		4
.L_153:
        /*0388*/ 	.word	index@(gammainc_f32)
        /*038c*/ 	.word	0x00000000


	//----- nvinfo : EIATTR_MIN_STACK_SIZE
	.align		4
.L_154:
        /*0390*/ 	.byte	0x04, 0x12
        /*0392*/ 	.short	(.L_156 - .L_155)
	.align		4
.L_155:
        /*0394*/ 	.word	index@(betainc_f64)
        /*0398*/ 	.word	0x00000000


	//----- nvinfo : EIATTR_MIN_STACK_SIZE
	.align		4
.L_156:
        /*039c*/ 	.byte	0x04, 0x12
        /*039e*/ 	.short	(.L_158 - .L_157)
	.align		4
.L_157:
        /*03a0*/ 	.word	index@(betainc_f32)
        /*03a4*/ 	.word	0x00000000


	//----- nvinfo : EIATTR_MIN_STACK_SIZE
	.align		4
.L_158:
        /*03a8*/ 	.byte	0x04, 0x12
        /*03aa*/ 	.short	(.L_160 - .L_159)
	.align		4
.L_159:
        /*03ac*/ 	.word	index@(beta_f64)
        /*03b0*/ 	.word	0x00000000


	//----- nvinfo : EIATTR_MIN_STACK_SIZE
	.align		4
.L_160:
        /*03b4*/ 	.byte	0x04, 0x12
        /*03b6*/ 	.short	(.L_162 - .L_161)
	.align		4
.L_161:
        /*03b8*/ 	.word	index@(beta_f32)
        /*03bc*/ 	.word	0x00000000


	//----- nvinfo : EIATTR_MIN_STACK_SIZE
	.align		4
.L_162:
        /*03c0*/ 	.byte	0x04, 0x12
        /*03c2*/ 	.short	(.L_164 - .L_163)
	.align		4
.L_163:
        /*03c4*/ 	.word	index@(digamma_f64)
        /*03c8*/ 	.word	0x00000000


	//----- nvinfo : EIATTR_MIN_STACK_SIZE
	.align		4
.L_164:
        /*03cc*/ 	.byte	0x04, 0x12
        /*03ce*/ 	.short	(.L_166 - .L_165)
	.align		4
.L_165:
        /*03d0*/ 	.word	index@(digamma_f32)
        /*03d4*/ 	.word	0x00000000


	//----- nvinfo : EIATTR_MIN_STACK_SIZE
	.align		4
.L_166:
        /*03d8*/ 	.byte	0x04, 0x12
        /*03da*/ 	.short	(.L_168 - .L_167)
	.align		4
.L_167:
        /*03dc*/ 	.word	index@(lgamma_f64)
        /*03e0*/ 	.word	0x00000000


	//----- nvinfo : EIATTR_MIN_STACK_SIZE
	.align		4
.L_168:
        /*03e4*/ 	.byte	0x04, 0x12
        /*03e6*/ 	.short	(.L_170 - .L_169)
	.align		4
.L_169:
        /*03e8*/ 	.word	index@(lgamma_f32)
        /*03ec*/ 	.word	0x00000000


	//----- nvinfo : EIATTR_MIN_STACK_SIZE
	.align		4
.L_170:
        /*03f0*/ 	.byte	0x04, 0x12
        /*03f2*/ 	.short	(.L_172 - .L_171)
	.align		4
.L_171:
        /*03f4*/ 	.word	index@(gamma_f64)
        /*03f8*/ 	.word	0x00000000


	//----- nvinfo : EIATTR_MIN_STACK_SIZE
	.align		4
.L_172:
        /*03fc*/ 	.byte	0x04, 0x12
        /*03fe*/ 	.short	(.L_174 - .L_173)
	.align		4
.L_173:
        /*0400*/ 	.word	index@(gamma_f32)
        /*0404*/ 	.word	0x00000000


	//----- nvinfo : EIATTR_MIN_STACK_SIZE
	.align		4
.L_174:
        /*0408*/ 	.byte	0x04, 0x12
        /*040a*/ 	.short	(.L_176 - .L_175)
	.align		4
.L_175:
        /*040c*/ 	.word	index@(erfinv_f64)
        /*0410*/ 	.word	0x00000000


	//----- nvinfo : EIATTR_MIN_STACK_SIZE
	.align		4
.L_176:
        /*0414*/ 	.byte	0x04, 0x12
        /*0416*/ 	.short	(.L_178 - .L_177)
	.align		4
.L_177:
        /*0418*/ 	.word	index@(erfinv_f32)
        /*041c*/ 	.word	0x00000000


	//----- nvinfo : EIATTR_MIN_STACK_SIZE
	.align		4
.L_178:
        /*0420*/ 	.byte	0x04, 0x12
        /*0422*/ 	.short	(.L_180 - .L_179)
	.align		4
.L_179:
        /*0424*/ 	.word	index@(erfc_f64)
        /*0428*/ 	.word	0x00000000


	//----- nvinfo : EIATTR_MIN_STACK_SIZE
	.align		4
.L_180:
        /*042c*/ 	.byte	0x04, 0x12
        /*042e*/ 	.short	(.L_182 - .L_181)
	.align		4
.L_181:
        /*0430*/ 	.word	index@(erfc_f32)
        /*0434*/ 	.word	0x00000000


	//----- nvinfo : EIATTR_MIN_STACK_SIZE
	.align		4
.L_182:
        /*0438*/ 	.byte	0x04, 0x12
        /*043a*/ 	.short	(.L_184 - .L_183)
	.align		4
.L_183:
        /*043c*/ 	.word	index@(erf_f64)
        /*0440*/ 	.word	0x00000000


	//----- nvinfo : EIATTR_MIN_STACK_SIZE
	.align		4
.L_184:
        /*0444*/ 	.byte	0x04, 0x12
        /*0446*/ 	.short	(.L_186 - .L_185)
	.align		4
.L_185:
        /*0448*/ 	.word	index@(erf_f32)
        /*044c*/ 	.word	0x00000000
.L_186:


//--------------------- .nv.compat                --------------------------
	.section	.nv.compat,"",@"SHT_CUDA_COMPAT_INFO"
	.align	4
        /*0000*/ 	.byte	0x02, 0x09, 0x00, 0x00, 0x02, 0x02, 0x01, 0x00, 0x02, 0x05, 0x05, 0x00, 0x03, 0x07, 0x01, 0x01
        /*0010*/ 	.byte	0x02, 0x03, 0x00, 0x00, 0x02, 0x06, 0x01, 0x00, 0x04, 0x0b, 0x08, 0x00, 0x01, 0x00, 0x00, 0x00
        /*0020*/ 	.byte	0x00, 0x00, 0x00, 0x00


//--------------------- .nv.info.gammaincc_f64    --------------------------
	.section	.nv.info.gammaincc_f64,"",@"SHT_CUDA_INFO"
	.sectionflags	@""
	.align	4


	//----- nvinfo : EIATTR_CUDA_API_VERSION
	.align		4
        /*0000*/ 	.byte	0x04, 0x37
        /*0002*/ 	.short	(.L_188 - .L_187)
.L_187:
        /*0004*/ 	.word	0x00000082


	//----- nvinfo : EIATTR_KPARAM_INFO
	.align		4
.L_188:
        /*0008*/ 	.byte	0x04, 0x17
        /*000a*/ 	.short	(.L_190 - .L_189)
.L_189:
        /*000c*/ 	.word	0x00000000
        /*0010*/ 	.short	0x0003
        /*0012*/ 	.short	0x0018
        /*0014*/ 	.byte	0x00, 0xf0, 0x11, 0x00


	//----- nvinfo : EIATTR_KPARAM_INFO
	.align		4
.L_190:
        /*0018*/ 	.byte	0x04, 0x17
        /*001a*/ 	.short	(.L_192 - .L_191)
.L_191:
        /*001c*/ 	.word	0x00000000
        /*0020*/ 	.short	0x0002
        /*0022*/ 	.short	0x0010
        /*0024*/ 	.byte	0x00, 0xf5, 0x21, 0x00


	//----- nvinfo : EIATTR_KPARAM_INFO
	.align		4
.L_192:
        /*0028*/ 	.byte	0x04, 0x17
        /*002a*/ 	.short	(.L_194 - .L_193)
.L_193:
        /*002c*/ 	.word	0x00000000
        /*0030*/ 	.short	0x0001
        /*0032*/ 	.short	0x0008
        /*0034*/ 	.byte	0x00, 0xf5, 0x21, 0x00


	//----- nvinfo : EIATTR_KPARAM_INFO
	.align		4
.L_194:
        /*0038*/ 	.byte	0x04, 0x17
        /*003a*/ 	.short	(.L_196 - .L_195)
.L_195:
        /*003c*/ 	.word	0x00000000
        /*0040*/ 	.short	0x0000
        /*0042*/ 	.short	0x0000
        /*0044*/ 	.byte	0x00, 0xf5, 0x21, 0x00


	//----- nvinfo : EIATTR_SPARSE_MMA_MASK
	.align		4
.L_196:
        /*0048*/ 	.byte	0x03, 0x50
        /*004a*/ 	.short	0x0000


	//----- nvinfo : EIATTR_MAXREG_COUNT
	.align		4
        /*004c*/ 	.byte	0x03, 0x1b
        /*004e*/ 	.short	0x00ff


	//----- nvinfo : EIATTR_MERCURY_ISA_VERSION
	.align		4
        /*0050*/ 	.byte	0x03, 0x5f
        /*0052*/ 	.short	0x0101


	//----- nvinfo : EIATTR_VRC_CTA_INIT_COUNT
	.align		4
        /*0054*/ 	.byte	0x02, 0x4a
	.zero		1
	.zero		1


	//----- nvinfo : EIATTR_EXIT_INSTR_OFFSETS
	.align		4
        /*0058*/ 	.byte	0x04, 0x1c
        /*005a*/ 	.short	(.L_198 - .L_197)


	//   ....[0]....
.L_197:
        /*005c*/ 	.word	0x00000070


	//   ....[1]....
        /*0060*/ 	.word	0x00000160


	//   ....[2]....
        /*0064*/ 	.word	0x000001d0


	//   ....[3]....
        /*0068*/ 	.word	0x00001840


	//   ....[4]....
        /*006c*/ 	.word	0x00002bd0


	//----- nvinfo : EIATTR_CRS_STACK_SIZE
	.align		4
.L_198:
        /*0070*/ 	.byte	0x04, 0x1e
        /*0072*/ 	.short	(.L_200 - .L_199)
.L_199:
        /*0074*/ 	.word	0x00000000


	//----- nvinfo : EIATTR_CBANK_PARAM_SIZE
	.align		4
.L_200:
        /*0078*/ 	.byte	0x03, 0x19
        /*007a*/ 	.short	0x001c


	//----- nvinfo : EIATTR_PARAM_CBANK
	.align		4
        /*007c*/ 	.byte	0x04, 0x0a
        /*007e*/ 	.short	(.L_202 - .L_201)
	.align		4
.L_201:
        /*0080*/ 	.word	index@(.nv.constant0.gammaincc_f64)
        /*0084*/ 	.short	0x0380
        /*0086*/ 	.short	0x001c


	//----- nvinfo : EIATTR_SW_WAR
	.align		4
.L_202:
        /*0088*/ 	.byte	0x04, 0x36
        /*008a*/ 	.short	(.L_204 - .L_203)
.L_203:
        /*008c*/ 	.word	0x00000008
.L_204:


//--------------------- .nv.info.gammaincc_f32    --------------------------
	.section	.nv.info.gammaincc_f32,"",@"SHT_CUDA_INFO"
	.sectionflags	@""
	.align	4


	//----- nvinfo : EIATTR_CUDA_API_VERSION
	.align		4
        /*0000*/ 	.byte	0x04, 0x37
        /*0002*/ 	.short	(.L_206 - .L_205)
.L_205:
        /*0004*/ 	.word	0x00000082


	//----- nvinfo : EIATTR_KPARAM_INFO
	.align		4
.L_206:
        /*0008*/ 	.byte	0x04, 0x17
        /*000a*/ 	.short	(.L_208 - .L_207)
.L_207:
        /*000c*/ 	.word	0x00000000
        /*0010*/ 	.short	0x0003
        /*0012*/ 	.short	0x0018
        /*0014*/ 	.byte	0x00, 0xf0, 0x11, 0x00


	//----- nvinfo : EIATTR_KPARAM_INFO
	.align		4
.L_208:
        /*0018*/ 	.byte	0x04, 0x17
        /*001a*/ 	.short	(.L_210 - .L_209)
.L_209:
        /*001c*/ 	.word	0x00000000
        /*0020*/ 	.short	0x0002
        /*0022*/ 	.short	0x0010
        /*0024*/ 	.byte	0x00, 0xf5, 0x21, 0x00


	//----- nvinfo : EIATTR_KPARAM_INFO
	.align		4
.L_210:
        /*0028*/ 	.byte	0x04, 0x17
        /*002a*/ 	.short	(.L_212 - .L_211)
.L_211:
        /*002c*/ 	.word	0x00000000
        /*0030*/ 	.short	0x0001
        /*0032*/ 	.short	0x0008
        /*0034*/ 	.byte	0x00, 0xf5, 0x21, 0x00


	//----- nvinfo : EIATTR_KPARAM_INFO
	.align		4
.L_212:
        /*0038*/ 	.byte	0x04, 0x17
        /*003a*/ 	.short	(.L_214 - .L_213)
.L_213:
        /*003c*/ 	.word	0x00000000
        /*0040*/ 	.short	0x0000
        /*0042*/ 	.short	0x0000
        /*0044*/ 	.byte	0x00, 0xf5, 0x21, 0x00


	//----- nvinfo : EIATTR_SPARSE_MMA_MASK
	.align		4
.L_214:
        /*0048*/ 	.byte	0x03, 0x50
        /*004a*/ 	.short	0x0000


	//----- nvinfo : EIATTR_MAXREG_COUNT
	.align		4
        /*004c*/ 	.byte	0x03, 0x1b
        /*004e*/ 	.short	0x00ff


	//----- nvinfo : EIATTR_MERCURY_ISA_VERSION
	.align		4
        /*0050*/ 	.byte	0x03, 0x5f
        /*0052*/ 	.short	0x0101


	//----- nvinfo : EIATTR_VRC_CTA_INIT_COUNT
	.align		4
        /*0054*/ 	.byte	0x02, 0x4a
	.zero		1
	.zero		1


	//----- nvinfo : EIATTR_EXIT_INSTR_OFFSETS
	.align		4
        /*0058*/ 	.byte	0x04, 0x1c
        /*005a*/ 	.short	(.L_216 - .L_215)


	//   ....[0]....
.L_215:
        /*005c*/ 	.word	0x00000070


	//   ....[1]....
        /*0060*/ 	.word	0x00000150


	//   ....[2]....
        /*0064*/ 	.word	0x000001b0


	//   ....[3]....
        /*0068*/ 	.word	0x00001650


	//   ....[4]....
        /*006c*/ 	.word	0x000028e0


	//----- nvinfo : EIATTR_CRS_STACK_SIZE
	.align		4
.L_216:
        /*0070*/ 	.byte	0x04, 0x1e
        /*0072*/ 	.short	(.L_218 - .L_217)
.L_217:
        /*0074*/ 	.word	0x00000000


	//----- nvinfo : EIATTR_CBANK_PARAM_SIZE
	.align		4
.L_218:
        /*0078*/ 	.byte	0x03, 0x19
        /*007a*/ 	.short	0x001c


	//----- nvinfo : EIATTR_PARAM_CBANK
	.align		4
        /*007c*/ 	.byte	0x04, 0x0a
        /*007e*/ 	.short	(.L_220 - .L_219)
	.align		4
.L_219:
        /*0080*/ 	.word	index@(.nv.constant0.gammaincc_f32)
        /*0084*/ 	.short	0x0380
        /*0086*/ 	.short	0x001c


	//----- nvinfo : EIATTR_SW_WAR
	.align		4
.L_220:
        /*0088*/ 	.byte	0x04, 0x36
        /*008a*/ 	.short	(.L_222 - .L_221)
.L_221:
        /*008c*/ 	.word	0x00000008
.L_222:


//--------------------- .nv.info.gammainc_f64     --------------------------
	.section	.nv.info.gammainc_f64,"",@"SHT_CUDA_INFO"
	.sectionflags	@""
	.align	4


	//----- nvinfo : EIATTR_CUDA_API_VERSION
	.align		4
        /*0000*/ 	.byte	0x04, 0x37
        /*0002*/ 	.short	(.L_224 - .L_223)
.L_223:
        /*0004*/ 	.word	0x00000082


	//----- nvinfo : EIATTR_KPARAM_INFO
	.align		4
.L_224:
        /*0008*/ 	.byte	0x04, 0x17
        /*000a*/ 	.short	(.L_226 - .L_225)
.L_225:
        /*000c*/ 	.word	0x00000000
        /*0010*/ 	.short	0x0003
        /*0012*/ 	.short	0x0018
        /*0014*/ 	.byte	0x00, 0xf0, 0x11, 0x00


	//----- nvinfo : EIATTR_KPARAM_INFO
	.align		4
.L_226:
        /*0018*/ 	.byte	0x04, 0x17
        /*001a*/ 	.short	(.L_228 - .L_227)
.L_227:
        /*001c*/ 	.word	0x00000000
        /*0020*/ 	.short	0x0002
        /*0022*/ 	.short	0x0010
        /*0024*/ 	.byte	0x00, 0xf5, 0x21, 0x00


	//----- nvinfo : EIATTR_KPARAM_INFO
	.align		4
.L_228:
        /*0028*/ 	.byte	0x04, 0x17
        /*002a*/ 	.short	(.L_230 - .L_229)
.L_229:
        /*002c*/ 	.word	0x00000000
        /*0030*/ 	.short	0x0001
        /*0032*/ 	.short	0x0008
        /*0034*/ 	.byte	0x00, 0xf5, 0x21, 0x00


	//----- nvinfo : EIATTR_KPARAM_INFO
	.align		4
.L_230:
        /*0038*/ 	.byte	0x04, 0x17
        /*003a*/ 	.short	(.L_232 - .L_231)
.L_231:
        /*003c*/ 	.word	0x00000000
        /*0040*/ 	.short	0x0000
        /*0042*/ 	.short	0x0000
        /*0044*/ 	.byte	0x00, 0xf5, 0x21, 0x00


	//----- nvinfo : EIATTR_SPARSE_MMA_MASK
	.align		4
.L_232:
        /*0048*/ 	.byte	0x03, 0x50
        /*004a*/ 	.short	0x0000


	//----- nvinfo : EIATTR_MAXREG_COUNT
	.align		4
        /*004c*/ 	.byte	0x03, 0x1b
        /*004e*/ 	.short	0x00ff


	//----- nvinfo : EIATTR_MERCURY_ISA_VERSION
	.align		4
        /*0050*/ 	.byte	0x03, 0x5f
        /*0052*/ 	.short	0x0101


	//----- nvinfo : EIATTR_VRC_CTA_INIT_COUNT
	.align		4
        /*0054*/ 	.byte	0x02, 0x4a
	.zero		1
	.zero		1


	//----- nvinfo : EIATTR_EXIT_INSTR_OFFSETS
	.align		4
        /*0058*/ 	.byte	0x04, 0x1c
        /*005a*/ 	.short	(.L_234 - .L_233)


	//   ....[0]....
.L_233:
        /*005c*/ 	.word	0x00000070


	//   ....[1]....
        /*0060*/ 	.word	0x00000160


	//   ....[2]....
        /*0064*/ 	.word	0x000001b0


	//   ....[3]....
        /*0068*/ 	.word	0x00001830


	//   ....[4]....
        /*006c*/ 	.word	0x00002bc0


	//----- nvinfo : EIATTR_CRS_STACK_SIZE
	.align		4
.L_234:
        /*0070*/ 	.byte	0x04, 0x1e
        /*0072*/ 	.short	(.L_236 - .L_235)
.L_235:
        /*0074*/ 	.word	0x00000000


	//----- nvinfo : EIATTR_CBANK_PARAM_SIZE
	.align		4
.L_236:
        /*0078*/ 	.byte	0x03, 0x19
        /*007a*/ 	.short	0x001c


	//----- nvinfo : EIATTR_PARAM_CBANK
	.align		4
        /*007c*/ 	.byte	0x04, 0x0a
        /*007e*/ 	.short	(.L_238 - .L_237)
	.align		4
.L_237:
        /*0080*/ 	.word	index@(.nv.constant0.gammainc_f64)
        /*0084*/ 	.short	0x0380
        /*0086*/ 	.short	0x001c


	//----- nvinfo : EIATTR_SW_WAR
	.align		4
.L_238:
        /*0088*/ 	.byte	0x04, 0x36
        /*008a*/ 	.short	(.L_240 - .L_239)
.L_239:
        /*008c*/ 	.word	0x00000008
.L_240:


//--------------------- .nv.info.gammainc_f32     --------------------------
	.section	.nv.info.gammainc_f32,"",@"SHT_CUDA_INFO"
	.sectionflags	@""
	.align	4


	//----- nvinfo : EIATTR_CUDA_API_VERSION
	.align		4
        /*0000*/ 	.byte	0x04, 0x37
        /*0002*/ 	.short	(.L_242 - .L_241)
.L_241:
        /*0004*/ 	.word	0x00000082


	//----- nvinfo : EIATTR_KPARAM_INFO
	.align		4
.L_242:
        /*0008*/ 	.byte	0x04, 0x17
        /*000a*/ 	.short	(.L_244 - .L_243)
.L_243:
        /*000c*/ 	.word	0x00000000
        /*0010*/ 	.short	0x0003
        /*0012*/ 	.short	0x0018
        /*0014*/ 	.byte	0x00, 0xf0, 0x11, 0x00


	//----- nvinfo : EIATTR_KPARAM_INFO
	.align		4
.L_244:
        /*0018*/ 	.byte	0x04, 0x17
        /*001a*/ 	.short	(.L_246 - .L_245)
.L_245:
        /*001c*/ 	.word	0x00000000
        /*0020*/ 	.short	0x0002
        /*0022*/ 	.short	0x0010
        /*0024*/ 	.byte	0x00, 0xf5, 0x21, 0x00


	//----- nvinfo : EIATTR_KPARAM_INFO
	.align		4
.L_246:
        /*0028*/ 	.byte	0x04, 0x17
        /*002a*/ 	.short	(.L_248 - .L_247)
.L_247:
        /*002c*/ 	.word	0x00000000
        /*0030*/ 	.short	0x0001
        /*0032*/ 	.short	0x0008
        /*0034*/ 	.byte	0x00, 0xf5, 0x21, 0x00


	//----- nvinfo : EIATTR_KPARAM_INFO
	.align		4
.L_248:
        /*0038*/ 	.byte	0x04, 0x17
        /*003a*/ 	.short	(.L_250 - .L_249)
.L_249:
        /*003c*/ 	.word	0x00000000
        /*0040*/ 	.short	0x0000
        /*0042*/ 	.short	0x0000
        /*0044*/ 	.byte	0x00, 0xf5, 0x21, 0x00


	//----- nvinfo : EIATTR_SPARSE_MMA_MASK
	.align		4
.L_250:
        /*0048*/ 	.byte	0x03, 0x50
        /*004a*/ 	.short	0x0000


	//----- nvinfo : EIATTR_MAXREG_COUNT
	.align		4
        /*004c*/ 	.byte	0x03, 0x1b
        /*004e*/ 	.short	0x00ff


	//----- nvinfo : EIATTR_MERCURY_ISA_VERSION
	.align		4
        /*0050*/ 	.byte	0x03, 0x5f
        /*0052*/ 	.short	0x0101


	//----- nvinfo : EIATTR_VRC_CTA_INIT_COUNT
	.align		4
        /*0054*/ 	.byte	0x02, 0x4a
	.zero		1
	.zero		1


	//----- nvinfo : EIATTR_EXIT_INSTR_OFFSETS
	.align		4
        /*0058*/ 	.byte	0x04, 0x1c
        /*005a*/ 	.short	(.L_252 - .L_251)


	//   ....[0]....
.L_251:
        /*005c*/ 	.word	0x00000070


	//   ....[1]....
        /*0060*/ 	.word	0x00000150


	//   ....[2]....
        /*0064*/ 	.word	0x000001a0


	//   ....[3]....
        /*0068*/ 	.word	0x00001650


	//   ....[4]....
        /*006c*/ 	.word	0x000028e0


	//----- nvinfo : EIATTR_CRS_STACK_SIZE
	.align		4
.L_252:
        /*0070*/ 	.byte	0x04, 0x1e
        /*0072*/ 	.short	(.L_254 - .L_253)
.L_253:
        /*0074*/ 	.word	0x00000000


	//----- nvinfo : EIATTR_CBANK_PARAM_SIZE
	.align		4
.L_254:
        /*0078*/ 	.byte	0x03, 0x19
        /*007a*/ 	.short	0x001c


	//----- nvinfo : EIATTR_PARAM_CBANK
	.align		4
        /*007c*/ 	.byte	0x04, 0x0a
        /*007e*/ 	.short	(.L_256 - .L_255)
	.align		4
.L_255:
        /*0080*/ 	.word	index@(.nv.constant0.gammainc_f32)
        /*0084*/ 	.short	0x0380
        /*0086*/ 	.short	0x001c


	//----- nvinfo : EIATTR_SW_WAR
	.align		4
.L_256:
        /*0088*/ 	.byte	0x04, 0x36
        /*008a*/ 	.short	(.L_258 - .L_257)
.L_257:
        /*008c*/ 	.word	0x00000008
.L_258:


//--------------------- .nv.info.betainc_f64      --------------------------
	.section	.nv.info.betainc_f64,"",@"SHT_CUDA_INFO"
	.sectionflags	@""
	.align	4


	//----- nvinfo : EIATTR_CUDA_API_VERSION
	.align		4
        /*0000*/ 	.byte	0x04, 0x37
        /*0002*/ 	.short	(.L_260 - .L_259)
.L_259:
        /*0004*/ 	.word	0x00000082


	//----- nvinfo : EIATTR_KPARAM_INFO
	.align		4
.L_260:
        /*0008*/ 	.byte	0x04, 0x17
        /*000a*/ 	.short	(.L_262 - .L_261)
.L_261:
        /*000c*/ 	.word	0x00000000
        /*0010*/ 	.short	0x0004
        /*0012*/ 	.short	0x0020
        /*0014*/ 	.byte	0x00, 0xf0, 0x11, 0x00


	//----- nvinfo : EIATTR_KPARAM_INFO
	.align		4
.L_262:
        /*0018*/ 	.byte	0x04, 0x17
        /*001a*/ 	.short	(.L_264 - .L_263)
.L_263:
        /*001c*/ 	.word	0x00000000
        /*0020*/ 	.short	0x0003
        /*0022*/ 	.short	0x0018
        /*0024*/ 	.byte	0x00, 0xf5, 0x21, 0x00


	//----- nvinfo : EIATTR_KPARAM_INFO
	.align		4
.L_264:
        /*0028*/ 	.byte	0x04, 0x17
        /*002a*/ 	.short	(.L_266 - .L_265)
.L_265:
        /*002c*/ 	.word	0x00000000
        /*0030*/ 	.short	0x0002
        /*0032*/ 	.short	0x0010
        /*0034*/ 	.byte	0x00, 0xf5, 0x21, 0x00


	//----- nvinfo : EIATTR_KPARAM_INFO
	.align		4
.L_266:
        /*0038*/ 	.byte	0x04, 0x17
        /*003a*/ 	.short	(.L_268 - .L_267)
.L_267:
        /*003c*/ 	.word	0x00000000
        /*0040*/ 	.short	0x0001
        /*0042*/ 	.short	0x0008
        /*0044*/ 	.byte	0x00, 0xf5, 0x21, 0x00


	//----- nvinfo : EIATTR_KPARAM_INFO
	.align		4
.L_268:
        /*0048*/ 	.byte	0x04, 0x17
        /*004a*/ 	.short	(.L_270 - .L_269)
.L_269:
        /*004c*/ 	.word	0x00000000
        /*0050*/ 	.short	0x0000
        /*0052*/ 	.short	0x0000
        /*0054*/ 	.byte	0x00, 0xf5, 0x21, 0x00


	//----- nvinfo : EIATTR_SPARSE_MMA_MASK
	.align		4
.L_270:
        /*0058*/ 	.byte	0x03, 0x50
        /*005a*/ 	.short	0x0000


	//----- nvinfo : EIATTR_MAXREG_COUNT
	.align		4
        /*005c*/ 	.byte	0x03, 0x1b
        /*005e*/ 	.short	0x00ff


	//----- nvinfo : EIATTR_MERCURY_ISA_VERSION
	.align		4
        /*0060*/ 	.byte	0x03, 0x5f
        /*0062*/ 	.short	0x0101


	//----- nvinfo : EIATTR_VRC_CTA_INIT_COUNT
	.align		4
        /*0064*/ 	.byte	0x02, 0x4a
	.zero		1
	.zero		1


	//----- nvinfo : EIATTR_EXIT_INSTR_OFFSETS
	.align		4
        /*0068*/ 	.byte	0x04, 0x1c
        /*006a*/ 	.short	(.L_272 - .L_271)


	//   ....[0]....
.L_271:
        /*006c*/ 	.word	0x00000070


	//   ....[1]....
        /*0070*/ 	.word	0x00000180


	//----- nvinfo : EIATTR_CRS_STACK_SIZE
	.align		4
.L_272:
        /*0074*/ 	.byte	0x04, 0x1e
        /*0076*/ 	.short	(.L_274 - .L_273)
.L_273:
        /*0078*/ 	.word	0x00000000


	//----- nvinfo : EIATTR_CBANK_PARAM_SIZE
	.align		4
.L_274:
        /*007c*/ 	.byte	0x03, 0x19
        /*007e*/ 	.short	0x0024


	//----- nvinfo : EIATTR_PARAM_CBANK
	.align		4
        /*0080*/ 	.byte	0x04, 0x0a
        /*0082*/ 	.short	(.L_276 - .L_275)
	.align		4
.L_275:
        /*0084*/ 	.word	index@(.nv.constant0.betainc_f64)
        /*0088*/ 	.short	0x0380
        /*008a*/ 	.short	0x0024


	//----- nvinfo : EIATTR_SW_WAR
	.align		4
.L_276:
        /*008c*/ 	.byte	0x04, 0x36
        /*008e*/ 	.short	(.L_278 - .L_277)
.L_277:
        /*0090*/ 	.word	0x00000008
.L_278:


//--------------------- .nv.info.betainc_f32      --------------------------
	.section	.nv.info.betainc_f32,"",@"SHT_CUDA_INFO"
	.sectionflags	@""
	.align	4


	//----- nvinfo : EIATTR_CUDA_API_VERSION
	.align		4
        /*0000*/ 	.byte	0x04, 0x37
        /*0002*/ 	.short	(.L_280 - .L_279)
.L_279:
        /*0004*/ 	.word	0x00000082


	//----- nvinfo : EIATTR_KPARAM_INFO
	.align		4
.L_280:
        /*0008*/ 	.byte	0x04, 0x17
        /*000a*/ 	.short	(.L_282 - .L_281)
.L_281:
        /*000c*/ 	.word	0x00000000
        /*0010*/ 	.short	0x0004
        /*0012*/ 	.short	0x0020
        /*0014*/ 	.byte	0x00, 0xf0, 0x11, 0x00


	//----- nvinfo : EIATTR_KPARAM_INFO
	.align		4
.L_282:
        /*0018*/ 	.byte	0x04, 0x17
        /*001a*/ 	.short	(.L_284 - .L_283)
.L_283:
        /*001c*/ 	.word	0x00000000
        /*0020*/ 	.short	0x0003
        /*0022*/ 	.short	0x0018
        /*0024*/ 	.byte	0x00, 0xf5, 0x21, 0x00


	//----- nvinfo : EIATTR_KPARAM_INFO
	.align		4
.L_284:
        /*0028*/ 	.byte	0x04, 0x17
        /*002a*/ 	.short	(.L_286 - .L_285)
.L_285:
        /*002c*/ 	.word	0x00000000
        /*0030*/ 	.short	0x0002
        /*0032*/ 	.short	0x0010
        /*0034*/ 	.byte	0x00, 0xf5, 0x21, 0x00


	//----- nvinfo : EIATTR_KPARAM_INFO
	.align		4
.L_286:
        /*0038*/ 	.byte	0x04, 0x17
        /*003a*/ 	.short	(.L_288 - .L_287)
.L_287:
        /*003c*/ 	.word	0x00000000
        /*0040*/ 	.short	0x0001
        /*0042*/ 	.short	0x0008
        /*0044*/ 	.byte	0x00, 0xf5, 0x21, 0x00


	//----- nvinfo : EIATTR_KPARAM_INFO
	.align		4
.L_288:
        /*0048*/ 	.byte	0x04, 0x17
        /*004a*/ 	.short	(.L_290 - .L_289)
.L_289:
        /*004c*/ 	.word	0x00000000
        /*0050*/ 	.short	0x0000
        /*0052*/ 	.short	0x0000
        /*0054*/ 	.byte	0x00, 0xf5, 0x21, 0x00


	//----- nvinfo : EIATTR_SPARSE_MMA_MASK
	.align		4
.L_290:
        /*0058*/ 	.byte	0x03, 0x50
        /*005a*/ 	.short	0x0000


	//----- nvinfo : EIATTR_MAXREG_COUNT
	.align		4
        /*005c*/ 	.byte	0x03, 0x1b
        /*005e*/ 	.short	0x00ff


	//----- nvinfo : EIATTR_MERCURY_ISA_VERSION
	.align		4
        /*0060*/ 	.byte	0x03, 0x5f
        /*0062*/ 	.short	0x0101


	//----- nvinfo : EIATTR_VRC_CTA_INIT_COUNT
	.align		4
        /*0064*/ 	.byte	0x02, 0x4a
	.zero		1
	.zero		1


	//----- nvinfo : EIATTR_EXIT_INSTR_OFFSETS
	.align		4
        /*0068*/ 	.byte	0x04, 0x1c
        /*006a*/ 	.short	(.L_292 - .L_291)


	//   ....[0]....
.L_291:
        /*006c*/ 	.word	0x00000070


	//   ....[1]....
        /*0070*/ 	.word	0x00000180


	//----- nvinfo : EIATTR_CRS_STACK_SIZE
	.align		4
.L_292:
        /*0074*/ 	.byte	0x04, 0x1e
        /*0076*/ 	.short	(.L_294 - .L_293)
.L_293:
        /*0078*/ 	.word	0x00000000


	//----- nvinfo : EIATTR_CBANK_PARAM_SIZE
	.align		4
.L_294:
        /*007c*/ 	.byte	0x03, 0x19
        /*007e*/ 	.short	0x0024


	//----- nvinfo : EIATTR_PARAM_CBANK
	.align		4
        /*0080*/ 	.byte	0x04, 0x0a
        /*0082*/ 	.short	(.L_296 - .L_295)
	.align		4
.L_295:
        /*0084*/ 	.word	index@(.nv.constant0.betainc_f32)
        /*0088*/ 	.short	0x0380
        /*008a*/ 	.short	0x0024


	//----- nvinfo : EIATTR_SW_WAR
	.align		4
.L_296:
        /*008c*/ 	.byte	0x04, 0x36
        /*008e*/ 	.short	(.L_298 - .L_297)
.L_297:
        /*0090*/ 	.word	0x00000008
.L_298:


//--------------------- .nv.info.beta_f64         --------------------------
	.section	.nv.info.beta_f64,"",@"SHT_CUDA_INFO"
	.sectionflags	@""
	.align	4


	//----- nvinfo : EIATTR_CUDA_API_VERSION
	.align		4
        /*0000*/ 	.byte	0x04, 0x37
        /*0002*/ 	.short	(.L_300 - .L_299)
.L_299:
        /*0004*/ 	.word	0x00000082


	//----- nvinfo : EIATTR_KPARAM_INFO
	.align		4
.L_300:
        /*0008*/ 	.byte	0x04, 0x17
        /*000a*/ 	.short	(.L_302 - .L_301)
.L_301:
        /*000c*/ 	.word	0x00000000
        /*0010*/ 	.short	0x0003
        /*0012*/ 	.short	0x0018
        /*0014*/ 	.byte	0x00, 0xf0, 0x11, 0x00


	//----- nvinfo : EIATTR_KPARAM_INFO
	.align		4
.L_302:
        /*0018*/ 	.byte	0x04, 0x17
        /*001a*/ 	.short	(.L_304 - .L_303)
.L_303:
        /*001c*/ 	.word	0x00000000
        /*0020*/ 	.short	0x0002
        /*0022*/ 	.short	0x0010
        /*0024*/ 	.byte	0x00, 0xf5, 0x21, 0x00


	//----- nvinfo : EIATTR_KPARAM_INFO
	.align		4
.L_304:
        /*0028*/ 	.byte	0x04, 0x17
        /*002a*/ 	.short	(.L_306 - .L_305)
.L_305:
        /*002c*/ 	.word	0x00000000
        /*0030*/ 	.short	0x0001
        /*0032*/ 	.short	0x0008
        /*0034*/ 	.byte	0x00, 0xf5, 0x21, 0x00


	//----- nvinfo : EIATTR_KPARAM_INFO
	.align		4
.L_306:
        /*0038*/ 	.byte	0x04, 0x17
        /*003a*/ 	.short	(.L_308 - .L_307)
.L_307:
        /*003c*/ 	.word	0x00000000
        /*0040*/ 	.short	0x0000
        /*0042*/ 	.short	0x0000
        /*0044*/ 	.byte	0x00, 0xf5, 0x21, 0x00


	//----- nvinfo : EIATTR_SPARSE_MMA_MASK
	.align		4
.L_308:
        /*0048*/ 	.byte	0x03, 0x50
        /*004a*/ 	.short	0x0000


	//----- nvinfo : EIATTR_MAXREG_COUNT
	.align		4
        /*004c*/ 	.byte	0x03, 0x1b
        /*004e*/ 	.short	0x00ff


	//----- nvinfo : EIATTR_MERCURY_ISA_VERSION
	.align		4
        /*0050*/ 	.byte	0x03, 0x5f
        /*0052*/ 	.short	0x0101


	//----- nvinfo : EIATTR_VRC_CTA_INIT_COUNT
	.align		4
        /*0054*/ 	.byte	0x02, 0x4a
	.zero		1
	.zero		1


	//----- nvinfo : EIATTR_EXIT_INSTR_OFFSETS
	.align		4
        /*0058*/ 	.byte	0x04, 0x1c
        /*005a*/ 	.short	(.L_310 - .L_309)


	//   ....[0]....
.L_309:
        /*005c*/ 	.word	0x00000070


	//   ....[1]....
        /*0060*/ 	.word	0x00002740


	//----- nvinfo : EIATTR_CRS_STACK_SIZE
	.align		4
.L_310:
        /*0064*/ 	.byte	0x04, 0x1e
        /*0066*/ 	.short	(.L_312 - .L_311)
.L_311:
        /*0068*/ 	.word	0x00000000


	//----- nvinfo : EIATTR_CBANK_PARAM_SIZE
	.align		4
.L_312:
        /*006c*/ 	.byte	0x03, 0x19
        /*006e*/ 	.short	0x001c


	//----- nvinfo : EIATTR_PARAM_CBANK
	.align		4
        /*0070*/ 	.byte	0x04, 0x0a
        /*0072*/ 	.short	(.L_314 - .L_313)
	.align		4
.L_313:
        /*0074*/ 	.word	index@(.nv.constant0.beta_f64)
        /*0078*/ 	.short	0x0380
        /*007a*/ 	.short	0x001c


	//----- nvinfo : EIATTR_SW_WAR
	.align		4
.L_314:
        /*007c*/ 	.byte	0x04, 0x36
        /*007e*/ 	.short	(.L_316 - .L_315)
.L_315:
        /*0080*/ 	.word	0x00000008
.L_316:


//--------------------- .nv.info.beta_f32         --------------------------
	.section	.nv.info.beta_f32,"",@"SHT_CUDA_INFO"
	.sectionflags	@""
	.align	4


	//----- nvinfo : EIATTR_CUDA_API_VERSION
	.align		4
        /*0000*/ 	.byte	0x04, 0x37
        /*0002*/ 	.short	(.L_318 - .L_317)
.L_317:
        /*0004*/ 	.word	0x00000082


	//----- nvinfo : EIATTR_KPARAM_INFO
	.align		4
.L_318:
        /*0008*/ 	.byte	0x04, 0x17
        /*000a*/ 	.short	(.L_320 - .L_319)
.L_319:
        /*000c*/ 	.word	0x00000000
        /*0010*/ 	.short	0x0003
        /*0012*/ 	.short	0x0018
        /*0014*/ 	.byte	0x00, 0xf0, 0x11, 0x00


	//----- nvinfo : EIATTR_KPARAM_INFO
	.align		4
.L_320:
        /*0018*/ 	.byte	0x04, 0x17
        /*001a*/ 	.short	(.L_322 - .L_321)
.L_321:
        /*001c*/ 	.word	0x00000000
        /*0020*/ 	.short	0x0002
        /*0022*/ 	.short	0x0010
        /*0024*/ 	.byte	0x00, 0xf5, 0x21, 0x00


	//----- nvinfo : EIATTR_KPARAM_INFO
	.align		4
.L_322:
        /*0028*/ 	.byte	0x04, 0x17
        /*002a*/ 	.short	(.L_324 - .L_323)
.L_323:
        /*002c*/ 	.word	0x00000000
        /*0030*/ 	.short	0x0001
        /*0032*/ 	.short	0x0008
        /*0034*/ 	.byte	0x00, 0xf5, 0x21, 0x00


	//----- nvinfo : EIATTR_KPARAM_INFO
	.align		4
.L_324:
        /*0038*/ 	.byte	0x04, 0x17
        /*003a*/ 	.short	(.L_326 - .L_325)
.L_325:
        /*003c*/ 	.word	0x00000000
        /*0040*/ 	.short	0x0000
        /*0042*/ 	.short	0x0000
        /*0044*/ 	.byte	0x00, 0xf5, 0x21, 0x00


	//----- nvinfo : EIATTR_SPARSE_MMA_MASK
	.align		4
.L_326:
        /*0048*/ 	.byte	0x03, 0x50
        /*004a*/ 	.short	0x0000


	//----- nvinfo : EIATTR_MAXREG_COUNT
	.align		4
        /*004c*/ 	.byte	0x03, 0x1b
        /*004e*/ 	.short	0x00ff


	//----- nvinfo : EIATTR_MERCURY_ISA_VERSION
	.align		4
        /*0050*/ 	.byte	0x03, 0x5f
        /*0052*/ 	.short	0x0101


	//----- nvinfo : EIATTR_VRC_CTA_INIT_COUNT
	.align		4
        /*0054*/ 	.byte	0x02, 0x4a
	.zero		1
	.zero		1


	//----- nvinfo : EIATTR_EXIT_INSTR_OFFSETS
	.align		4
        /*0058*/ 	.byte	0x04, 0x1c
        /*005a*/ 	.short	(.L_328 - .L_327)


	//   ....[0]....
.L_327:
        /*005c*/ 	.word	0x00000070


	//   ....[1]....
        /*0060*/ 	.word	0x00002980


	//----- nvinfo : EIATTR_CRS_STACK_SIZE
	.align		4
.L_328:
        /*0064*/ 	.byte	0x04, 0x1e
        /*0066*/ 	.short	(.L_330 - .L_329)
.L_329:
        /*0068*/ 	.word	0x00000000


	//----- nvinfo : EIATTR_CBANK_PARAM_SIZE
	.align		4
.L_330:
        /*006c*/ 	.byte	0x03, 0x19
        /*006e*/ 	.short	0x001c


	//----- nvinfo : EIATTR_PARAM_CBANK
	.align		4
        /*0070*/ 	.byte	0x04, 0x0a
        /*0072*/ 	.short	(.L_332 - .L_331)
	.align		4
.L_331:
        /*0074*/ 	.word	index@(.nv.constant0.beta_f32)
        /*0078*/ 	.short	0x0380
        /*007a*/ 	.short	0x001c


	//----- nvinfo : EIATTR_SW_WAR
	.align		4
.L_332:
        /*007c*/ 	.byte	0x04, 0x36
        /*007e*/ 	.short	(.L_334 - .L_333)
.L_333:
        /*0080*/ 	.word	0x00000008
.L_334:


//--------------------- .nv.info.digamma_f64      --------------------------
	.section	.nv.info.digamma_f64,"",@"SHT_CUDA_INFO"
	.sectionflags	@""
	.align	4


	//----- nvinfo : EIATTR_CUDA_API_VERSION
	.align		4
        /*0000*/ 	.byte	0x04, 0x37
        /*0002*/ 	.short	(.L_336 - .L_335)
.L_335:
        /*0004*/ 	.word	0x00000082


	//----- nvinfo : EIATTR_KPARAM_INFO
	.align		4
.L_336:
        /*0008*/ 	.byte	0x04, 0x17
        /*000a*/ 	.short	(.L_338 - .L_337)
.L_337:
        /*000c*/ 	.word	0x00000000
        /*0010*/ 	.short	0x0002
        /*0012*/ 	.short	0x0010
        /*0014*/ 	.byte	0x00, 0xf0, 0x11, 0x00


	//----- nvinfo : EIATTR_KPARAM_INFO
	.align		4
.L_338:
        /*0018*/ 	.byte	0x04, 0x17
        /*001a*/ 	.short	(.L_340 - .L_339)
.L_339:
        /*001c*/ 	.word	0x00000000
        /*0020*/ 	.short	0x0001
        /*0022*/ 	.short	0x0008
        /*0024*/ 	.byte	0x00, 0xf5, 0x21, 0x00


	//----- nvinfo : EIATTR_KPARAM_INFO
	.align		4
.L_340:
        /*0028*/ 	.byte	0x04, 0x17
        /*002a*/ 	.short	(.L_342 - .L_341)
.L_341:
        /*002c*/ 	.word	0x00000000
        /*0030*/ 	.short	0x0000
        /*0032*/ 	.short	0x0000
        /*0034*/ 	.byte	0x00, 0xf5, 0x21, 0x00


	//----- nvinfo : EIATTR_SPARSE_MMA_MASK
	.align		4
.L_342:
        /*0038*/ 	.byte	0x03, 0x50
        /*003a*/ 	.short	0x0000


	//----- nvinfo : EIATTR_MAXREG_COUNT
	.align		4
        /*003c*/ 	.byte	0x03, 0x1b
        /*003e*/ 	.short	0x00ff


	//----- nvinfo : EIATTR_MERCURY_ISA_VERSION
	.align		4
        /*0040*/ 	.byte	0x03, 0x5f
        /*0042*/ 	.short	0x0101


	//----- nvinfo : EIATTR_VRC_CTA_INIT_COUNT
	.align		4
        /*0044*/ 	.byte	0x02, 0x4a
	.zero		1
	.zero		1


	//----- nvinfo : EIATTR_EXIT_INSTR_OFFSETS
	.align		4
        /*0048*/ 	.byte	0x04, 0x1c
        /*004a*/ 	.short	(.L_344 - .L_343)


	//   ....[0]....
.L_343:
        /*004c*/ 	.word	0x00000070


	//   ....[1]....
        /*0050*/ 	.word	0x00000120


	//----- nvinfo : EIATTR_CRS_STACK_SIZE
	.align		4
.L_344:
        /*0054*/ 	.byte	0x04, 0x1e
        /*0056*/ 	.short	(.L_346 - .L_345)
.L_345:
        /*0058*/ 	.word	0x00000000


	//----- nvinfo : EIATTR_CBANK_PARAM_SIZE
	.align		4
.L_346:
        /*005c*/ 	.byte	0x03, 0x19
        /*005e*/ 	.short	0x0014


	//----- nvinfo : EIATTR_PARAM_CBANK
	.align		4
        /*0060*/ 	.byte	0x04, 0x0a
        /*0062*/ 	.short	(.L_348 - .L_347)
	.align		4
.L_347:
        /*0064*/ 	.word	index@(.nv.constant0.digamma_f64)
        /*0068*/ 	.short	0x0380
        /*006a*/ 	.short	0x0014


	//----- nvinfo : EIATTR_SW_WAR
	.align		4
.L_348:
        /*006c*/ 	.byte	0x04, 0x36
        /*006e*/ 	.short	(.L_350 - .L_349)
.L_349:
        /*0070*/ 	.word	0x00000008
.L_350:


//--------------------- .nv.info.digamma_f32      --------------------------
	.section	.nv.info.digamma_f32,"",@"SHT_CUDA_INFO"
	.sectionflags	@""
	.align	4


	//----- nvinfo : EIATTR_CUDA_API_VERSION
	.align		4
        /*0000*/ 	.byte	0x04, 0x37
        /*0002*/ 	.short	(.L_352 - .L_351)
.L_351:
        /*0004*/ 	.word	0x00000082


	//----- nvinfo : EIATTR_KPARAM_INFO
	.align		4
.L_352:
        /*0008*/ 	.byte	0x04, 0x17
        /*000a*/ 	.short	(.L_354 - .L_353)
.L_353:
        /*000c*/ 	.word	0x00000000
        /*0010*/ 	.short	0x0002
        /*0012*/ 	.short	0x0010
        /*0014*/ 	.byte	0x00, 0xf0, 0x11, 0x00


	//----- nvinfo : EIATTR_KPARAM_INFO
	.align		4
.L_354:
        /*0018*/ 	.byte	0x04, 0x17
        /*001a*/ 	.short	(.L_356 - .L_355)
.L_355:
        /*001c*/ 	.word	0x00000000
        /*0020*/ 	.short	0x0001
        /*0022*/ 	.short	0x0008
        /*0024*/ 	.byte	0x00, 0xf5, 0x21, 0x00


	//----- nvinfo : EIATTR_KPARAM_INFO
	.align		4
.L_356:
        /*0028*/ 	.byte	0x04, 0x17
        /*002a*/ 	.short	(.L_358 - .L_357)
.L_357:
        /*002c*/ 	.word	0x00000000
        /*0030*/ 	.short	0x0000
        /*0032*/ 	.short	0x0000
        /*0034*/ 	.byte	0x00, 0xf5, 0x21, 0x00


	//----- nvinfo : EIATTR_SPARSE_MMA_MASK
	.align		4
.L_358:
        /*0038*/ 	.byte	0x03, 0x50
        /*003a*/ 	.short	0x0000


	//----- nvinfo : EIATTR_MAXREG_COUNT
	.align		4
        /*003c*/ 	.byte	0x03, 0x1b
        /*003e*/ 	.short	0x00ff


	//----- nvinfo : EIATTR_MERCURY_ISA_VERSION
	.align		4
        /*0040*/ 	.byte	0x03, 0x5f
        /*0042*/ 	.short	0x0101


	//----- nvinfo : EIATTR_VRC_CTA_INIT_COUNT
	.align		4
        /*0044*/ 	.byte	0x02, 0x4a
	.zero		1
	.zero		1


	//----- nvinfo : EIATTR_EXIT_INSTR_OFFSETS
	.align		4
        /*0048*/ 	.byte	0x04, 0x1c
        /*004a*/ 	.short	(.L_360 - .L_359)


	//   ....[0]....
.L_359:
        /*004c*/ 	.word	0x00000070


	//   ....[1]....
        /*0050*/ 	.word	0x00000120


	//----- nvinfo : EIATTR_CRS_STACK_SIZE
	.align		4
.L_360:
        /*0054*/ 	.byte	0x04, 0x1e
        /*0056*/ 	.short	(.L_362 - .L_361)
.L_361:
        /*0058*/ 	.word	0x00000000


	//----- nvinfo : EIATTR_CBANK_PARAM_SIZE
	.align		4
.L_362:
        /*005c*/ 	.byte	0x03, 0x19
        /*005e*/ 	.short	0x0014


	//----- nvinfo : EIATTR_PARAM_CBANK
	.align		4
        /*0060*/ 	.byte	0x04, 0x0a
        /*0062*/ 	.short	(.L_364 - .L_363)
	.align		4
.L_363:
        /*0064*/ 	.word	index@(.nv.constant0.digamma_f32)
        /*0068*/ 	.short	0x0380
        /*006a*/ 	.short	0x0014


	//----- nvinfo : EIATTR_SW_WAR
	.align		4
.L_364:
        /*006c*/ 	.byte	0x04, 0x36
        /*006e*/ 	.short	(.L_366 - .L_365)
.L_365:
        /*0070*/ 	.word	0x00000008
.L_366:


//--------------------- .nv.info.lgamma_f64       --------------------------
	.section	.nv.info.lgamma_f64,"",@"SHT_CUDA_INFO"
	.sectionflags	@""
	.align	4


	//----- nvinfo : EIATTR_CUDA_API_VERSION
	.align		4
        /*0000*/ 	.byte	0x04, 0x37
        /*0002*/ 	.short	(.L_368 - .L_367)
.L_367:
        /*0004*/ 	.word	0x00000082


	//----- nvinfo : EIATTR_KPARAM_INFO
	.align		4
.L_368:
        /*0008*/ 	.byte	0x04, 0x17
        /*000a*/ 	.short	(.L_370 - .L_369)
.L_369:
        /*000c*/ 	.word	0x00000000
        /*0010*/ 	.short	0x0002
        /*0012*/ 	.short	0x0010
        /*0014*/ 	.byte	0x00, 0xf0, 0x11, 0x00


	//----- nvinfo : EIATTR_KPARAM_INFO
	.align		4
.L_370:
        /*0018*/ 	.byte	0x04, 0x17
        /*001a*/ 	.short	(.L_372 - .L_371)
.L_371:
        /*001c*/ 	.word	0x00000000
        /*0020*/ 	.short	0x0001
        /*0022*/ 	.short	0x0008
        /*0024*/ 	.byte	0x00, 0xf5, 0x21, 0x00


	//----- nvinfo : EIATTR_KPARAM_INFO
	.align		4
.L_372:
        /*0028*/ 	.byte	0x04, 0x17
        /*002a*/ 	.short	(.L_374 - .L_373)
.L_373:
        /*002c*/ 	.word	0x00000000
        /*0030*/ 	.short	0x0000
        /*0032*/ 	.short	0x0000
        /*0034*/ 	.byte	0x00, 0xf5, 0x21, 0x00


	//----- nvinfo : EIATTR_SPARSE_MMA_MASK
	.align		4
.L_374:
        /*0038*/ 	.byte	0x03, 0x50
        /*003a*/ 	.short	0x0000


	//----- nvinfo : EIATTR_MAXREG_COUNT
	.align		4
        /*003c*/ 	.byte	0x03, 0x1b
        /*003e*/ 	.short	0x00ff


	//----- nvinfo : EIATTR_MERCURY_ISA_VERSION
	.align		4
        /*0040*/ 	.byte	0x03, 0x5f
        /*0042*/ 	.short	0x0101


	//----- nvinfo : EIATTR_VRC_CTA_INIT_COUNT
	.align		4
        /*0044*/ 	.byte	0x02, 0x4a
	.zero		1
	.zero		1


	//----- nvinfo : EIATTR_EXIT_INSTR_OFFSETS
	.align		4
        /*0048*/ 	.byte	0x04, 0x1c
        /*004a*/ 	.short	(.L_376 - .L_375)


	//   ....[0]....
.L_375:
        /*004c*/ 	.word	0x00000070


	//   ....[1]....
        /*0050*/ 	.word	0x00000c10


	//----- nvinfo : EIATTR_CRS_STACK_SIZE
	.align		4
.L_376:
        /*0054*/ 	.byte	0x04, 0x1e
        /*0056*/ 	.short	(.L_378 - .L_377)
.L_377:
        /*0058*/ 	.word	0x00000000


	//----- nvinfo : EIATTR_CBANK_PARAM_SIZE
	.align		4
.L_378:
        /*005c*/ 	.byte	0x03, 0x19
        /*005e*/ 	.short	0x0014


	//----- nvinfo : EIATTR_PARAM_CBANK
	.align		4
        /*0060*/ 	.byte	0x04, 0x0a
        /*0062*/ 	.short	(.L_380 - .L_379)
	.align		4
.L_379:
        /*0064*/ 	.word	index@(.nv.constant0.lgamma_f64)
        /*0068*/ 	.short	0x0380
        /*006a*/ 	.short	0x0014


	//----- nvinfo : EIATTR_SW_WAR
	.align		4
.L_380:
        /*006c*/ 	.byte	0x04, 0x36
        /*006e*/ 	.short	(.L_382 - .L_381)
.L_381:
        /*0070*/ 	.word	0x00000008
.L_382:


//--------------------- .nv.info.lgamma_f32       --------------------------
	.section	.nv.info.lgamma_f32,"",@"SHT_CUDA_INFO"
	.sectionflags	@""
	.align	4


	//----- nvinfo : EIATTR_CUDA_API_VERSION
	.align		4
        /*0000*/ 	.byte	0x04, 0x37
        /*0002*/ 	.short	(.L_384 - .L_383)
.L_383:
        /*0004*/ 	.word	0x00000082


	//----- nvinfo : EIATTR_KPARAM_INFO
	.align		4
.L_384:
        /*0008*/ 	.byte	0x04, 0x17
        /*000a*/ 	.short	(.L_386 - .L_385)
.L_385:
        /*000c*/ 	.word	0x00000000
        /*0010*/ 	.short	0x0002
        /*0012*/ 	.short	0x0010
        /*0014*/ 	.byte	0x00, 0xf0, 0x11, 0x00


	//----- nvinfo : EIATTR_KPARAM_INFO
	.align		4
.L_386:
        /*0018*/ 	.byte	0x04, 0x17
        /*001a*/ 	.short	(.L_388 - .L_387)
.L_387:
        /*001c*/ 	.word	0x00000000
        /*0020*/ 	.short	0x0001
        /*0022*/ 	.short	0x0008
        /*0024*/ 	.byte	0x00, 0xf5, 0x21, 0x00


	//----- nvinfo : EIATTR_KPARAM_INFO
	.align		4
.L_388:
        /*0028*/ 	.byte	0x04, 0x17
        /*002a*/ 	.short	(.L_390 - .L_389)
.L_389:
        /*002c*/ 	.word	0x00000000
        /*0030*/ 	.short	0x0000
        /*0032*/ 	.short	0x0000
        /*0034*/ 	.byte	0x00, 0xf5, 0x21, 0x00


	//----- nvinfo : EIATTR_SPARSE_MMA_MASK
	.align		4
.L_390:
        /*0038*/ 	.byte	0x03, 0x50
        /*003a*/ 	.short	0x0000


	//----- nvinfo : EIATTR_MAXREG_COUNT
	.align		4
        /*003c*/ 	.byte	0x03, 0x1b
        /*003e*/ 	.short	0x00ff


	//----- nvinfo : EIATTR_MERCURY_ISA_VERSION
	.align		4
        /*0040*/ 	.byte	0x03, 0x5f
        /*0042*/ 	.short	0x0101


	//----- nvinfo : EIATTR_VRC_CTA_INIT_COUNT
	.align		4
        /*0044*/ 	.byte	0x02, 0x4a
	.zero		1
	.zero		1


	//----- nvinfo : EIATTR_EXIT_INSTR_OFFSETS
	.align		4
        /*0048*/ 	.byte	0x04, 0x1c
        /*004a*/ 	.short	(.L_392 - .L_391)


	//   ....[0]....
.L_391:
        /*004c*/ 	.word	0x00000070


	//   ....[1]....
        /*0050*/ 	.word	0x00000e20


	//----- nvinfo : EIATTR_CRS_STACK_SIZE
	.align		4
.L_392:
        /*0054*/ 	.byte	0x04, 0x1e
        /*0056*/ 	.short	(.L_394 - .L_393)
.L_393:
        /*0058*/ 	.word	0x00000000


	//----- nvinfo : EIATTR_CBANK_PARAM_SIZE
	.align		4
.L_394:
        /*005c*/ 	.byte	0x03, 0x19
        /*005e*/ 	.short	0x0014


	//----- nvinfo : EIATTR_PARAM_CBANK
	.align		4
        /*0060*/ 	.byte	0x04, 0x0a
        /*0062*/ 	.short	(.L_396 - .L_395)
	.align		4
.L_395:
        /*0064*/ 	.word	index@(.nv.constant0.lgamma_f32)
        /*0068*/ 	.short	0x0380
        /*006a*/ 	.short	0x0014


	//----- nvinfo : EIATTR_SW_WAR
	.align		4
.L_396:
        /*006c*/ 	.byte	0x04, 0x36
        /*006e*/ 	.short	(.L_398 - .L_397)
.L_397:
        /*0070*/ 	.word	0x00000008
.L_398:


//--------------------- .nv.info.gamma_f64        --------------------------
	.section	.nv.info.gamma_f64,"",@"SHT_CUDA_INFO"
	.sectionflags	@""
	.align	4


	//----- nvinfo : EIATTR_CUDA_API_VERSION
	.align		4
        /*0000*/ 	.byte	0x04, 0x37
        /*0002*/ 	.short	(.L_400 - .L_399)
.L_399:
        /*0004*/ 	.word	0x00000082


	//----- nvinfo : EIATTR_KPARAM_INFO
	.align		4
.L_400:
        /*0008*/ 	.byte	0x04, 0x17
        /*000a*/ 	.short	(.L_402 - .L_401)
.L_401:
        /*000c*/ 	.word	0x00000000
        /*0010*/ 	.short	0x0002
        /*0012*/ 	.short	0x0010
        /*0014*/ 	.byte	0x00, 0xf0, 0x11, 0x00


	//----- nvinfo : EIATTR_KPARAM_INFO
	.align		4
.L_402:
        /*0018*/ 	.byte	0x04, 0x17
        /*001a*/ 	.short	(.L_404 - .L_403)
.L_403:
        /*001c*/ 	.word	0x00000000
        /*0020*/ 	.short	0x0001
        /*0022*/ 	.short	0x0008
        /*0024*/ 	.byte	0x00, 0xf5, 0x21, 0x00


	//----- nvinfo : EIATTR_KPARAM_INFO
	.align		4
.L_404:
        /*0028*/ 	.byte	0x04, 0x17
        /*002a*/ 	.short	(.L_406 - .L_405)
.L_405:
        /*002c*/ 	.word	0x00000000
        /*0030*/ 	.short	0x0000
        /*0032*/ 	.short	0x0000
        /*0034*/ 	.byte	0x00, 0xf5, 0x21, 0x00


	//----- nvinfo : EIATTR_SPARSE_MMA_MASK
	.align		4
.L_406:
        /*0038*/ 	.byte	0x03, 0x50
        /*003a*/ 	.short	0x0000


	//----- nvinfo : EIATTR_MAXREG_COUNT
	.align		4
        /*003c*/ 	.byte	0x03, 0x1b
        /*003e*/ 	.short	0x00ff


	//----- nvinfo : EIATTR_MERCURY_ISA_VERSION
	.align		4
        /*0040*/ 	.byte	0x03, 0x5f
        /*0042*/ 	.short	0x0101


	//----- nvinfo : EIATTR_VRC_CTA_INIT_COUNT
	.align		4
        /*0044*/ 	.byte	0x02, 0x4a
	.zero		1
	.zero		1


	//----- nvinfo : EIATTR_EXIT_INSTR_OFFSETS
	.align		4
        /*0048*/ 	.byte	0x04, 0x1c
        /*004a*/ 	.short	(.L_408 - .L_407)


	//   ....[0]....
.L_407:
        /*004c*/ 	.word	0x00000070


	//   ....[1]....
        /*0050*/ 	.word	0x00002850


	//----- nvinfo : EIATTR_CRS_STACK_SIZE
	.align		4
.L_408:
        /*0054*/ 	.byte	0x04, 0x1e
        /*0056*/ 	.short	(.L_410 - .L_409)
.L_409:
        /*0058*/ 	.word	0x00000000


	//----- nvinfo : EIATTR_CBANK_PARAM_SIZE
	.align		4
.L_410:
        /*005c*/ 	.byte	0x03, 0x19
        /*005e*/ 	.short	0x0014


	//----- nvinfo : EIATTR_PARAM_CBANK
	.align		4
        /*0060*/ 	.byte	0x04, 0x0a
        /*0062*/ 	.short	(.L_412 - .L_411)
	.align		4
.L_411:
        /*0064*/ 	.word	index@(.nv.constant0.gamma_f64)
        /*0068*/ 	.short	0x0380
        /*006a*/ 	.short	0x0014


	//----- nvinfo : EIATTR_SW_WAR
	.align		4
.L_412:
        /*006c*/ 	.byte	0x04, 0x36
        /*006e*/ 	.short	(.L_414 - .L_413)
.L_413:
        /*0070*/ 	.word	0x00000008
.L_414:


//--------------------- .nv.info.gamma_f32        --------------------------
	.section	.nv.info.gamma_f32,"",@"SHT_CUDA_INFO"
	.sectionflags	@""
	.align	4


	//----- nvinfo : EIATTR_CUDA_API_VERSION
	.align		4
        /*0000*/ 	.byte	0x04, 0x37
        /*0002*/ 	.short	(.L_416 - .L_415)
.L_415:
        /*0004*/ 	.word	0x00000082


	//----- nvinfo : EIATTR_KPARAM_INFO
	.align		4
.L_416:
        /*0008*/ 	.byte	0x04, 0x17
        /*000a*/ 	.short	(.L_418 - .L_417)
.L_417:
        /*000c*/ 	.word	0x00000000
        /*0010*/ 	.short	0x0002
        /*0012*/ 	.short	0x0010
        /*0014*/ 	.byte	0x00, 0xf0, 0x11, 0x00


	//----- nvinfo : EIATTR_KPARAM_INFO
	.align		4
.L_418:
        /*0018*/ 	.byte	0x04, 0x17
        /*001a*/ 	.short	(.L_420 - .L_419)
.L_419:
        /*001c*/ 	.word	0x00000000
        /*0020*/ 	.short	0x0001
        /*0022*/ 	.short	0x0008
        /*0024*/ 	.byte	0x00, 0xf5, 0x21, 0x00


	//----- nvinfo : EIATTR_KPARAM_INFO
	.align		4
.L_420:
        /*0028*/ 	.byte	0x04, 0x17
        /*002a*/ 	.short	(.L_422 - .L_421)
.L_421:
        /*002c*/ 	.word	0x00000000
        /*0030*/ 	.short	0x0000
        /*0032*/ 	.short	0x0000
        /*0034*/ 	.byte	0x00, 0xf5, 0x21, 0x00


	//----- nvinfo : EIATTR_SPARSE_MMA_MASK
	.align		4
.L_422:
        /*0038*/ 	.byte	0x03, 0x50
        /*003a*/ 	.short	0x0000


	//----- nvinfo : EIATTR_MAXREG_COUNT
	.align		4
        /*003c*/ 	.byte	0x03, 0x1b
        /*003e*/ 	.short	0x00ff


	//----- nvinfo : EIATTR_MERCURY_ISA_VERSION
	.align		4
        /*0040*/ 	.byte	0x03, 0x5f
        /*0042*/ 	.short	0x0101


	//----- nvinfo : EIATTR_VRC_CTA_INIT_COUNT
	.align		4
        /*0044*/ 	.byte	0x02, 0x4a
	.zero		1
	.zero		1


	//----- nvinfo : EIATTR_EXIT_INSTR_OFFSETS
	.align		4
        /*0048*/ 	.byte	0x04, 0x1c
        /*004a*/ 	.short	(.L_424 - .L_423)


	//   ....[0]....
.L_423:
        /*004c*/ 	.word	0x00000070


	//   ....[1]....
        /*0050*/ 	.word	0x00000b50


	//----- nvinfo : EIATTR_CRS_STACK_SIZE
	.align		4
.L_424:
        /*0054*/ 	.byte	0x04, 0x1e
        /*0056*/ 	.short	(.L_426 - .L_425)
.L_425:
        /*0058*/ 	.word	0x00000000


	//----- nvinfo : EIATTR_CBANK_PARAM_SIZE
	.align		4
.L_426:
        /*005c*/ 	.byte	0x03, 0x19
        /*005e*/ 	.short	0x0014


	//----- nvinfo : EIATTR_PARAM_CBANK
	.align		4
        /*0060*/ 	.byte	0x04, 0x0a
        /*0062*/ 	.short	(.L_428 - .L_427)
	.align		4
.L_427:
        /*0064*/ 	.word	index@(.nv.constant0.gamma_f32)
        /*0068*/ 	.short	0x0380
        /*006a*/ 	.short	0x0014


	//----- nvinfo : EIATTR_SW_WAR
	.align		4
.L_428:
        /*006c*/ 	.byte	0x04, 0x36
        /*006e*/ 	.short	(.L_430 - .L_429)
.L_429:
        /*0070*/ 	.word	0x00000008
.L_430:


//--------------------- .nv.info.erfinv_f64       --------------------------
	.section	.nv.info.erfinv_f64,"",@"SHT_CUDA_INFO"
	.sectionflags	@""
	.align	4


	//----- nvinfo : EIATTR_CUDA_API_VERSION
	.align		4
        /*0000*/ 	.byte	0x04, 0x37
        /*0002*/ 	.short	(.L_432 - .L_431)
.L_431:
        /*0004*/ 	.word	0x00000082


	//----- nvinfo : EIATTR_KPARAM_INFO
	.align		4
.L_432:
        /*0008*/ 	.byte	0x04, 0x17
        /*000a*/ 	.short	(.L_434 - .L_433)
.L_433:
        /*000c*/ 	.word	0x00000000
        /*0010*/ 	.short	0x0002
        /*0012*/ 	.short	0x0010
        /*0014*/ 	.byte	0x00, 0xf0, 0x11, 0x00


	//----- nvinfo : EIATTR_KPARAM_INFO
	.align		4
.L_434:
        /*0018*/ 	.byte	0x04, 0x17
        /*001a*/ 	.short	(.L_436 - .L_435)
.L_435:
        /*001c*/ 	.word	0x00000000
        /*0020*/ 	.short	0x0001
        /*0022*/ 	.short	0x0008
        /*0024*/ 	.byte	0x00, 0xf5, 0x21, 0x00


	//----- nvinfo : EIATTR_KPARAM_INFO
	.align		4
.L_436:
        /*0028*/ 	.byte	0x04, 0x17
        /*002a*/ 	.short	(.L_438 - .L_437)
.L_437:
        /*002c*/ 	.word	0x00000000
        /*0030*/ 	.short	0x0000
        /*0032*/ 	.short	0x0000
        /*0034*/ 	.byte	0x00, 0xf5, 0x21, 0x00


	//----- nvinfo : EIATTR_SPARSE_MMA_MASK
	.align		4
.L_438:
        /*0038*/ 	.byte	0x03, 0x50
        /*003a*/ 	.short	0x0000


	//----- nvinfo : EIATTR_MAXREG_COUNT
	.align		4
        /*003c*/ 	.byte	0x03, 0x1b
        /*003e*/ 	.short	0x00ff


	//----- nvinfo : EIATTR_MERCURY_ISA_VERSION
	.align		4
        /*0040*/ 	.byte	0x03, 0x5f
        /*0042*/ 	.short	0x0101


	//----- nvinfo : EIATTR_VRC_CTA_INIT_COUNT
	.align		4
        /*0044*/ 	.byte	0x02, 0x4a
	.zero		1
	.zero		1


	//----- nvinfo : EIATTR_EXIT_INSTR_OFFSETS
	.align		4
        /*0048*/ 	.byte	0x04, 0x1c
        /*004a*/ 	.short	(.L_440 - .L_439)


	//   ....[0]....
.L_439:
        /*004c*/ 	.word	0x00000070


	//   ....[1]....
        /*0050*/ 	.word	0x00001240


	//----- nvinfo : EIATTR_CRS_STACK_SIZE
	.align		4
.L_440:
        /*0054*/ 	.byte	0x04, 0x1e
        /*0056*/ 	.short	(.L_442 - .L_441)
.L_441:
        /*0058*/ 	.word	0x00000000


	//----- nvinfo : EIATTR_CBANK_PARAM_SIZE
	.align		4
.L_442:
        /*005c*/ 	.byte	0x03, 0x19
        /*005e*/ 	.short	0x0014


	//----- nvinfo : EIATTR_PARAM_CBANK
	.align		4
        /*0060*/ 	.byte	0x04, 0x0a
        /*0062*/ 	.short	(.L_444 - .L_443)
	.align		4
.L_443:
        /*0064*/ 	.word	index@(.nv.constant0.erfinv_f64)
        /*0068*/ 	.short	0x0380
        /*006a*/ 	.short	0x0014


	//----- nvinfo : EIATTR_SW_WAR
	.align		4
.L_444:
        /*006c*/ 	.byte	0x04, 0x36
        /*006e*/ 	.short	(.L_446 - .L_445)
.L_445:
        /*0070*/ 	.word	0x00000008
.L_446:


//--------------------- .nv.info.erfinv_f32       --------------------------
	.section	.nv.info.erfinv_f32,"",@"SHT_CUDA_INFO"
	.sectionflags	@""
	.align	4


	//----- nvinfo : EIATTR_CUDA_API_VERSION
	.align		4
        /*0000*/ 	.byte	0x04, 0x37
        /*0002*/ 	.short	(.L_448 - .L_447)
.L_447:
        /*0004*/ 	.word	0x00000082


	//----- nvinfo : EIATTR_KPARAM_INFO
	.align		4
.L_448:
        /*0008*/ 	.byte	0x04, 0x17
        /*000a*/ 	.short	(.L_450 - .L_449)
.L_449:
        /*000c*/ 	.word	0x00000000
        /*0010*/ 	.short	0x0002
        /*0012*/ 	.short	0x0010
        /*0014*/ 	.byte	0x00, 0xf0, 0x11, 0x00


	//----- nvinfo : EIATTR_KPARAM_INFO
	.align		4
.L_450:
        /*0018*/ 	.byte	0x04, 0x17
        /*001a*/ 	.short	(.L_452 - .L_451)
.L_451:
        /*001c*/ 	.word	0x00000000
        /*0020*/ 	.short	0x0001
        /*0022*/ 	.short	0x0008
        /*0024*/ 	.byte	0x00, 0xf5, 0x21, 0x00


	//----- nvinfo : EIATTR_KPARAM_INFO
	.align		4
.L_452:
        /*0028*/ 	.byte	0x04, 0x17
        /*002a*/ 	.short	(.L_454 - .L_453)
.L_453:
        /*002c*/ 	.word	0x00000000
        /*0030*/ 	.short	0x0000
        /*0032*/ 	.short	0x0000
        /*0034*/ 	.byte	0x00, 0xf5, 0x21, 0x00


	//----- nvinfo : EIATTR_SPARSE_MMA_MASK
	.align		4
.L_454:
        /*0038*/ 	.byte	0x03, 0x50
        /*003a*/ 	.short	0x0000


	//----- nvinfo : EIATTR_MAXREG_COUNT
	.align		4
        /*003c*/ 	.byte	0x03, 0x1b
        /*003e*/ 	.short	0x00ff


	//----- nvinfo : EIATTR_MERCURY_ISA_VERSION
	.align		4
        /*0040*/ 	.byte	0x03, 0x5f
        /*0042*/ 	.short	0x0101


	//----- nvinfo : EIATTR_VRC_CTA_INIT_COUNT
	.align		4
        /*0044*/ 	.byte	0x02, 0x4a
	.zero		1
	.zero		1


	//----- nvinfo : EIATTR_EXIT_INSTR_OFFSETS
	.align		4
        /*0048*/ 	.byte	0x04, 0x1c
        /*004a*/ 	.short	(.L_456 - .L_455)


	//   ....[0]....
.L_455:
        /*004c*/ 	.word	0x00000070


	//   ....[1]....
        /*0050*/ 	.word	0x000002c0


	//----- nvinfo : EIATTR_CRS_STACK_SIZE
	.align		4
.L_456:
        /*0054*/ 	.byte	0x04, 0x1e
        /*0056*/ 	.short	(.L_458 - .L_457)
.L_457:
        /*0058*/ 	.word	0x00000000


	//----- nvinfo : EIATTR_CBANK_PARAM_SIZE
	.align		4
.L_458:
        /*005c*/ 	.byte	0x03, 0x19
        /*005e*/ 	.short	0x0014


	//----- nvinfo : EIATTR_PARAM_CBANK
	.align		4
        /*0060*/ 	.byte	0x04, 0x0a
        /*0062*/ 	.short	(.L_460 - .L_459)
	.align		4
.L_459:
        /*0064*/ 	.word	index@(.nv.constant0.erfinv_f32)
        /*0068*/ 	.short	0x0380
        /*006a*/ 	.short	0x0014


	//----- nvinfo : EIATTR_SW_WAR
	.align		4
.L_460:
        /*006c*/ 	.byte	0x04, 0x36
        /*006e*/ 	.short	(.L_462 - .L_461)
.L_461:
        /*0070*/ 	.word	0x00000008
.L_462:


//--------------------- .nv.info.erfc_f64         --------------------------
	.section	.nv.info.erfc_f64,"",@"SHT_CUDA_INFO"
	.sectionflags	@""
	.align	4


	//----- nvinfo : EIATTR_CUDA_API_VERSION
	.align		4
        /*0000*/ 	.byte	0x04, 0x37
        /*0002*/ 	.short	(.L_464 - .L_463)
.L_463:
        /*0004*/ 	.word	0x00000082


	//----- nvinfo : EIATTR_KPARAM_INFO
	.align		4
.L_464:
        /*0008*/ 	.byte	0x04, 0x17
        /*000a*/ 	.short	(.L_466 - .L_465)
.L_465:
        /*000c*/ 	.word	0x00000000
        /*0010*/ 	.short	0x0002
        /*0012*/ 	.short	0x0010
        /*0014*/ 	.byte	0x00, 0xf0, 0x11, 0x00


	//----- nvinfo : EIATTR_KPARAM_INFO
	.align		4
.L_466:
        /*0018*/ 	.byte	0x04, 0x17
        /*001a*/ 	.short	(.L_468 - .L_467)
.L_467:
        /*001c*/ 	.word	0x00000000
        /*0020*/ 	.short	0x0001
        /*0022*/ 	.short	0x0008
        /*0024*/ 	.byte	0x00, 0xf5, 0x21, 0x00


	//----- nvinfo : EIATTR_KPARAM_INFO
	.align		4
.L_468:
        /*0028*/ 	.byte	0x04, 0x17
        /*002a*/ 	.short	(.L_470 - .L_469)
.L_469:
        /*002c*/ 	.word	0x00000000
        /*0030*/ 	.short	0x0000
        /*0032*/ 	.short	0x0000
        /*0034*/ 	.byte	0x00, 0xf5, 0x21, 0x00


	//----- nvinfo : EIATTR_SPARSE_MMA_MASK
	.align		4
.L_470:
        /*0038*/ 	.byte	0x03, 0x50
        /*003a*/ 	.short	0x0000


	//----- nvinfo : EIATTR_MAXREG_COUNT
	.align		4
        /*003c*/ 	.byte	0x03, 0x1b
        /*003e*/ 	.short	0x00ff


	//----- nvinfo : EIATTR_MERCURY_ISA_VERSION
	.align		4
        /*0040*/ 	.byte	0x03, 0x5f
        /*0042*/ 	.short	0x0101


	//----- nvinfo : EIATTR_VRC_CTA_INIT_COUNT
	.align		4
        /*0044*/ 	.byte	0x02, 0x4a
	.zero		1
	.zero		1


	//----- nvinfo : EIATTR_EXIT_INSTR_OFFSETS
	.align		4
        /*0048*/ 	.byte	0x04, 0x1c
        /*004a*/ 	.short	(.L_472 - .L_471)


	//   ....[0]....
.L_471:
        /*004c*/ 	.word	0x00000070


	//   ....[1]....
        /*0050*/ 	.word	0x00000b70


	//----- nvinfo : EIATTR_CRS_STACK_SIZE
	.align		4
.L_472:
        /*0054*/ 	.byte	0x04, 0x1e
        /*0056*/ 	.short	(.L_474 - .L_473)
.L_473:
        /*0058*/ 	.word	0x00000000


	//----- nvinfo : EIATTR_CBANK_PARAM_SIZE
	.align		4
.L_474:
        /*005c*/ 	.byte	0x03, 0x19
        /*005e*/ 	.short	0x0014


	//----- nvinfo : EIATTR_PARAM_CBANK
	.align		4
        /*0060*/ 	.byte	0x04, 0x0a
        /*0062*/ 	.short	(.L_476 - .L_475)
	.align		4
.L_475:
        /*0064*/ 	.word	index@(.nv.constant0.erfc_f64)
        /*0068*/ 	.short	0x0380
        /*006a*/ 	.short	0x0014


	//----- nvinfo : EIATTR_SW_WAR
	.align		4
.L_476:
        /*006c*/ 	.byte	0x04, 0x36
        /*006e*/ 	.short	(.L_478 - .L_477)
.L_477:
        /*0070*/ 	.word	0x00000008
.L_478:


//--------------------- .nv.info.erfc_f32         --------------------------
	.section	.nv.info.erfc_f32,"",@"SHT_CUDA_INFO"
	.sectionflags	@""
	.align	4


	//----- nvinfo : EIATTR_CUDA_API_VERSION
	.align		4
        /*0000*/ 	.byte	0x04, 0x37
        /*0002*/ 	.short	(.L_480 - .L_479)
.L_479:
        /*0004*/ 	.word	0x00000082


	//----- nvinfo : EIATTR_KPARAM_INFO
	.align		4
.L_480:
        /*0008*/ 	.byte	0x04, 0x17
        /*000a*/ 	.short	(.L_482 - .L_481)
.L_481:
        /*000c*/ 	.word	0x00000000
        /*0010*/ 	.short	0x0002
        /*0012*/ 	.short	0x0010
        /*0014*/ 	.byte	0x00, 0xf0, 0x11, 0x00


	//----- nvinfo : EIATTR_KPARAM_INFO
	.align		4
.L_482:
        /*0018*/ 	.byte	0x04, 0x17
        /*001a*/ 	.short	(.L_484 - .L_483)
.L_483:
        /*001c*/ 	.word	0x00000000
        /*0020*/ 	.short	0x0001
        /*0022*/ 	.short	0x0008
        /*0024*/ 	.byte	0x00, 0xf5, 0x21, 0x00


	//----- nvinfo : EIATTR_KPARAM_INFO
	.align		4
.L_484:
        /*0028*/ 	.byte	0x04, 0x17
        /*002a*/ 	.short	(.L_486 - .L_485)
.L_485:
        /*002c*/ 	.word	0x00000000
        /*0030*/ 	.short	0x0000
        /*0032*/ 	.short	0x0000
        /*0034*/ 	.byte	0x00, 0xf5, 0x21, 0x00


	//----- nvinfo : EIATTR_SPARSE_MMA_MASK
	.align		4
.L_486:
        /*0038*/ 	.byte	0x03, 0x50
        /*003a*/ 	.short	0x0000


	//----- nvinfo : EIATTR_MAXREG_COUNT
	.align		4
        /*003c*/ 	.byte	0x03, 0x1b
        /*003e*/ 	.short	0x00ff


	//----- nvinfo : EIATTR_MERCURY_ISA_VERSION
	.align		4
        /*0040*/ 	.byte	0x03, 0x5f
        /*0042*/ 	.short	0x0101


	//----- nvinfo : EIATTR_VRC_CTA_INIT_COUNT
	.align		4
        /*0044*/ 	.byte	0x02, 0x4a
	.zero		1
	.zero		1


	//----- nvinfo : EIATTR_EXIT_INSTR_OFFSETS
	.align		4
        /*0048*/ 	.byte	0x04, 0x1c
        /*004a*/ 	.short	(.L_488 - .L_487)


	//   ....[0]....
.L_487:
        /*004c*/ 	.word	0x00000070


	//   ....[1]....
        /*0050*/ 	.word	0x000003f0


	//----- nvinfo : EIATTR_CBANK_PARAM_SIZE
	.align		4
.L_488:
        /*0054*/ 	.byte	0x03, 0x19
        /*0056*/ 	.short	0x0014


	//----- nvinfo : EIATTR_PARAM_CBANK
	.align		4
        /*0058*/ 	.byte	0x04, 0x0a
        /*005a*/ 	.short	(.L_490 - .L_489)
	.align		4
.L_489:
        /*005c*/ 	.word	index@(.nv.constant0.erfc_f32)
        /*0060*/ 	.short	0x0380
        /*0062*/ 	.short	0x0014


	//----- nvinfo : EIATTR_SW_WAR
	.align		4
.L_490:
        /*0064*/ 	.byte	0x04, 0x36
        /*0066*/ 	.short	(.L_492 - .L_491)
.L_491:
        /*0068*/ 	.word	0x00000008
.L_492:


//--------------------- .nv.info.erf_f64          --------------------------
	.section	.nv.info.erf_f64,"",@"SHT_CUDA_INFO"
	.sectionflags	@""
	.align	4


	//----- nvinfo : EIATTR_CUDA_API_VERSION
	.align		4
        /*0000*/ 	.byte	0x04, 0x37
        /*0002*/ 	.short	(.L_494 - .L_493)
.L_493:
        /*0004*/ 	.word	0x00000082


	//----- nvinfo : EIATTR_KPARAM_INFO
	.align		4
.L_494:
        /*0008*/ 	.byte	0x04, 0x17
        /*000a*/ 	.short	(.L_496 - .L_495)
.L_495:
        /*000c*/ 	.word	0x00000000
        /*0010*/ 	.short	0x0002
        /*0012*/ 	.short	0x0010
        /*0014*/ 	.byte	0x00, 0xf0, 0x11, 0x00


	//----- nvinfo : EIATTR_KPARAM_INFO
	.align		4
.L_496:
        /*0018*/ 	.byte	0x04, 0x17
        /*001a*/ 	.short	(.L_498 - .L_497)
.L_497:
        /*001c*/ 	.word	0x00000000
        /*0020*/ 	.short	0x0001
        /*0022*/ 	.short	0x0008
        /*0024*/ 	.byte	0x00, 0xf5, 0x21, 0x00


	//----- nvinfo : EIATTR_KPARAM_INFO
	.align		4
.L_498:
        /*0028*/ 	.byte	0x04, 0x17
        /*002a*/ 	.short	(.L_500 - .L_499)
.L_499:
        /*002c*/ 	.word	0x00000000
        /*0030*/ 	.short	0x0000
        /*0032*/ 	.short	0x0000
        /*0034*/ 	.byte	0x00, 0xf5, 0x21, 0x00


	//----- nvinfo : EIATTR_SPARSE_MMA_MASK
	.align		4
.L_500:
        /*0038*/ 	.byte	0x03, 0x50
        /*003a*/ 	.short	0x0000


	//----- nvinfo : EIATTR_MAXREG_COUNT
	.align		4
        /*003c*/ 	.byte	0x03, 0x1b
        /*003e*/ 	.short	0x00ff


	//----- nvinfo : EIATTR_MERCURY_ISA_VERSION
	.align		4
        /*0040*/ 	.byte	0x03, 0x5f
        /*0042*/ 	.short	0x0101


	//----- nvinfo : EIATTR_VRC_CTA_INIT_COUNT
	.align		4
        /*0044*/ 	.byte	0x02, 0x4a
	.zero		1
	.zero		1


	//----- nvinfo : EIATTR_EXIT_INSTR_OFFSETS
	.align		4
        /*0048*/ 	.byte	0x04, 0x1c
        /*004a*/ 	.short	(.L_502 - .L_501)


	//   ....[0]....
.L_501:
        /*004c*/ 	.word	0x00000070


	//   ....[1]....
        /*0050*/ 	.word	0x000008a0


	//----- nvinfo : EIATTR_CBANK_PARAM_SIZE
	.align		4
.L_502:
        /*0054*/ 	.byte	0x03, 0x19
        /*0056*/ 	.short	0x0014


	//----- nvinfo : EIATTR_PARAM_CBANK
	.align		4
        /*0058*/ 	.byte	0x04, 0x0a
        /*005a*/ 	.short	(.L_504 - .L_503)
	.align		4
.L_503:
        /*005c*/ 	.word	index@(.nv.constant0.erf_f64)
        /*0060*/ 	.short	0x0380
        /*0062*/ 	.short	0x0014


	//----- nvinfo : EIATTR_SW_WAR
	.align		4
.L_504:
        /*0064*/ 	.byte	0x04, 0x36
        /*0066*/ 	.short	(.L_506 - .L_505)
.L_505:
        /*0068*/ 	.word	0x00000008
.L_506:


//--------------------- .nv.info.erf_f32          --------------------------
	.section	.nv.info.erf_f32,"",@"SHT_CUDA_INFO"
	.sectionflags	@""
	.align	4


	//----- nvinfo : EIATTR_CUDA_API_VERSION
	.align		4
        /*0000*/ 	.byte	0x04, 0x37
        /*0002*/ 	.short	(.L_508 - .L_507)
.L_507:
        /*0004*/ 	.word	0x00000082


	//----- nvinfo : EIATTR_KPARAM_INFO
	.align		4
.L_508:
        /*0008*/ 	.byte	0x04, 0x17
        /*000a*/ 	.short	(.L_510 - .L_509)
.L_509:
        /*000c*/ 	.word	0x00000000
        /*0010*/ 	.short	0x0002
        /*0012*/ 	.short	0x0010
        /*0014*/ 	.byte	0x00, 0xf0, 0x11, 0x00


	//----- nvinfo : EIATTR_KPARAM_INFO
	.align		4
.L_510:
        /*0018*/ 	.byte	0x04, 0x17
        /*001a*/ 	.short	(.L_512 - .L_511)
.L_511:
        /*001c*/ 	.word	0x00000000
        /*0020*/ 	.short	0x0001
        /*0022*/ 	.short	0x0008
        /*0024*/ 	.byte	0x00, 0xf5, 0x21, 0x00


	//----- nvinfo : EIATTR_KPARAM_INFO
	.align		4
.L_512:
        /*0028*/ 	.byte	0x04, 0x17
        /*002a*/ 	.short	(.L_514 - .L_513)
.L_513:
        /*002c*/ 	.word	0x00000000
        /*0030*/ 	.short	0x0000
        /*0032*/ 	.short	0x0000
        /*0034*/ 	.byte	0x00, 0xf5, 0x21, 0x00


	//----- nvinfo : EIATTR_SPARSE_MMA_MASK
	.align		4
.L_514:
        /*0038*/ 	.byte	0x03, 0x50
        /*003a*/ 	.short	0x0000


	//----- nvinfo : EIATTR_MAXREG_COUNT
	.align		4
        /*003c*/ 	.byte	0x03, 0x1b
        /*003e*/ 	.short	0x00ff


	//----- nvinfo : EIATTR_MERCURY_ISA_VERSION
	.align		4
        /*0040*/ 	.byte	0x03, 0x5f
        /*0042*/ 	.short	0x0101


	//----- nvinfo : EIATTR_VRC_CTA_INIT_COUNT
	.align		4
        /*0044*/ 	.byte	0x02, 0x4a
	.zero		1
	.zero		1


	//----- nvinfo : EIATTR_EXIT_INSTR_OFFSETS
	.align		4
        /*0048*/ 	.byte	0x04, 0x1c
        /*004a*/ 	.short	(.L_516 - .L_515)


	//   ....[0]....
.L_515:
        /*004c*/ 	.word	0x00000070


	//   ....[1]....
        /*0050*/ 	.word	0x000002b0


	//----- nvinfo : EIATTR_CBANK_PARAM_SIZE
	.align		4
.L_516:
        /*0054*/ 	.byte	0x03, 0x19
        /*0056*/ 	.short	0x0014


	//----- nvinfo : EIATTR_PARAM_CBANK
	.align		4
        /*0058*/ 	.byte	0x04, 0x0a
        /*005a*/ 	.short	(.L_518 - .L_517)
	.align		4
.L_517:
        /*005c*/ 	.word	index@(.nv.constant0.erf_f32)
        /*0060*/ 	.short	0x0380
        /*0062*/ 	.short	0x0014


	//----- nvinfo : EIATTR_SW_WAR
	.align		4
.L_518:
        /*0064*/ 	.byte	0x04, 0x36
        /*0066*/ 	.short	(.L_520 - .L_519)
.L_519:
        /*0068*/ 	.word	0x00000008
.L_520:


//--------------------- .nv.callgraph             --------------------------
	.section	.nv.callgraph,"",@"SHT_CUDA_CALLGRAPH"
	.align	4
	.sectionentsize	8
	.align		4
        /*0000*/ 	.word	0x00000000
	.align		4
        /*0004*/ 	.word	0xffffffff
	.align		4
        /*0008*/ 	.word	0x00000000
	.align		4
        /*000c*/ 	.word	0xfffffffe
	.align		4
        /*0010*/ 	.word	0x00000000
	.align		4
        /*0014*/ 	.word	0xfffffffd
	.align		4
        /*0018*/ 	.word	0x00000000
	.align		4
        /*001c*/ 	.word	0xfffffffc


//--------------------- .nv.constant4             --------------------------
	.section	.nv.constant4,"a",@progbits
	.align	8
	.align		8
.nv.constant4:
        /*0000*/ 	.dword	__cudart_i2opi_f
	.align		8
        /*0008*/ 	.dword	__cudart_i2opi_d
	.align		8
        /*0010*/ 	.dword	__cudart_sin_cos_coeffs


//--------------------- .text.gammaincc_f64       --------------------------
	.section	.text.gammaincc_f64,"ax",@progbits
	.align	128
        .global         gammaincc_f64
        .type           gammaincc_f64,@function
        .size           gammaincc_f64,(.L_x_630 - gammaincc_f64)
        .other          gammaincc_f64,@"STO_CUDA_ENTRY STV_DEFAULT"
gammaincc_f64:
.text.gammaincc_f64:
[----:B------:R-:W-:Y:S01]  /*0000*/  LDC R1, c[0x0][0x37c] ;  /* 0x0000df00ff017b82 */ /* 0x000fe20000000800 */
[----:B------:R-:W0:Y:S07]  /*0010*/  S2R R3, SR_TID.X ;  /* 0x0000000000037919 */ /* 0x000e2e0000002100 */
[----:B------:R-:W0:Y:S01]  /*0020*/  S2UR UR4, SR_CTAID.X ;  /* 0x00000000000479c3 */ /* 0x000e220000002500 */
[----:B------:R-:W1:Y:S07]  /*0030*/  LDCU UR5, c[0x0][0x398] ;  /* 0x00007300ff0577ac */ /* 0x000e6e0008000800 */
[----:B------:R-:W0:Y:S02]  /*0040*/  LDC R0, c[0x0][0x360] ;  /* 0x0000d800ff007b82 */ /* 0x000e240000000800 */
[----:B0-----:R-:W-:-:S05]  /*0050*/  IMAD R0, R0, UR4, R3 ;  /* 0x0000000400007c24 */ /* 0x001fca000f8e0203 */
[----:B-1----:R-:W-:-:S13]  /*0060*/  ISETP.GE.U32.AND P0, PT, R0, UR5, PT ;  /* 0x0000000500007c0c */ /* 0x002fda000bf06070 */
[----:B------:R-:W-:Y:S05]  /*0070*/  @P0 EXIT ;  /* 0x000000000000094d */ /* 0x000fea0003800000 */
[----:B------:R-:W0:Y:S01]  /*0080*/  LDC.64 R2, c[0x0][0x380] ;  /* 0x0000e000ff027b82 */ /* 0x000e220000000a00 */
[----:B------:R-:W1:Y:S07]  /*0090*/  LDCU.64 UR4, c[0x0][0x358] ;  /* 0x00006b00ff0477ac */ /* 0x000e6e0008000a00 */
[----:B------:R-:W2:Y:S01]  /*00a0*/  LDC.64 R28, c[0x0][0x388] ;  /* 0x0000e200ff1c7b82 */ /* 0x000ea20000000a00 */
[----:B0-----:R-:W-:-:S05]  /*00b0*/  IMAD.WIDE.U32 R2, R0, 0x8, R2 ;  /* 0x0000000800027825 */ /* 0x001fca00078e0002 */
[----:B-1----:R-:W3:Y:S01]  /*00c0*/  LDG.E.64 R10, desc[UR4][R2.64] ;  /* 0x00000004020a7981 */ /* 0x002ee2000c1e1b00 */
[----:B--2---:R-:W-:-:S06]  /*00d0*/  IMAD.WIDE.U32 R28, R0, 0x8, R28 ;  /* 0x00000008001c7825 */ /* 0x004fcc00078e001c */
[----:B------:R-:W2:Y:S01]  /*00e0*/  LDG.E.64 R28, desc[UR4][R28.64] ;  /* 0x000000041c1c7981 */ /* 0x000ea2000c1e1b00 */
[----:B---3--:R-:W-:-:S06]  /*00f0*/  DSETP.GTU.AND P0, PT, R10, RZ, PT ;  /* 0x000000ff0a00722a */ /* 0x008fcc0003f0c000 */
[----:B--2---:R-:W-:-:S14]  /*0100*/  DSETP.GEU.AND P0, PT, R28, RZ, P0 ;  /* 0x000000ff1c00722a */ /* 0x004fdc000070e000 */
[----:B------:R-:W0:Y:S01]  /*0110*/  @!P0 LDC.64 R4, c[0x0][0x390] ;  /* 0x0000e400ff048b82 */ /* 0x000e220000000a00 */
[----:B------:R-:W-:Y:S02]  /*0120*/  @!P0 IMAD.MOV.U32 R6, RZ, RZ, 0x0 ;  /* 0x00000000ff068424 */ /* 0x000fe400078e00ff */
[----:B------:R-:W-:Y:S02]  /*0130*/  @!P0 IMAD.MOV.U32 R7, RZ, RZ, -0x80000 ;  /* 0xfff80000ff078424 */ /* 0x000fe400078e00ff */
[----:B0-----:R-:W-:-:S05]  /*0140*/  @!P0 IMAD.WIDE.U32 R4, R0, 0x8, R4 ;  /* 0x0000000800048825 */ /* 0x001fca00078e0004 */
[----:B------:R0:W-:Y:S01]  /*0150*/  @!P0 STG.E.64 desc[UR4][R4.64], R6 ;  /* 0x0000000604008986 */ /* 0x0001e2000c101b04 */
[----:B------:R-:W-:Y:S05]  /*0160*/  @!P0 EXIT ;  /* 0x000000000000894d */ /* 0x000fea0003800000 */
[----:B------:R-:W-:-:S14]  /*0170*/  DSETP.NEU.AND P0, PT, R28, RZ, PT ;  /* 0x000000ff1c00722a */ /* 0x000fdc0003f0d000 */
[----:B0-----:R-:W0:Y:S01]  /*0180*/  @!P0 LDC.64 R4, c[0x0][0x390] ;  /* 0x0000e400ff048b82 */ /* 0x001e220000000a00 */
[----:B------:R-:W-:Y:S02]  /*0190*/  @!P0 IMAD.MOV.U32 R2, RZ, RZ, 0x0 ;  /* 0x00000000ff028424 */ /* 0x000fe400078e00ff */
[----:B------:R-:W-:Y:S02]  /*01a0*/  @!P0 IMAD.MOV.U32 R3, RZ, RZ, 0x3ff00000 ;  /* 0x3ff00000ff038424 */ /* 0x000fe400078e00ff */
[----:B0-----:R-:W-:-:S05]  /*01b0*/  @!P0 IMAD.WIDE.U32 R4, R0, 0x8, R4 ;  /* 0x0000000800048825 */ /* 0x001fca00078e0004 */
[----:B------:R0:W-:Y:S01]  /*01c0*/  @!P0 STG.E.64 desc[UR4][R4.64], R2 ;  /* 0x0000000204008986 */ /* 0x0001e2000c101b04 */
[----:B------:R-:W-:Y:S05]  /*01d0*/  @!P0 EXIT ;  /* 0x000000000000894d */ /* 0x000fea0003800000 */
[----:B0-----:R-:W-:-:S08]  /*01e0*/  DADD R2, R10, 1 ;  /* 0x3ff000000a027429 */ /* 0x001fd00000000000 */
[----:B------:R-:W-:-:S14]  /*01f0*/  DSETP.GEU.AND P0, PT, R28, R2, PT ;  /* 0x000000021c00722a */ /* 0x000fdc0003f0e000 */
[----:B------:R-:W-:Y:S05]  /*0200*/  @!P0 BRA `(.L_x_0) ;  /* 0x0000001400908947 */ /* 0x000fea0003800000 */
[----:B------:R-:W-:Y:S01]  /*0210*/  BSSY.RECONVERGENT B0, `(.L_x_1) ;  /* 0x000004d000007945 */ /* 0x000fe20003800200 */
[----:B------:R-:W-:Y:S01]  /*0220*/  IMAD.MOV.U32 R30, RZ, RZ, 0x1 ;  /* 0x00000001ff1e7424 */ /* 0x000fe200078e00ff */
[----:B------:R-:W-:Y:S01]  /*0230*/  MOV R14, 0x39a08cea ;  /* 0x39a08cea000e7802 */ /* 0x000fe20000000f00 */
[----:B------:R-:W-:Y:S01]  /*0240*/  IMAD.MOV.U32 R15, RZ, RZ, 0x46293e59 ;  /* 0x46293e59ff0f7424 */ /* 0x000fe200078e00ff */
[----:B------:R-:W-:Y:S01]  /*0250*/  CS2R R8, SRZ ;  /* 0x0000000000087805 */ /* 0x000fe2000001ff00 */
[----:B------:R-:W-:Y:S02]  /*0260*/  IMAD.MOV.U32 R22, RZ, RZ, 0x39a08cea ;  /* 0x39a08ceaff167424 */ /* 0x000fe400078e00ff */
[----:B------:R-:W-:-:S07]  /*0270*/  IMAD.MOV.U32 R23, RZ, RZ, 0x46293e59 ;  /* 0x46293e59ff177424 */ /* 0x000fce00078e00ff */
.L_x_6:
[----:B------:R-:W0:Y:S01]  /*0280*/  MUFU.RCP64H R7, R15 ;  /* 0x0000000f00077308 */ /* 0x000e220000001800 */
[----:B------:R-:W-:Y:S01]  /*0290*/  LOP3.LUT R2, R30, 0x1, RZ, 0xc0, !PT ;  /* 0x000000011e027812 */ /* 0x000fe200078ec0ff */
[----:B------:R-:W-:Y:S01]  /*02a0*/  IMAD.MOV.U32 R6, RZ, RZ, 0x1 ;  /* 0x00000001ff067424 */ /* 0x000fe200078e00ff */
[----:B------:R-:W-:Y:S01]  /*02b0*/  UMOV UR6, 0xfeebc2a0 ;  /* 0xfeebc2a000067882 */ /* 0x000fe20000000000 */
[----:B------:R-:W-:Y:S01]  /*02c0*/  UMOV UR7, 0x39b4484b ;  /* 0x39b4484b00077882 */ /* 0x000fe20000000000 */
[----:B------:R-:W-:Y:S01]  /*02d0*/  ISETP.NE.U32.AND P0, PT, R2, 0x1, PT ;  /* 0x000000010200780c */ /* 0x000fe20003f05070 */
[----:B------:R-:W-:Y:S02]  /*02e0*/  BSSY.RECONVERGENT B1, `(.L_x_2) ;  /* 0x000001d000017945 */ /* 0x000fe40003800200 */
[----:B0-----:R-:W-:-:S10]  /*02f0*/  DFMA R4, R6, -R14, 1 ;  /* 0x3ff000000604742b */ /* 0x001fd4000000080e */
[----:B------:R-:W-:Y:S01]  /*0300*/  @!P0 VIADD R16, R30, 0x1 ;  /* 0x000000011e108836 */ /* 0x000fe20000000000 */
[----:B------:R-:W-:-:S04]  /*0310*/  @P0 SHF.R.U32.HI R17, RZ, 0x1, R30 ;  /* 0x00000001ff110819 */ /* 0x000fc8000001161e */
[----:B------:R-:W-:Y:S01]  /*0320*/  @!P0 SHF.R.U32.HI R18, RZ, 0x1, R16 ;  /* 0x00000001ff128819 */ /* 0x000fe20000011610 */
[----:B------:R-:W0:Y:S01]  /*0330*/  @P0 I2F.F64.U32 R2, R17 ;  /* 0x0000001100020312 */ /* 0x000e220000201800 */
[----:B------:R-:W-:-:S07]  /*0340*/  DFMA R12, R4, R4, R4 ;  /* 0x00000004040c722b */ /* 0x000fce0000000004 */
[----:B------:R-:W1:Y:S01]  /*0350*/  @!P0 I2F.F64.U32 R4, R18 ;  /* 0x0000001200048312 */ /* 0x000e620000201800 */
[----:B------:R-:W-:-:S08]  /*0360*/  DFMA R12, R6, R12, R6 ;  /* 0x0000000c060c722b */ /* 0x000fd00000000006 */
[----:B------:R-:W-:Y:S02]  /*0370*/  DFMA R6, R12, -R14, 1 ;  /* 0x3ff000000c06742b */ /* 0x000fe4000000080e */
[----:B0-----:R-:W-:Y:S01]  /*0380*/  @P0 DADD R4, R10, -R2 ;  /* 0x000000000a040229 */ /* 0x001fe20000000802 */
[----:B------:R-:W0:Y:S05]  /*0390*/  I2F.F64.U32 R2, R30 ;  /* 0x0000001e00027312 */ /* 0x000e2a0000201800 */
[----:B------:R-:W-:-:S04]  /*03a0*/  DFMA R6, R12, R6, R12 ;  /* 0x000000060c06722b */ /* 0x000fc8000000000c */
[----:B-1----:R-:W-:-:S04]  /*03b0*/  FSETP.GEU.AND P2, PT, |R5|, 6.5827683646048100446e-37, PT ;  /* 0x036000000500780b */ /* 0x002fc80003f4e200 */
[----:B------:R-:W-:Y:S02]  /*03c0*/  DMUL R12, R6, R4 ;  /* 0x00000004060c7228 */ /* 0x000fe40000000000 */
[----:B0-----:R-:W-:-:S06]  /*03d0*/  DADD R2, R28, R2 ;  /* 0x000000001c027229 */ /* 0x001fcc0000000002 */
[----:B------:R-:W-:Y:S02]  /*03e0*/  DFMA R16, R12, -R14, R4 ;  /* 0x8000000e0c10722b */ /* 0x000fe40000000004 */
[----:B------:R-:W-:-:S06]  /*03f0*/  DADD R20, -R10, R2 ;  /* 0x000000000a147229 */ /* 0x000fcc0000000102 */
[----:B------:R-:W-:Y:S02]  /*0400*/  DFMA R2, R6, R16, R12 ;  /* 0x000000100602722b */ /* 0x000fe4000000000c */
[----:B------:R-:W-:-:S08]  /*0410*/  DFMA R8, R4, R8, R20 ;  /* 0x000000080408722b */ /* 0x000fd00000000014 */
[----:B------:R-:W-:Y:S01]  /*0420*/  FFMA R6, RZ, R15, R3 ;  /* 0x0000000fff067223 */ /* 0x000fe20000000003 */
[----:B------:R-:W-:-:S04]  /*0430*/  DSETP.GEU.AND P1, PT, |R8|, UR6, PT ;  /* 0x0000000608007e2a */ /* 0x000fc8000bf2e200 */
[----:B------:R-:W-:-:S13]  /*0440*/  FSETP.GT.AND P0, PT, |R6|, 1.469367938527859385e-39, PT ;  /* 0x001000000600780b */ /* 0x000fda0003f04200 */
[----:B------:R-:W-:Y:S05]  /*0450*/  @P0 BRA P2, `(.L_x_3) ;  /* 0x0000000000140947 */ /* 0x000fea0001000000 */
[----:B------:R-:W-:Y:S02]  /*0460*/  MOV R17, R15 ;  /* 0x0000000f00117202 */ /* 0x000fe40000000f00 */
[----:B------:R-:W-:-:S07]  /*0470*/  MOV R2, 0x490 ;  /* 0x0000049000027802 */ /* 0x000fce0000000f00 */
[----:B------:R-:W-:Y:S05]  /*0480*/  CALL.REL.NOINC `($__internal_1_$__cuda_sm20_div_rn_f64_full) ;  /* 0x0000002800707944 */ /* 0x000fea0003c00000 */
[----:B------:R-:W-:Y:S02]  /*0490*/  IMAD.MOV.U32 R2, RZ, RZ, R4 ;  /* 0x000000ffff027224 */ /* 0x000fe400078e0004 */
[----:B------:R-:W-:-:S07]  /*04a0*/  IMAD.MOV.U32 R3, RZ, RZ, R5 ;  /* 0x000000ffff037224 */ /* 0x000fce00078e0005 */
.L_x_3:
[----:B------:R-:W-:Y:S05]  /*04b0*/  BSYNC.RECONVERGENT B1 ;  /* 0x0000000000017941 */ /* 0x000fea0003800200 */
.L_x_2:
[----:B------:R-:W0:Y:S01]  /*04c0*/  MUFU.RCP64H R5, R9 ;  /* 0x0000000900057308 */ /* 0x000e220000001800 */
[----:B------:R-:W-:Y:S01]  /*04d0*/  VIADD R4, R9, 0x300402 ;  /* 0x0030040209047836 */ /* 0x000fe20000000000 */
[----:B------:R-:W-:Y:S01]  /*04e0*/  DADD R2, R20, R2 ;  /* 0x0000000014027229 */ /* 0x000fe20000000002 */
[----:B------:R-:W-:Y:S01]  /*04f0*/  UMOV UR6, 0xfeebc2a0 ;  /* 0xfeebc2a000067882 */ /* 0x000fe20000000000 */
[----:B------:R-:W-:Y:S01]  /*0500*/  UMOV UR7, 0x39b4484b ;  /* 0x39b4484b00077882 */ /* 0x000fe20000000000 */
[----:B------:R-:W-:Y:S01]  /*0510*/  BSSY.RECONVERGENT B1, `(.L_x_4) ;  /* 0x0000011000017945 */ /* 0x000fe20003800200 */
[----:B------:R-:W-:-:S04]  /*0520*/  FSETP.GEU.AND P2, PT, |R4|, 5.8789094863358348022e-39, PT ;  /* 0x004004020400780b */ /* 0x000fc80003f4e200 */
[----:B------:R-:W-:-:S06]  /*0530*/  DSETP.GEU.AND P0, PT, |R2|, UR6, PT ;  /* 0x0000000602007e2a */ /* 0x000fcc000bf0e200 */
[----:B------:R-:W-:Y:S01]  /*0540*/  FSEL R14, R2, -1.56689564892773785480e+38, P0 ;  /* 0xfeebc2a0020e7808 */ /* 0x000fe20000000000 */
[----:B0-----:R-:W-:Y:S01]  /*0550*/  DFMA R6, -R8, R4, 1 ;  /* 0x3ff000000806742b */ /* 0x001fe20000000104 */
[----:B------:R-:W-:-:S07]  /*0560*/  FSEL R15, R3, 0.00034386137849651277065, P0 ;  /* 0x39b4484b030f7808 */ /* 0x000fce0000000000 */
[----:B------:R-:W-:-:S08]  /*0570*/  DFMA R6, R6, R6, R6 ;  /* 0x000000060606722b */ /* 0x000fd00000000006 */
[----:B------:R-:W-:-:S08]  /*0580*/  DFMA R6, R4, R6, R4 ;  /* 0x000000060406722b */ /* 0x000fd00000000004 */
[----:B------:R-:W-:-:S08]  /*0590*/  DFMA R12, -R8, R6, 1 ;  /* 0x3ff00000080c742b */ /* 0x000fd00000000106 */
[----:B------:R-:W-:Y:S01]  /*05a0*/  DFMA R6, R6, R12, R6 ;  /* 0x0000000c0606722b */ /* 0x000fe20000000006 */
[----:B------:R-:W-:Y:S10]  /*05b0*/  @P2 BRA `(.L_x_5) ;  /* 0x0000000000182947 */ /* 0x000ff40003800000 */
[----:B------:R-:W-:Y:S01]  /*05c0*/  LOP3.LUT R2, R9, 0x7fffffff, RZ, 0xc0, !PT ;  /* 0x7fffffff09027812 */ /* 0x000fe200078ec0ff */
[----:B------:R-:W-:Y:S02]  /*05d0*/  IMAD.MOV.U32 R4, RZ, RZ, R8 ;  /* 0x000000ffff047224 */ /* 0x000fe400078e0008 */
[----:B------:R-:W-:Y:S01]  /*05e0*/  IMAD.MOV.U32 R5, RZ, RZ, R9 ;  /* 0x000000ffff057224 */ /* 0x000fe200078e0009 */
[----:B------:R-:W-:Y:S02]  /*05f0*/  IADD3 R8, PT, PT, R2, -0x100000, RZ ;  /* 0xfff0000002087810 */ /* 0x000fe40007ffe0ff */
[----:B------:R-:W-:-:S07]  /*0600*/  MOV R2, 0x620 ;  /* 0x0000062000027802 */ /* 0x000fce0000000f00 */
[----:B------:R-:W-:Y:S05]  /*0610*/  CALL.REL.NOINC `($__internal_0_$__cuda_sm20_dblrcp_rn_slowpath_v3) ;  /* 0x0000002400707944 */ /* 0x000fea0003c00000 */
.L_x_5:
[----:B------:R-:W-:Y:S05]  /*0620*/  BSYNC.RECONVERGENT B1 ;  /* 0x0000000000017941 */ /* 0x000fea0003800200 */
.L_x_4:
[----:B------:R-:W-:Y:S01]  /*0630*/  FSEL R8, R6, 0.00030622564372606575489, P1 ;  /* 0x39a08ce906087808 */ /* 0x000fe20000800000 */
[----:B------:R-:W-:Y:S01]  /*0640*/  UMOV UR6, 0x9ee75616 ;  /* 0x9ee7561600067882 */ /* 0x000fe20000000000 */
[----:B------:R-:W-:Y:S01]  /*0650*/  FSEL R9, R7, 10831.5869140625, P1 ;  /* 0x46293e5907097808 */ /* 0x000fe20000800000 */
[----:B------:R-:W-:Y:S01]  /*0660*/  UMOV UR7, 0x3cd203af ;  /* 0x3cd203af00077882 */ /* 0x000fe20000000000 */
[C---:B------:R-:W-:Y:S01]  /*0670*/  ISETP.GE.U32.AND P0, PT, R30.reuse, 0xc7, PT ;  /* 0x000000c71e00780c */ /* 0x040fe20003f06070 */
[----:B------:R-:W-:-:S03]  /*0680*/  VIADD R30, R30, 0x1 ;  /* 0x000000011e1e7836 */ /* 0x000fc60000000000 */
[----:B------:R-:W-:-:S08]  /*0690*/  DMUL R2, R14, R8 ;  /* 0x000000080e027228 */ /* 0x000fd00000000000 */
[C---:B------:R-:W-:Y:S02]  /*06a0*/  DADD R4, R2.reuse, -1 ;  /* 0xbff0000002047429 */ /* 0x040fe40000000000 */
[----:B------:R-:W-:-:S06]  /*06b0*/  DMUL R22, R2, R22 ;  /* 0x0000001602167228 */ /* 0x000fcc0000000000 */
[----:B------:R-:W-:-:S14]  /*06c0*/  DSETP.GEU.AND P1, PT, |R4|, UR6, PT ;  /* 0x0000000604007e2a */ /* 0x000fdc000bf2e200 */
[----:B------:R-:W-:Y:S05]  /*06d0*/  @!P0 BRA P1, `(.L_x_6) ;  /* 0xfffffff800e88947 */ /* 0x000fea000083ffff */
[----:B------:R-:W-:Y:S05]  /*06e0*/  BSYNC.RECONVERGENT B0 ;  /* 0x0000000000007941 */ /* 0x000fea0003800200 */
.L_x_1:
[----:B------:R-:W-:Y:S01]  /*06f0*/  ISETP.GT.AND P0, PT, R29, 0xfffff, PT ;  /* 0x000fffff1d00780c */ /* 0x000fe20003f04270 */
[----:B------:R-:W-:Y:S01]  /*0700*/  IMAD.MOV.U32 R2, RZ, RZ, R28 ;  /* 0x000000ffff027224 */ /* 0x000fe200078e001c */
[----:B------:R-:W-:Y:S01]  /*0710*/  BSSY.RECONVERGENT B0, `(.L_x_7) ;  /* 0x0000053000007945 */ /* 0x000fe20003800200 */
[--C-:B------:R-:W-:Y:S02]  /*0720*/  IMAD.MOV.U32 R3, RZ, RZ, R29.reuse ;  /* 0x000000ffff037224 */ /* 0x100fe400078e001d */
[----:B------:R-:W-:Y:S02]  /*0730*/  IMAD.MOV.U32 R13, RZ, RZ, R29 ;  /* 0x000000ffff0d7224 */ /* 0x000fe400078e001d */
[----:B------:R-:W-:-:S06]  /*0740*/  IMAD.MOV.U32 R12, RZ, RZ, -0x3ff ;  /* 0xfffffc01ff0c7424 */ /* 0x000fcc00078e00ff */
[----:B------:R-:W-:Y:S01]  /*0750*/  @!P0 DMUL R2, R28, 1.80143985094819840000e+16 ;  /* 0x435000001c028828 */ /* 0x000fe20000000000 */
[----:B------:R-:W-:-:S09]  /*0760*/  @!P0 IMAD.MOV.U32 R12, RZ, RZ, -0x435 ;  /* 0xfffffbcbff0c8424 */ /* 0x000fd200078e00ff */
[----:B------:R-:W-:-:S05]  /*0770*/  @!P0 IMAD.MOV.U32 R13, RZ, RZ, R3 ;  /* 0x000000ffff0d8224 */ /* 0x000fca00078e0003 */
[----:B------:R-:W-:-:S04]  /*0780*/  IADD3 R4, PT, PT, R13, -0x1, RZ ;  /* 0xffffffff0d047810 */ /* 0x000fc80007ffe0ff */
[----:B------:R-:W-:Y:S01]  /*0790*/  ISETP.GT.U32.AND P1, PT, R4, 0x7feffffe, PT ;  /* 0x7feffffe0400780c */ /* 0x000fe20003f24070 */
[----:B------:R-:W-:Y:S02]  /*07a0*/  IMAD.MOV.U32 R4, RZ, RZ, R28 ;  /* 0x000000ffff047224 */ /* 0x000fe400078e001c */
[----:B------:R-:W-:-:S10]  /*07b0*/  @!P0 IMAD.MOV.U32 R4, RZ, RZ, R2 ;  /* 0x000000ffff048224 */ /* 0x000fd400078e0002 */
[----:B------:R-:W-:Y:S05]  /*07c0*/  @P1 BRA `(.L_x_8) ;  /* 0x0000000400041947 */ /* 0x000fea0003800000 */
[----:B------:R-:W-:Y:S01]  /*07d0*/  LOP3.LUT R2, R13, 0xfffff, RZ, 0xc0, !PT ;  /* 0x000fffff0d027812 */ /* 0x000fe200078ec0ff */
[----:B------:R-:W-:Y:S01]  /*07e0*/  IMAD.MOV.U32 R16, RZ, RZ, -0x748574fc ;  /* 0x8b7a8b04ff107424 */ /* 0x000fe200078e00ff */
[----:B------:R-:W-:Y:S01]  /*07f0*/  UMOV UR6, 0x3ae80f1e ;  /* 0x3ae80f1e00067882 */ /* 0x000fe20000000000 */
[----:B------:R-:W-:Y:S01]  /*0800*/  IMAD.MOV.U32 R17, RZ, RZ, 0x3ed0ee25 ;  /* 0x3ed0ee25ff117424 */ /* 0x000fe200078e00ff */
[----:B------:R-:W-:Y:S01]  /*0810*/  LOP3.LUT R3, R2, 0x3ff00000, RZ, 0xfc, !PT ;  /* 0x3ff0000002037812 */ /* 0x000fe200078efcff */
[----:B------:R-:W-:Y:S01]  /*0820*/  IMAD.MOV.U32 R2, RZ, RZ, R4 ;  /* 0x000000ffff027224 */ /* 0x000fe200078e0004 */
[----:B------:R-:W-:Y:S01]  /*0830*/  UMOV UR7, 0x3eb1380b ;  /* 0x3eb1380b00077882 */ /* 0x000fe20000000000 */
[----:B------:R-:W-:Y:S01]  /*0840*/  IMAD.MOV.U32 R4, RZ, RZ, RZ ;  /* 0x000000ffff047224 */ /* 0x000fe200078e00ff */
[----:B------:R-:W-:Y:S01]  /*0850*/  ISETP.GE.U32.AND P0, PT, R3, 0x3ff6a09f, PT ;  /* 0x3ff6a09f0300780c */ /* 0x000fe20003f06070 */
[----:B------:R-:W-:Y:S01]  /*0860*/  UMOV UR8, 0x80000000 ;  /* 0x8000000000087882 */ /* 0x000fe20000000000 */
[----:B------:R-:W-:Y:S01]  /*0870*/  LEA.HI R18, R13, R12, RZ, 0xc ;  /* 0x0000000c0d127211 */ /* 0x000fe200078f60ff */
[----:B------:R-:W-:Y:S01]  /*0880*/  UMOV UR9, 0x43300000 ;  /* 0x4330000000097882 */ /* 0x000fe20000000000 */
[----:B------:R-:W-:-:S09]  /*0890*/  MOV R19, 0x43300000 ;  /* 0x4330000000137802 */ /* 0x000fd20000000f00 */
[----:B------:R-:W-:Y:S01]  /*08a0*/  @P0 IADD3 R5, PT, PT, R3, -0x100000, RZ ;  /* 0xfff0000003050810 */ /* 0x000fe20007ffe0ff */
[----:B------:R-:W-:-:S04]  /*08b0*/  @P0 VIADD R18, R18, 0x1 ;  /* 0x0000000112120836 */ /* 0x000fc80000000000 */
[----:B------:R-:W-:Y:S01]  /*08c0*/  @P0 IMAD.MOV.U32 R3, RZ, RZ, R5 ;  /* 0x000000ffff030224 */ /* 0x000fe200078e0005 */
[----:B------:R-:W-:-:S05]  /*08d0*/  LOP3.LUT R18, R18, 0x80000000, RZ, 0x3c, !PT ;  /* 0x8000000012127812 */ /* 0x000fca00078e3cff */
[C---:B------:R-:W-:Y:S02]  /*08e0*/  DADD R14, R2.reuse, 1 ;  /* 0x3ff00000020e7429 */ /* 0x040fe40000000000 */
[----:B------:R-:W-:-:S04]  /*08f0*/  DADD R2, R2, -1 ;  /* 0xbff0000002027429 */ /* 0x000fc80000000000 */
[----:B------:R-:W0:Y:S02]  /*0900*/  MUFU.RCP64H R5, R15 ;  /* 0x0000000f00057308 */ /* 0x000e240000001800 */
[----:B0-----:R-:W-:-:S08]  /*0910*/  DFMA R6, -R14, R4, 1 ;  /* 0x3ff000000e06742b */ /* 0x001fd00000000104 */
[----:B------:R-:W-:-:S08]  /*0920*/  DFMA R6, R6, R6, R6 ;  /* 0x000000060606722b */ /* 0x000fd00000000006 */
[----:B------:R-:W-:-:S08]  /*0930*/  DFMA R4, R4, R6, R4 ;  /* 0x000000060404722b */ /* 0x000fd00000000004 */
[----:B------:R-:W-:-:S08]  /*0940*/  DMUL R6, R2, R4 ;  /* 0x0000000402067228 */ /* 0x000fd00000000000 */
[----:B------:R-:W-:-:S08]  /*0950*/  DFMA R6, R2, R4, R6 ;  /* 0x000000040206722b */ /* 0x000fd00000000006 */
[----:B------:R-:W-:Y:S02]  /*0960*/  DMUL R8, R6, R6 ;  /* 0x0000000606087228 */ /* 0x000fe40000000000 */
[----:B------:R-:W-:-:S06]  /*0970*/  DADD R12, R2, -R6 ;  /* 0x00000000020c7229 */ /* 0x000fcc0000000806 */
[----:B------:R-:W-:Y:S01]  /*0980*/  DFMA R14, R8, UR6, R16 ;  /* 0x00000006080e7c2b */ /* 0x000fe20008000010 */
[----:B------:R-:W-:Y:S01]  /*0990*/  UMOV UR6, 0x9f02676f ;  /* 0x9f02676f00067882 */ /* 0x000fe20000000000 */
[----:B------:R-:W-:Y:S01]  /*09a0*/  UMOV UR7, 0x3ef3b266 ;  /* 0x3ef3b26600077882 */ /* 0x000fe20000000000 */
[----:B------:R-:W-:Y:S02]  /*09b0*/  DADD R16, R12, R12 ;  /* 0x000000000c107229 */ /* 0x000fe4000000000c */
[----:B------:R-:W-:Y:S01]  /*09c0*/  DADD R12, R18, -UR8 ;  /* 0x80000008120c7e29 */ /* 0x000fe20008000000 */
[----:B------:R-:W-:Y:S01]  /*09d0*/  UMOV UR8, 0xfefa39ef ;  /* 0xfefa39ef00087882 */ /* 0x000fe20000000000 */
[----:B------:R-:W-:Y:S01]  /*09e0*/  UMOV UR9, 0x3fe62e42 ;  /* 0x3fe62e4200097882 */ /* 0x000fe20000000000 */
[----:B------:R-:W-:Y:S01]  /*09f0*/  DFMA R14, R8, R14, UR6 ;  /* 0x00000006080e7e2b */ /* 0x000fe2000800000e */
[----:B------:R-:W-:Y:S01]  /*0a00*/  UMOV UR6, 0xa9ab0956 ;  /* 0xa9ab095600067882 */ /* 0x000fe20000000000 */
[----:B------:R-:W-:Y:S01]  /*0a10*/  UMOV UR7, 0x3f1745cb ;  /* 0x3f1745cb00077882 */ /* 0x000fe20000000000 */
[----:B------:R-:W-:-:S02]  /*0a20*/  DFMA R16, R2, -R6, R16 ;  /* 0x800000060210722b */ /* 0x000fc40000000010 */
[----:B------:R-:W-:-:S03]  /*0a30*/  DFMA R2, R12, UR8, R6 ;  /* 0x000000080c027c2b */ /* 0x000fc60008000006 */
[----:B------:R-:W-:Y:S01]  /*0a40*/  DFMA R14, R8, R14, UR6 ;  /* 0x00000006080e7e2b */ /* 0x000fe2000800000e */
[----:B------:R-:W-:Y:S01]  /*0a50*/  UMOV UR6, 0x2d1b5154 ;  /* 0x2d1b515400067882 */ /* 0x000fe20000000000 */
[----:B------:R-:W-:Y:S01]  /*0a60*/  UMOV UR7, 0x3f3c71c7 ;  /* 0x3f3c71c700077882 */ /* 0x000fe20000000000 */
[----:B------:R-:W-:-:S05]  /*0a70*/  DMUL R16, R4, R16 ;  /* 0x0000001004107228 */ /* 0x000fca0000000000 */
[----:B------:R-:W-:Y:S01]  /*0a80*/  DFMA R14, R8, R14, UR6 ;  /* 0x00000006080e7e2b */ /* 0x000fe2000800000e */
[----:B------:R-:W-:Y:S01]  /*0a90*/  UMOV UR6, 0x923be72d ;  /* 0x923be72d00067882 */ /* 0x000fe20000000000 */
[----:B------:R-:W-:-:S06]  /*0aa0*/  UMOV UR7, 0x3f624924 ;  /* 0x3f62492400077882 */ /* 0x000fcc0000000000 */
        /* <DEDUP_REMOVED lines=8> */
[----:B------:R-:W-:Y:S02]  /*0b30*/  UMOV UR7, 0x3fe62e42 ;  /* 0x3fe62e4200077882 */ /* 0x000fe40000000000 */
[----:B------:R-:W-:Y:S01]  /*0b40*/  DFMA R18, R12, -UR6, R2 ;  /* 0x800000060c127c2b */ /* 0x000fe20008000002 */
[----:B------:R-:W-:Y:S01]  /*0b50*/  UMOV UR6, 0x3b39803f ;  /* 0x3b39803f00067882 */ /* 0x000fe20000000000 */
[----:B------:R-:W-:Y:S02]  /*0b60*/  UMOV UR7, 0x3c7abc9e ;  /* 0x3c7abc9e00077882 */ /* 0x000fe40000000000 */
[----:B------:R-:W-:-:S04]  /*0b70*/  DMUL R14, R8, R14 ;  /* 0x0000000e080e7228 */ /* 0x000fc80000000000 */
[----:B------:R-:W-:-:S04]  /*0b80*/  DADD R18, -R6, R18 ;  /* 0x0000000006127229 */ /* 0x000fc80000000112 */
[----:B------:R-:W-:-:S08]  /*0b90*/  DFMA R14, R6, R14, R16 ;  /* 0x0000000e060e722b */ /* 0x000fd00000000010 */
[----:B------:R-:W-:-:S08]  /*0ba0*/  DADD R14, R14, -R18 ;  /* 0x000000000e0e7229 */ /* 0x000fd00000000812 */
[----:B------:R-:W-:-:S08]  /*0bb0*/  DFMA R14, R12, UR6, R14 ;  /* 0x000000060c0e7c2b */ /* 0x000fd0000800000e */
[----:B------:R-:W-:Y:S01]  /*0bc0*/  DADD R2, R2, R14 ;  /* 0x0000000002027229 */ /* 0x000fe2000000000e */
[----:B------:R-:W-:Y:S10]  /*0bd0*/  BRA `(.L_x_9) ;  /* 0x0000000000187947 */ /* 0x000ff40003800000 */
.L_x_8:
[----:B------:R-:W-:Y:S01]  /*0be0*/  IMAD.MOV.U32 R4, RZ, RZ, 0x0 ;  /* 0x00000000ff047424 */ /* 0x000fe200078e00ff */
[----:B------:R-:W-:Y:S01]  /*0bf0*/  LOP3.LUT P0, RZ, R3, 0x7fffffff, RZ, 0xc0, !PT ;  /* 0x7fffffff03ff7812 */ /* 0x000fe2000780c0ff */
[----:B------:R-:W-:-:S06]  /*0c00*/  IMAD.MOV.U32 R5, RZ, RZ, 0x7ff00000 ;  /* 0x7ff00000ff057424 */ /* 0x000fcc00078e00ff */
[----:B------:R-:W-:-:S10]  /*0c10*/  DFMA R4, R2, R4, +INF ;  /* 0x7ff000000204742b */ /* 0x000fd40000000004 */
[----:B------:R-:W-:Y:S02]  /*0c20*/  FSEL R2, R4, RZ, P0 ;  /* 0x000000ff04027208 */ /* 0x000fe40000000000 */
[----:B------:R-:W-:-:S07]  /*0c30*/  FSEL R3, R5, -QNAN , P0 ;  /* 0xfff0000005037808 */ /* 0x000fce0000000000 */
.L_x_9:
[----:B------:R-:W-:Y:S05]  /*0c40*/  BSYNC.RECONVERGENT B0 ;  /* 0x0000000000007941 */ /* 0x000fea0003800200 */
.L_x_7:
[C---:B------:R-:W-:Y:S01]  /*0c50*/  DSETP.NAN.AND P0, PT, R10.reuse, R10, PT ;  /* 0x0000000a0a00722a */ /* 0x040fe20003f08000 */
[----:B------:R-:W-:Y:S01]  /*0c60*/  BSSY.RECONVERGENT B0, `(.L_x_10) ;  /* 0x0000065000007945 */ /* 0x000fe20003800200 */
[----:B------:R-:W-:-:S12]  /*0c70*/  DFMA R28, R10, R2, -R28 ;  /* 0x000000020a1c722b */ /* 0x000fd8000000081c */
[----:B------:R-:W-:Y:S05]  /*0c80*/  @P0 BRA `(.L_x_11) ;  /* 0x0000000400840947 */ /* 0x000fea0003800000 */
[----:B------:R-:W-:Y:S01]  /*0c90*/  BSSY.RECONVERGENT B1, `(.L_x_12) ;  /* 0x0000005000017945 */ /* 0x000fe20003800200 */
[----:B------:R-:W-:Y:S01]  /*0ca0*/  IMAD.MOV.U32 R20, RZ, RZ, R10 ;  /* 0x000000ffff147224 */ /* 0x000fe200078e000a */
[----:B------:R-:W-:Y:S01]  /*0cb0*/  MOV R8, 0xce0 ;  /* 0x00000ce000087802 */ /* 0x000fe20000000f00 */
[----:B------:R-:W-:-:S07]  /*0cc0*/  IMAD.MOV.U32 R21, RZ, RZ, R11 ;  /* 0x000000ffff157224 */ /* 0x000fce00078e000b */
[----:B------:R-:W-:Y:S05]  /*0cd0*/  CALL.REL.NOINC `($gammaincc_f64$__internal_lgamma_pos) ;  /* 0x0000002400d47944 */ /* 0x000fea0003c00000 */
[----:B------:R-:W-:Y:S05]  /*0ce0*/  BSYNC.RECONVERGENT B1 ;  /* 0x0000000000017941 */ /* 0x000fea0003800200 */
.L_x_12:
[----:B------:R-:W-:-:S13]  /*0cf0*/  ISETP.GT.AND P0, PT, R11, -0x1, PT ;  /* 0xffffffff0b00780c */ /* 0x000fda0003f04270 */
[----:B------:R-:W-:Y:S05]  /*0d00*/  @P0 BRA `(.L_x_13) ;  /* 0x0000000400680947 */ /* 0x000fea0003800000 */
[----:B------:R-:W0:Y:S02]  /*0d10*/  FRND.F64.TRUNC R2, R10 ;  /* 0x0000000a00027313 */ /* 0x000e24000030d800 */
[----:B0-----:R-:W-:Y:S01]  /*0d20*/  DSETP.NEU.AND P0, PT, R10, R2, PT ;  /* 0x000000020a00722a */ /* 0x001fe20003f0d000 */
[----:B------:R-:W-:Y:S01]  /*0d30*/  IMAD.MOV.U32 R2, RZ, RZ, 0x0 ;  /* 0x00000000ff027424 */ /* 0x000fe200078e00ff */
[----:B------:R-:W-:-:S12]  /*0d40*/  MOV R3, 0x7ff00000 ;  /* 0x7ff0000000037802 */ /* 0x000fd80000000f00 */
[----:B------:R-:W-:Y:S05]  /*0d50*/  @!P0 BRA `(.L_x_13) ;  /* 0x0000000400548947 */ /* 0x000fea0003800000 */
[----:B------:R-:W-:Y:S02]  /*0d60*/  IMAD.MOV.U32 R12, RZ, RZ, R11 ;  /* 0x000000ffff0c7224 */ /* 0x000fe400078e000b */
[----:B------:R-:W-:Y:S02]  /*0d70*/  IMAD.MOV.U32 R2, RZ, RZ, R10 ;  /* 0x000000ffff027224 */ /* 0x000fe400078e000a */
[----:B------:R-:W-:Y:S01]  /*0d80*/  IMAD.MOV.U32 R13, RZ, RZ, -0x3ff ;  /* 0xfffffc01ff0d7424 */ /* 0x000fe200078e00ff */
[----:B------:R-:W-:-:S13]  /*0d90*/  ISETP.GT.AND P0, PT, R12, 0xfffff, PT ;  /* 0x000fffff0c00780c */ /* 0x000fda0003f04270 */
[----:B------:R-:W-:Y:S01]  /*0da0*/  @!P0 DMUL R10, R10, 1.80143985094819840000e+16 ;  /* 0x435000000a0a8828 */ /* 0x000fe20000000000 */
[----:B------:R-:W-:-:S09]  /*0db0*/  @!P0 MOV R13, 0xfffffbcb ;  /* 0xfffffbcb000d8802 */ /* 0x000fd20000000f00 */
[----:B------:R-:W-:Y:S02]  /*0dc0*/  @!P0 IMAD.MOV.U32 R12, RZ, RZ, R11 ;  /* 0x000000ffff0c8224 */ /* 0x000fe400078e000b */
[----:B------:R-:W-:Y:S02]  /*0dd0*/  @!P0 IMAD.MOV.U32 R2, RZ, RZ, R10 ;  /* 0x000000ffff028224 */ /* 0x000fe400078e000a */
[----:B------:R-:W-:-:S05]  /*0de0*/  VIADD R3, R12, 0xffffffff ;  /* 0xffffffff0c037836 */ /* 0x000fca0000000000 */
[----:B------:R-:W-:-:S13]  /*0df0*/  ISETP.GT.U32.AND P1, PT, R3, 0x7feffffe, PT ;  /* 0x7feffffe0300780c */ /* 0x000fda0003f24070 */
[----:B------:R-:W-:Y:S05]  /*0e00*/  @P1 BRA `(.L_x_14) ;  /* 0x0000000400041947 */ /* 0x000fea0003800000 */
[C---:B------:R-:W-:Y:S01]  /*0e10*/  LOP3.LUT R3, R12.reuse, 0xfffff, RZ, 0xc0, !PT ;  /* 0x000fffff0c037812 */ /* 0x040fe200078ec0ff */
[----:B------:R-:W-:Y:S01]  /*0e20*/  IMAD.MOV.U32 R4, RZ, RZ, RZ ;  /* 0x000000ffff047224 */ /* 0x000fe200078e00ff */
[----:B------:R-:W-:Y:S01]  /*0e30*/  MOV R15, 0x3ed0ee25 ;  /* 0x3ed0ee25000f7802 */ /* 0x000fe20000000f00 */
[----:B------:R-:W-:Y:S01]  /*0e40*/  IMAD.MOV.U32 R14, RZ, RZ, -0x748574fc ;  /* 0x8b7a8b04ff0e7424 */ /* 0x000fe200078e00ff */
[----:B------:R-:W-:Y:S01]  /*0e50*/  LOP3.LUT R3, R3, 0x3ff00000, RZ, 0xfc, !PT ;  /* 0x3ff0000003037812 */ /* 0x000fe200078efcff */
[----:B------:R-:W-:Y:S01]  /*0e60*/  UMOV UR6, 0x3ae80f1e ;  /* 0x3ae80f1e00067882 */ /* 0x000fe20000000000 */
[----:B------:R-:W-:Y:S01]  /*0e70*/  UMOV UR7, 0x3eb1380b ;  /* 0x3eb1380b00077882 */ /* 0x000fe20000000000 */
[----:B------:R-:W-:Y:S01]  /*0e80*/  LEA.HI R12, R12, R13, RZ, 0xc ;  /* 0x0000000d0c0c7211 */ /* 0x000fe200078f60ff */
[----:B------:R-:W-:Y:S01]  /*0e90*/  IMAD.MOV.U32 R17, RZ, RZ, 0x43300000 ;  /* 0x43300000ff117424 */ /* 0x000fe200078e00ff */
[----:B------:R-:W-:Y:S01]  /*0ea0*/  ISETP.GE.U32.AND P0, PT, R3, 0x3ff6a09f, PT ;  /* 0x3ff6a09f0300780c */ /* 0x000fe20003f06070 */
[----:B------:R-:W-:Y:S01]  /*0eb0*/  UMOV UR8, 0x80000000 ;  /* 0x8000000000087882 */ /* 0x000fe20000000000 */
[----:B------:R-:W-:-:S11]  /*0ec0*/  UMOV UR9, 0x43300000 ;  /* 0x4330000000097882 */ /* 0x000fd60000000000 */
[----:B------:R-:W-:Y:S02]  /*0ed0*/  @P0 VIADD R5, R3, 0xfff00000 ;  /* 0xfff0000003050836 */ /* 0x000fe40000000000 */
[----:B------:R-:W-:Y:S02]  /*0ee0*/  @P0 VIADD R12, R12, 0x1 ;  /* 0x000000010c0c0836 */ /* 0x000fe40000000000 */
[----:B------:R-:W-:-:S03]  /*0ef0*/  @P0 IMAD.MOV.U32 R3, RZ, RZ, R5 ;  /* 0x000000ffff030224 */ /* 0x000fc600078e0005 */
[----:B------:R-:W-:-:S03]  /*0f00*/  LOP3.LUT R16, R12, 0x80000000, RZ, 0x3c, !PT ;  /* 0x800000000c107812 */ /* 0x000fc600078e3cff */
        /* <DEDUP_REMOVED lines=8> */
[----:B------:R-:W-:-:S08]  /*0f90*/  DMUL R8, R6, R6 ;  /* 0x0000000606087228 */ /* 0x000fd00000000000 */
[----:B------:R-:W-:Y:S01]  /*0fa0*/  DFMA R10, R8, UR6, R14 ;  /* 0x00000006080a7c2b */ /* 0x000fe2000800000e */
[----:B------:R-:W-:Y:S01]  /*0fb0*/  UMOV UR6, 0x9f02676f ;  /* 0x9f02676f00067882 */ /* 0x000fe20000000000 */
[----:B------:R-:W-:Y:S01]  /*0fc0*/  UMOV UR7, 0x3ef3b266 ;  /* 0x3ef3b26600077882 */ /* 0x000fe20000000000 */
[----:B------:R-:W-:-:S05]  /*0fd0*/  DADD R14, R2, -R6 ;  /* 0x00000000020e7229 */ /* 0x000fca0000000806 */
[----:B------:R-:W-:Y:S01]  /*0fe0*/  DFMA R10, R8, R10, UR6 ;  /* 0x00000006080a7e2b */ /* 0x000fe2000800000a */
[----:B------:R-:W-:Y:S01]  /*0ff0*/  UMOV UR6, 0xa9ab0956 ;  /* 0xa9ab095600067882 */ /* 0x000fe20000000000 */
[----:B------:R-:W-:Y:S01]  /*1000*/  UMOV UR7, 0x3f1745cb ;  /* 0x3f1745cb00077882 */ /* 0x000fe20000000000 */
[----:B------:R-:W-:-:S05]  /*1010*/  DADD R14, R14, R14 ;  /* 0x000000000e0e7229 */ /* 0x000fca000000000e */
[----:B------:R-:W-:Y:S01]  /*1020*/  DFMA R10, R8, R10, UR6 ;  /* 0x00000006080a7e2b */ /* 0x000fe2000800000a */
[----:B------:R-:W-:Y:S01]  /*1030*/  UMOV UR6, 0x2d1b5154 ;  /* 0x2d1b515400067882 */ /* 0x000fe20000000000 */
[----:B------:R-:W-:Y:S01]  /*1040*/  UMOV UR7, 0x3f3c71c7 ;  /* 0x3f3c71c700077882 */ /* 0x000fe20000000000 */
[----:B------:R-:W-:-:S05]  /*1050*/  DFMA R14, R2, -R6, R14 ;  /* 0x80000006020e722b */ /* 0x000fca000000000e */
[----:B------:R-:W-:Y:S01]  /*1060*/  DFMA R10, R8, R10, UR6 ;  /* 0x00000006080a7e2b */ /* 0x000fe2000800000a */
[----:B------:R-:W-:Y:S01]  /*1070*/  UMOV UR6, 0x923be72d ;  /* 0x923be72d00067882 */ /* 0x000fe20000000000 */
[----:B------:R-:W-:Y:S01]  /*1080*/  UMOV UR7, 0x3f624924 ;  /* 0x3f62492400077882 */ /* 0x000fe20000000000 */
[----:B------:R-:W-:-:S05]  /*1090*/  DMUL R14, R4, R14 ;  /* 0x0000000e040e7228 */ /* 0x000fca0000000000 */
[----:B------:R-:W-:Y:S01]  /*10a0*/  DFMA R12, R8, R10, UR6 ;  /* 0x00000006080c7e2b */ /* 0x000fe2000800000a */
[----:B------:R-:W-:Y:S01]  /*10b0*/  UMOV UR6, 0x9999a3c4 ;  /* 0x9999a3c400067882 */ /* 0x000fe20000000000 */
[----:B------:R-:W-:Y:S01]  /*10c0*/  UMOV UR7, 0x3f899999 ;  /* 0x3f89999900077882 */ /* 0x000fe20000000000 */
[----:B------:R-:W-:Y:S01]  /*10d0*/  DADD R10, R16, -UR8 ;  /* 0x80000008100a7e29 */ /* 0x000fe20008000000 */
[----:B------:R-:W-:Y:S01]  /*10e0*/  UMOV UR8, 0xfefa39ef ;  /* 0xfefa39ef00087882 */ /* 0x000fe20000000000 */
[----:B------:R-:W-:-:S03]  /*10f0*/  UMOV UR9, 0x3fe62e42 ;  /* 0x3fe62e4200097882 */ /* 0x000fc60000000000 */
[----:B------:R-:W-:Y:S01]  /*1100*/  DFMA R12, R8, R12, UR6 ;  /* 0x00000006080c7e2b */ /* 0x000fe2000800000c */
[----:B------:R-:W-:Y:S01]  /*1110*/  UMOV UR6, 0x55555554 ;  /* 0x5555555400067882 */ /* 0x000fe20000000000 */
[----:B------:R-:W-:Y:S01]  /*1120*/  UMOV UR7, 0x3fb55555 ;  /* 0x3fb5555500077882 */ /* 0x000fe20000000000 */
[----:B------:R-:W-:-:S05]  /*1130*/  DFMA R2, R10, UR8, R6 ;  /* 0x000000080a027c2b */ /* 0x000fca0008000006 */
        /* <DEDUP_REMOVED lines=11> */
[----:B------:R-:W-:-:S08]  /*11f0*/  DADD R2, R2, R12 ;  /* 0x0000000002027229 */ /* 0x000fd0000000000c */
[----:B------:R-:W-:Y:S01]  /*1200*/  DADD R2, -RZ, -R2 ;  /* 0x00000000ff027229 */ /* 0x000fe20000000902 */
[----:B------:R-:W-:Y:S10]  /*1210*/  BRA `(.L_x_13) ;  /* 0x0000000000247947 */ /* 0x000ff40003800000 */
.L_x_14:
[----:B------:R-:W-:Y:S01]  /*1220*/  IMAD.MOV.U32 R2, RZ, RZ, 0x0 ;  /* 0x00000000ff027424 */ /* 0x000fe200078e00ff */
[----:B------:R-:W-:Y:S01]  /*1230*/  LOP3.LUT P0, RZ, R11, 0x7fffffff, RZ, 0xc0, !PT ;  /* 0x7fffffff0bff7812 */ /* 0x000fe2000780c0ff */
[----:B------:R-:W-:-:S06]  /*1240*/  IMAD.MOV.U32 R3, RZ, RZ, 0x7ff00000 ;  /* 0x7ff00000ff037424 */ /* 0x000fcc00078e00ff */
[----:B------:R-:W-:-:S10]  /*1250*/  DFMA R2, R10, R2, +INF ;  /* 0x7ff000000a02742b */ /* 0x000fd40000000002 */
[----:B------:R-:W-:Y:S02]  /*1260*/  FSEL R2, R2, RZ, P0 ;  /* 0x000000ff02027208 */ /* 0x000fe40000000000 */
[----:B------:R-:W-:-:S06]  /*1270*/  FSEL R3, R3, -QNAN , P0 ;  /* 0xfff0000003037808 */ /* 0x000fcc0000000000 */
[----:B------:R-:W-:Y:S01]  /*1280*/  DADD R2, -RZ, -R2 ;  /* 0x00000000ff027229 */ /* 0x000fe20000000902 */
[----:B------:R-:W-:Y:S10]  /*1290*/  BRA `(.L_x_13) ;  /* 0x0000000000047947 */ /* 0x000ff40003800000 */
.L_x_11:
[----:B------:R-:W-:-:S11]  /*12a0*/  DADD R2, R10, R10 ;  /* 0x000000000a027229 */ /* 0x000fd6000000000a */
.L_x_13:
[----:B------:R-:W-:Y:S05]  /*12b0*/  BSYNC.RECONVERGENT B0 ;  /* 0x0000000000007941 */ /* 0x000fea0003800200 */
.L_x_10:
[----:B------:R-:W-:Y:S01]  /*12c0*/  DADD R28, R28, -R2 ;  /* 0x000000001c1c7229 */ /* 0x000fe20000000802 */
[----:B------:R-:W-:Y:S01]  /*12d0*/  UMOV UR6, 0xfefa39ef ;  /* 0xfefa39ef00067882 */ /* 0x000fe20000000000 */
[----:B------:R-:W-:Y:S01]  /*12e0*/  IMAD.MOV.U32 R2, RZ, RZ, 0x652b82fe ;  /* 0x652b82feff027424 */ /* 0x000fe200078e00ff */
[----:B------:R-:W-:Y:S01]  /*12f0*/  MOV R3, 0x3ff71547 ;  /* 0x3ff7154700037802 */ /* 0x000fe20000000f00 */
[----:B------:R-:W-:Y:S01]  /*1300*/  UMOV UR7, 0x3fe62e42 ;  /* 0x3fe62e4200077882 */ /* 0x000fe20000000000 */
[----:B------:R-:W0:Y:S01]  /*1310*/  MUFU.RCP64H R9, R23 ;  /* 0x0000001700097308 */ /* 0x000e220000001800 */
[----:B------:R-:W-:Y:S01]  /*1320*/  IMAD.MOV.U32 R8, RZ, RZ, 0x1 ;  /* 0x00000001ff087424 */ /* 0x000fe200078e00ff */
[----:B------:R-:W-:Y:S02]  /*1330*/  BSSY.RECONVERGENT B0, `(.L_x_15) ;  /* 0x000003c000007945 */ /* 0x000fe40003800200 */
[----:B------:R-:W-:Y:S01]  /*1340*/  DFMA R2, R28, R2, 6.75539944105574400000e+15 ;  /* 0x433800001c02742b */ /* 0x000fe20000000002 */
[----:B------:R-:W-:-:S07]  /*1350*/  FSETP.GEU.AND P0, PT, |R29|, 4.1917929649353027344, PT ;  /* 0x4086232b1d00780b */ /* 0x000fce0003f0e200 */
[----:B------:R-:W-:Y:S02]  /*1360*/  DADD R4, R2, -6.75539944105574400000e+15 ;  /* 0xc338000002047429 */ /* 0x000fe40000000000 */
[----:B0-----:R-:W-:-:S06]  /*1370*/  DFMA R10, -R22, R8, 1 ;  /* 0x3ff00000160a742b */ /* 0x001fcc0000000108 */
[----:B------:R-:W-:Y:S01]  /*1380*/  DFMA R6, R4, -UR6, R28 ;  /* 0x8000000604067c2b */ /* 0x000fe2000800001c */
[----:B------:R-:W-:Y:S01]  /*1390*/  UMOV UR6, 0x3b39803f ;  /* 0x3b39803f00067882 */ /* 0x000fe20000000000 */
[----:B------:R-:W-:Y:S01]  /*13a0*/  UMOV UR7, 0x3c7abc9e ;  /* 0x3c7abc9e00077882 */ /* 0x000fe20000000000 */
[----:B------:R-:W-:-:S05]  /*13b0*/  DFMA R10, R10, R10, R10 ;  /* 0x0000000a0a0a722b */ /* 0x000fca000000000a */
[----:B------:R-:W-:Y:S01]  /*13c0*/  DFMA R4, R4, -UR6, R6 ;  /* 0x8000000604047c2b */ /* 0x000fe20008000006 */
[----:B------:R-:W-:Y:S01]  /*13d0*/  UMOV UR6, 0x69ce2bdf ;  /* 0x69ce2bdf00067882 */ /* 0x000fe20000000000 */
[----:B------:R-:W-:Y:S01]  /*13e0*/  IMAD.MOV.U32 R6, RZ, RZ, -0x35dec16 ;  /* 0xfca213eaff067424 */ /* 0x000fe200078e00ff */
[----:B------:R-:W-:Y:S01]  /*13f0*/  UMOV UR7, 0x3e5ade15 ;  /* 0x3e5ade1500077882 */ /* 0x000fe20000000000 */
[----:B------:R-:W-:Y:S01]  /*1400*/  IMAD.MOV.U32 R7, RZ, RZ, 0x3e928af3 ;  /* 0x3e928af3ff077424 */ /* 0x000fe200078e00ff */
[----:B------:R-:W-:-:S05]  /*1410*/  DFMA R10, R8, R10, R8 ;  /* 0x0000000a080a722b */ /* 0x000fca0000000008 */
[----:B------:R-:W-:Y:S01]  /*1420*/  DFMA R6, R4, UR6, R6 ;  /* 0x0000000604067c2b */ /* 0x000fe20008000006 */
        /* <DEDUP_REMOVED lines=23> */
[----:B------:R-:W-:-:S08]  /*15a0*/  DFMA R6, R4, R6, UR6 ;  /* 0x0000000604067e2b */ /* 0x000fd00008000006 */
[----:B------:R-:W-:-:S08]  /*15b0*/  DFMA R6, R4, R6, 1 ;  /* 0x3ff000000406742b */ /* 0x000fd00000000006 */
[----:B------:R-:W-:Y:S02]  /*15c0*/  DFMA R6, R4, R6, 1 ;  /* 0x3ff000000406742b */ /* 0x000fe40000000006 */
[----:B------:R-:W-:-:S08]  /*15d0*/  DFMA R4, -R22, R10, 1 ;  /* 0x3ff000001604742b */ /* 0x000fd0000000010a */
[----:B------:R-:W-:Y:S01]  /*15e0*/  DFMA R10, R10, R4, R10 ;  /* 0x000000040a0a722b */ /* 0x000fe2000000000a */
[----:B------:R-:W-:Y:S02]  /*15f0*/  IMAD R5, R2, 0x100000, R7 ;  /* 0x0010000002057824 */ /* 0x000fe400078e0207 */
[----:B------:R-:W-:Y:S01]  /*1600*/  IMAD.MOV.U32 R4, RZ, RZ, R6 ;  /* 0x000000ffff047224 */ /* 0x000fe200078e0006 */
[----:B------:R-:W-:Y:S07]  /*1610*/  @!P0 BRA `(.L_x_16) ;  /* 0x0000000000348947 */ /* 0x000fee0003800000 */
[----:B------:R-:W-:Y:S01]  /*1620*/  FSETP.GEU.AND P1, PT, |R29|, 4.2275390625, PT ;  /* 0x408748001d00780b */ /* 0x000fe20003f2e200 */
[C---:B------:R-:W-:Y:S02]  /*1630*/  DADD R4, R28.reuse, +INF ;  /* 0x7ff000001c047429 */ /* 0x040fe40000000000 */
[----:B------:R-:W-:-:S08]  /*1640*/  DSETP.GEU.AND P0, PT, R28, RZ, PT ;  /* 0x000000ff1c00722a */ /* 0x000fd00003f0e000 */
[----:B------:R-:W-:Y:S02]  /*1650*/  FSEL R4, R4, RZ, P0 ;  /* 0x000000ff04047208 */ /* 0x000fe40000000000 */
[----:B------:R-:W-:Y:S02]  /*1660*/  @!P1 LEA.HI R3, R2, R2, RZ, 0x1 ;  /* 0x0000000202039211 */ /* 0x000fe400078f08ff */
[----:B------:R-:W-:Y:S02]  /*1670*/  FSEL R5, R5, RZ, P0 ;  /* 0x000000ff05057208 */ /* 0x000fe40000000000 */
[----:B------:R-:W-:-:S04]  /*1680*/  @!P1 SHF.R.S32.HI R3, RZ, 0x1, R3 ;  /* 0x00000001ff039819 */ /* 0x000fc80000011403 */
[----:B------:R-:W-:Y:S01]  /*1690*/  @!P1 IADD3 R2, PT, PT, R2, -R3, RZ ;  /* 0x8000000302029210 */ /* 0x000fe20007ffe0ff */
[----:B------:R-:W-:-:S03]  /*16a0*/  @!P1 IMAD R3, R3, 0x100000, R7 ;  /* 0x0010000003039824 */ /* 0x000fc600078e0207 */
[----:B------:R-:W-:Y:S01]  /*16b0*/  @!P1 LEA R7, R2, 0x3ff00000, 0x14 ;  /* 0x3ff0000002079811 */ /* 0x000fe200078ea0ff */
[----:B------:R-:W-:Y:S02]  /*16c0*/  @!P1 IMAD.MOV.U32 R2, RZ, RZ, R6 ;  /* 0x000000ffff029224 */ /* 0x000fe400078e0006 */
[----:B------:R-:W-:-:S06]  /*16d0*/  @!P1 IMAD.MOV.U32 R6, RZ, RZ, RZ ;  /* 0x000000ffff069224 */ /* 0x000fcc00078e00ff */
[----:B------:R-:W-:-:S11]  /*16e0*/  @!P1 DMUL R4, R2, R6 ;  /* 0x0000000602049228 */ /* 0x000fd60000000000 */
.L_x_16:
[----:B------:R-:W-:Y:S05]  /*16f0*/  BSYNC.RECONVERGENT B0 ;  /* 0x0000000000007941 */ /* 0x000fea0003800200 */
.L_x_15:
[----:B------:R-:W-:Y:S01]  /*1700*/  IMAD.MOV.U32 R6, RZ, RZ, R4 ;  /* 0x000000ffff067224 */ /* 0x000fe200078e0004 */
[----:B------:R-:W-:Y:S01]  /*1710*/  FSETP.GEU.AND P1, PT, |R5|, 6.5827683646048100446e-37, PT ;  /* 0x036000000500780b */ /* 0x000fe20003f2e200 */
[----:B------:R-:W-:Y:S01]  /*1720*/  IMAD.MOV.U32 R7, RZ, RZ, R5 ;  /* 0x000000ffff077224 */ /* 0x000fe200078e0005 */
[----:B------:R-:W-:Y:S05]  /*1730*/  BSSY.RECONVERGENT B0, `(.L_x_17) ;  /* 0x000000d000007945 */ /* 0x000fea0003800200 */
[----:B------:R-:W-:-:S08]  /*1740*/  DMUL R2, R10, R6 ;  /* 0x000000060a027228 */ /* 0x000fd00000000000 */
[----:B------:R-:W-:-:S08]  /*1750*/  DFMA R6, -R22, R2, R6 ;  /* 0x000000021606722b */ /* 0x000fd00000000106 */
[----:B------:R-:W-:-:S10]  /*1760*/  DFMA R2, R10, R6, R2 ;  /* 0x000000060a02722b */ /* 0x000fd40000000002 */
[----:B------:R-:W-:-:S05]  /*1770*/  FFMA R6, RZ, R23, R3 ;  /* 0x00000017ff067223 */ /* 0x000fca0000000003 */
[----:B------:R-:W-:-:S13]  /*1780*/  FSETP.GT.AND P0, PT, |R6|, 1.469367938527859385e-39, PT ;  /* 0x001000000600780b */ /* 0x000fda0003f04200 */
[----:B------:R-:W-:Y:S05]  /*1790*/  @P0 BRA P1, `(.L_x_18) ;  /* 0x0000000000180947 */ /* 0x000fea0000800000 */
[----:B------:R-:W-:Y:S01]  /*17a0*/  MOV R14, R22 ;  /* 0x00000016000e7202 */ /* 0x000fe20000000f00 */
[----:B------:R-:W-:Y:S01]  /*17b0*/  IMAD.MOV.U32 R17, RZ, RZ, R23 ;  /* 0x000000ffff117224 */ /* 0x000fe200078e0017 */
[----:B------:R-:W-:-:S07]  /*17c0*/  MOV R2, 0x17e0 ;  /* 0x000017e000027802 */ /* 0x000fce0000000f00 */
[----:B------:R-:W-:Y:S05]  /*17d0*/  CALL.REL.NOINC `($__internal_1_$__cuda_sm20_div_rn_f64_full) ;  /* 0x00000014009c7944 */ /* 0x000fea0003c00000 */
[----:B------:R-:W-:Y:S02]  /*17e0*/  IMAD.MOV.U32 R2, RZ, RZ, R4 ;  /* 0x000000ffff027224 */ /* 0x000fe400078e0004 */
[----:B------:R-:W-:-:S07]  /*17f0*/  IMAD.MOV.U32 R3, RZ, RZ, R5 ;  /* 0x000000ffff037224 */ /* 0x000fce00078e0005 */
.L_x_18:
[----:B------:R-:W-:Y:S05]  /*1800*/  BSYNC.RECONVERGENT B0 ;  /* 0x0000000000007941 */ /* 0x000fea0003800200 */
.L_x_17:
[----:B------:R-:W0:Y:S02]  /*1810*/  LDC.64 R4, c[0x0][0x390] ;  /* 0x0000e400ff047b82 */ /* 0x000e240000000a00 */
[----:B0-----:R-:W-:-:S05]  /*1820*/  IMAD.WIDE.U32 R4, R0, 0x8, R4 ;  /* 0x0000000800047825 */ /* 0x001fca00078e0004 */
[----:B------:R-:W-:Y:S01]  /*1830*/  STG.E.64 desc[UR4][R4.64], R2 ;  /* 0x0000000204007986 */ /* 0x000fe2000c101b04 */
[----:B------:R-:W-:Y:S05]  /*1840*/  EXIT ;  /* 0x000000000000794d */ /* 0x000fea0003800000 */
.L_x_0:
[----:B------:R-:W0:Y:S01]  /*1850*/  MUFU.RCP64H R3, R11 ;  /* 0x0000000b00037308 */ /* 0x000e220000001800 */
[----:B------:R-:W-:Y:S01]  /*1860*/  VIADD R2, R11, 0x300402 ;  /* 0x003004020b027836 */ /* 0x000fe20000000000 */
[----:B------:R-:W-:Y:S04]  /*1870*/  BSSY.RECONVERGENT B0, `(.L_x_19) ;  /* 0x0000010000007945 */ /* 0x000fe80003800200 */
[----:B------:R-:W-:Y:S01]  /*1880*/  FSETP.GEU.AND P0, PT, |R2|, 5.8789094863358348022e-39, PT ;  /* 0x004004020200780b */ /* 0x000fe20003f0e200 */
[----:B0-----:R-:W-:-:S08]  /*1890*/  DFMA R4, -R10, R2, 1 ;  /* 0x3ff000000a04742b */ /* 0x001fd00000000102 */
[----:B------:R-:W-:-:S08]  /*18a0*/  DFMA R4, R4, R4, R4 ;  /* 0x000000040404722b */ /* 0x000fd00000000004 */
[----:B------:R-:W-:-:S08]  /*18b0*/  DFMA R4, R2, R4, R2 ;  /* 0x000000040204722b */ /* 0x000fd00000000002 */
[----:B------:R-:W-:-:S08]  /*18c0*/  DFMA R6, -R10, R4, 1 ;  /* 0x3ff000000a06742b */ /* 0x000fd00000000104 */
[----:B------:R-:W-:Y:S01]  /*18d0*/  DFMA R8, R4, R6, R4 ;  /* 0x000000060408722b */ /* 0x000fe20000000004 */
[----:B------:R-:W-:Y:S10]  /*18e0*/  @P0 BRA `(.L_x_20) ;  /* 0x0000000000200947 */ /* 0x000ff40003800000 */
[----:B------:R-:W-:Y:S01]  /*18f0*/  LOP3.LUT R2, R11, 0x7fffffff, RZ, 0xc0, !PT ;  /* 0x7fffffff0b027812 */ /* 0x000fe200078ec0ff */
[----:B------:R-:W-:Y:S01]  /*1900*/  IMAD.MOV.U32 R4, RZ, RZ, R10 ;  /* 0x000000ffff047224 */ /* 0x000fe200078e000a */
[----:B------:R-:W-:-:S03]  /*1910*/  MOV R5, R11 ;  /* 0x0000000b00057202 */ /* 0x000fc60000000f00 */
[----:B------:R-:W-:Y:S01]  /*1920*/  VIADD R8, R2, 0xfff00000 ;  /* 0xfff0000002087836 */ /* 0x000fe20000000000 */
[----:B------:R-:W-:-:S07]  /*1930*/  MOV R2, 0x1950 ;  /* 0x0000195000027802 */ /* 0x000fce0000000f00 */
[----:B------:R-:W-:Y:S05]  /*1940*/  CALL.REL.NOINC `($__internal_0_$__cuda_sm20_dblrcp_rn_slowpath_v3) ;  /* 0x0000001000a47944 */ /* 0x000fea0003c00000 */
[----:B------:R-:W-:Y:S02]  /*1950*/  IMAD.MOV.U32 R8, RZ, RZ, R6 ;  /* 0x000000ffff087224 */ /* 0x000fe400078e0006 */
[----:B------:R-:W-:-:S07]  /*1960*/  IMAD.MOV.U32 R9, RZ, RZ, R7 ;  /* 0x000000ffff097224 */ /* 0x000fce00078e0007 */
.L_x_20:
[----:B------:R-:W-:Y:S05]  /*1970*/  BSYNC.RECONVERGENT B0 ;  /* 0x0000000000007941 */ /* 0x000fea0003800200 */
.L_x_19:
[----:B------:R-:W-:Y:S01]  /*1980*/  BSSY.RECONVERGENT B0, `(.L_x_21) ;  /* 0x0000026000007945 */ /* 0x000fe20003800200 */
[----:B------:R-:W-:Y:S01]  /*1990*/  IMAD.MOV.U32 R22, RZ, RZ, R8 ;  /* 0x000000ffff167224 */ /* 0x000fe200078e0008 */
[----:B------:R-:W-:Y:S01]  /*19a0*/  MOV R20, 0x1 ;  /* 0x0000000100147802 */ /* 0x000fe20000000f00 */
[----:B------:R-:W-:-:S07]  /*19b0*/  IMAD.MOV.U32 R23, RZ, RZ, R9 ;  /* 0x000000ffff177224 */ /* 0x000fce00078e0009 */
.L_x_24:
[----:B------:R-:W0:Y:S01]  /*19c0*/  I2F.F64.U32 R2, R20 ;  /* 0x0000001400027312 */ /* 0x000e220000201800 */
[----:B------:R-:W-:Y:S01]  /*19d0*/  FSETP.GEU.AND P1, PT, |R29|, 6.5827683646048100446e-37, PT ;  /* 0x036000001d00780b */ /* 0x000fe20003f2e200 */
[----:B------:R-:W-:Y:S01]  /*19e0*/  BSSY.RECONVERGENT B1, `(.L_x_22) ;  /* 0x0000016000017945 */ /* 0x000fe20003800200 */
[----:B0-----:R-:W-:Y:S01]  /*19f0*/  DADD R14, R10, R2 ;  /* 0x000000000a0e7229 */ /* 0x001fe20000000002 */
[----:B------:R-:W-:-:S05]  /*1a00*/  IMAD.MOV.U32 R2, RZ, RZ, 0x1 ;  /* 0x00000001ff027424 */ /* 0x000fca00078e00ff */
[----:B------:R-:W0:Y:S02]  /*1a10*/  MUFU.RCP64H R3, R15 ;  /* 0x0000000f00037308 */ /* 0x000e240000001800 */
[----:B0-----:R-:W-:-:S08]  /*1a20*/  DFMA R4, -R14, R2, 1 ;  /* 0x3ff000000e04742b */ /* 0x001fd00000000102 */
[----:B------:R-:W-:-:S08]  /*1a30*/  DFMA R4, R4, R4, R4 ;  /* 0x000000040404722b */ /* 0x000fd00000000004 */
[----:B------:R-:W-:-:S08]  /*1a40*/  DFMA R4, R2, R4, R2 ;  /* 0x000000040204722b */ /* 0x000fd00000000002 */
[----:B------:R-:W-:-:S08]  /*1a50*/  DFMA R2, -R14, R4, 1 ;  /* 0x3ff000000e02742b */ /* 0x000fd00000000104 */
[----:B------:R-:W-:-:S08]  /*1a60*/  DFMA R2, R4, R2, R4 ;  /* 0x000000020402722b */ /* 0x000fd00000000004 */
[----:B------:R-:W-:-:S08]  /*1a70*/  DMUL R4, R28, R2 ;  /* 0x000000021c047228 */ /* 0x000fd00000000000 */
[----:B------:R-:W-:-:S08]  /*1a80*/  DFMA R6, -R14, R4, R28 ;  /* 0x000000040e06722b */ /* 0x000fd0000000011c */
[----:B------:R-:W-:-:S10]  /*1a90*/  DFMA R2, R2, R6, R4 ;  /* 0x000000060202722b */ /* 0x000fd40000000004 */
[----:B------:R-:W-:-:S05]  /*1aa0*/  FFMA R4, RZ, R15, R3 ;  /* 0x0000000fff047223 */ /* 0x000fca0000000003 */
[----:B------:R-:W-:-:S13]  /*1ab0*/  FSETP.GT.AND P0, PT, |R4|, 1.469367938527859385e-39, PT ;  /* 0x001000000400780b */ /* 0x000fda0003f04200 */
[----:B------:R-:W-:Y:S05]  /*1ac0*/  @P0 BRA P1, `(.L_x_23) ;  /* 0x00000000001c0947 */ /* 0x000fea0000800000 */
[----:B------:R-:W-:Y:S01]  /*1ad0*/  IMAD.MOV.U32 R17, RZ, RZ, R15 ;  /* 0x000000ffff117224 */ /* 0x000fe200078e000f */
[----:B------:R-:W-:Y:S01]  /*1ae0*/  MOV R2, 0x1b20 ;  /* 0x00001b2000027802 */ /* 0x000fe20000000f00 */
[----:B------:R-:W-:Y:S02]  /*1af0*/  IMAD.MOV.U32 R4, RZ, RZ, R28 ;  /* 0x000000ffff047224 */ /* 0x000fe400078e001c */
[----:B------:R-:W-:-:S07]  /*1b00*/  IMAD.MOV.U32 R5, RZ, RZ, R29 ;  /* 0x000000ffff057224 */ /* 0x000fce00078e001d */
[----:B------:R-:W-:Y:S05]  /*1b10*/  CALL.REL.NOINC `($__internal_1_$__cuda_sm20_div_rn_f64_full) ;  /* 0x0000001000cc7944 */ /* 0x000fea0003c00000 */
[----:B------:R-:W-:Y:S01]  /*1b20*/  IMAD.MOV.U32 R2, RZ, RZ, R4 ;  /* 0x000000ffff027224 */ /* 0x000fe200078e0004 */
[----:B------:R-:W-:-:S07]  /*1b30*/  MOV R3, R5 ;  /* 0x0000000500037202 */ /* 0x000fce0000000f00 */
.L_x_23:
[----:B------:R-:W-:Y:S05]  /*1b40*/  BSYNC.RECONVERGENT B1 ;  /* 0x0000000000017941 */ /* 0x000fea0003800200 */
.L_x_22:
[----:B------:R-:W-:Y:S01]  /*1b50*/  DMUL R8, R2, R8 ;  /* 0x0000000802087228 */ /* 0x000fe20000000000 */
[----:B------:R-:W-:Y:S01]  /*1b60*/  UMOV UR6, 0x9ee75616 ;  /* 0x9ee7561600067882 */ /* 0x000fe20000000000 */
[----:B------:R-:W-:Y:S01]  /*1b70*/  UMOV UR7, 0x3cd203af ;  /* 0x3cd203af00077882 */ /* 0x000fe20000000000 */
[C---:B------:R-:W-:Y:S01]  /*1b80*/  ISETP.GE.U32.AND P0, PT, R20.reuse, 0xc7, PT ;  /* 0x000000c71400780c */ /* 0x040fe20003f06070 */
[----:B------:R-:W-:-:S04]  /*1b90*/  VIADD R20, R20, 0x1 ;  /* 0x0000000114147836 */ /* 0x000fc80000000000 */
[----:B------:R-:W-:-:S08]  /*1ba0*/  DADD R22, R8, R22 ;  /* 0x0000000008167229 */ /* 0x000fd00000000016 */
[----:B------:R-:W-:-:S08]  /*1bb0*/  DMUL R2, |R22|, UR6 ;  /* 0x0000000616027c28 */ /* 0x000fd00008000200 */
[----:B------:R-:W-:-:S14]  /*1bc0*/  DSETP.GEU.AND P1, PT, |R8|, R2, PT ;  /* 0x000000020800722a */ /* 0x000fdc0003f2e200 */
[----:B------:R-:W-:Y:S05]  /*1bd0*/  @!P0 BRA P1, `(.L_x_24) ;  /* 0xfffffffc00788947 */ /* 0x000fea000083ffff */
[----:B------:R-:W-:Y:S05]  /*1be0*/  BSYNC.RECONVERGENT B0 ;  /* 0x0000000000007941 */ /* 0x000fea0003800200 */
.L_x_21:
        /* <DEDUP_REMOVED lines=79> */
.L_x_26:
[----:B------:R-:W-:Y:S01]  /*20e0*/  IMAD.MOV.U32 R4, RZ, RZ, 0x0 ;  /* 0x00000000ff047424 */ /* 0x000fe200078e00ff */
[----:B------:R-:W-:Y:S01]  /*20f0*/  LOP3.LUT P0, RZ, R3, 0x7fffffff, RZ, 0xc0, !PT ;  /* 0x7fffffff03ff7812 */ /* 0x000fe2000780c0ff */
[----:B------:R-:W-:-:S06]  /*2100*/  IMAD.MOV.U32 R5, RZ, RZ, 0x7ff00000 ;  /* 0x7ff00000ff057424 */ /* 0x000fcc00078e00ff */
[----:B------:R-:W-:-:S10]  /*2110*/  DFMA R4, R2, R4, +INF ;  /* 0x7ff000000204742b */ /* 0x000fd40000000004 */
[----:B------:R-:W-:Y:S02]  /*2120*/  FSEL R2, R4, RZ, P0 ;  /* 0x000000ff04027208 */ /* 0x000fe40000000000 */
[----:B------:R-:W-:-:S07]  /*2130*/  FSEL R3, R5, -QNAN , P0 ;  /* 0xfff0000005037808 */ /* 0x000fce0000000000 */
.L_x_27:
[----:B------:R-:W-:Y:S05]  /*2140*/  BSYNC.RECONVERGENT B0 ;  /* 0x0000000000007941 */ /* 0x000fea0003800200 */
.L_x_25:
        /* <DEDUP_REMOVED lines=10> */
.L_x_30:
[----:B------:R-:W-:-:S13]  /*21f0*/  ISETP.GT.AND P0, PT, R11, -0x1, PT ;  /* 0xffffffff0b00780c */ /* 0x000fda0003f04270 */
[----:B------:R-:W-:Y:S05]  /*2200*/  @P0 BRA `(.L_x_31) ;  /* 0x0000000400680947 */ /* 0x000fea0003800000 */
[----:B------:R-:W0:Y:S02]  /*2210*/  FRND.F64.TRUNC R2, R10 ;  /* 0x0000000a00027313 */ /* 0x000e24000030d800 */
[----:B0-----:R-:W-:Y:S01]  /*2220*/  DSETP.NEU.AND P0, PT, R10, R2, PT ;  /* 0x000000020a00722a */ /* 0x001fe20003f0d000 */
[----:B------:R-:W-:Y:S01]  /*2230*/  MOV R2, 0x0 ;  /* 0x0000000000027802 */ /* 0x000fe20000000f00 */
[----:B------:R-:W-:-:S12]  /*2240*/  IMAD.MOV.U32 R3, RZ, RZ, 0x7ff00000 ;  /* 0x7ff00000ff037424 */ /* 0x000fd800078e00ff */
[----:B------:R-:W-:Y:S05]  /*2250*/  @!P0 BRA `(.L_x_31) ;  /* 0x0000000400548947 */ /* 0x000fea0003800000 */
[----:B------:R-:W-:Y:S02]  /*2260*/  IMAD.MOV.U32 R12, RZ, RZ, R11 ;  /* 0x000000ffff0c7224 */ /* 0x000fe400078e000b */
[----:B------:R-:W-:Y:S02]  /*2270*/  IMAD.MOV.U32 R2, RZ, RZ, R10 ;  /* 0x000000ffff027224 */ /* 0x000fe400078e000a */
[----:B------:R-:W-:Y:S01]  /*2280*/  IMAD.MOV.U32 R13, RZ, RZ, -0x3ff ;  /* 0xfffffc01ff0d7424 */ /* 0x000fe200078e00ff */
[----:B------:R-:W-:-:S13]  /*2290*/  ISETP.GT.AND P0, PT, R12, 0xfffff, PT ;  /* 0x000fffff0c00780c */ /* 0x000fda0003f04270 */
[----:B------:R-:W-:Y:S01]  /*22a0*/  @!P0 DMUL R10, R10, 1.80143985094819840000e+16 ;  /* 0x435000000a0a8828 */ /* 0x000fe20000000000 */
[----:B------:R-:W-:-:S09]  /*22b0*/  @!P0 IMAD.MOV.U32 R13, RZ, RZ, -0x435 ;  /* 0xfffffbcbff0d8424 */ /* 0x000fd200078e00ff */
[----:B------:R-:W-:Y:S02]  /*22c0*/  @!P0 IMAD.MOV.U32 R12, RZ, RZ, R11 ;  /* 0x000000ffff0c8224 */ /* 0x000fe400078e000b */
[----:B------:R-:W-:-:S03]  /*22d0*/  @!P0 IMAD.MOV.U32 R2, RZ, RZ, R10 ;  /* 0x000000ffff028224 */ /* 0x000fc600078e000a */
[----:B------:R-:W-:-:S04]  /*22e0*/  IADD3 R3, PT, PT, R12, -0x1, RZ ;  /* 0xffffffff0c037810 */ /* 0x000fc80007ffe0ff */
[----:B------:R-:W-:-:S13]  /*22f0*/  ISETP.GT.U32.AND P1, PT, R3, 0x7feffffe, PT ;  /* 0x7feffffe0300780c */ /* 0x000fda0003f24070 */
[----:B------:R-:W-:Y:S05]  /*2300*/  @P1 BRA `(.L_x_32) ;  /* 0x0000000400041947 */ /* 0x000fea0003800000 */
[C---:B------:R-:W-:Y:S01]  /*2310*/  LOP3.LUT R3, R12.reuse, 0xfffff, RZ, 0xc0, !PT ;  /* 0x000fffff0c037812 */ /* 0x040fe200078ec0ff */
[----:B------:R-:W-:Y:S01]  /*2320*/  IMAD.MOV.U32 R4, RZ, RZ, RZ ;  /* 0x000000ffff047224 */ /* 0x000fe200078e00ff */
[----:B------:R-:W-:Y:S01]  /*2330*/  UMOV UR6, 0x3ae80f1e ;  /* 0x3ae80f1e00067882 */ /* 0x000fe20000000000 */
[----:B------:R-:W-:Y:S01]  /*2340*/  IMAD.MOV.U32 R14, RZ, RZ, -0x748574fc ;  /* 0x8b7a8b04ff0e7424 */ /* 0x000fe200078e00ff */
[----:B------:R-:W-:Y:S01]  /*2350*/  LOP3.LUT R3, R3, 0x3ff00000, RZ, 0xfc, !PT ;  /* 0x3ff0000003037812 */ /* 0x000fe200078efcff */
[----:B------:R-:W-:Y:S01]  /*2360*/  IMAD.MOV.U32 R15, RZ, RZ, 0x3ed0ee25 ;  /* 0x3ed0ee25ff0f7424 */ /* 0x000fe200078e00ff */
[----:B------:R-:W-:Y:S01]  /*2370*/  UMOV UR7, 0x3eb1380b ;  /* 0x3eb1380b00077882 */ /* 0x000fe20000000000 */
[----:B------:R-:W-:Y:S01]  /*2380*/  LEA.HI R12, R12, R13, RZ, 0xc ;  /* 0x0000000d0c0c7211 */ /* 0x000fe200078f60ff */
[----:B------:R-:W-:Y:S01]  /*2390*/  UMOV UR8, 0x80000000 ;  /* 0x8000000000087882 */ /* 0x000fe20000000000 */
[----:B------:R-:W-:Y:S01]  /*23a0*/  ISETP.GE.U32.AND P0, PT, R3, 0x3ff6a09f, PT ;  /* 0x3ff6a09f0300780c */ /* 0x000fe20003f06070 */
[----:B------:R-:W-:Y:S01]  /*23b0*/  UMOV UR9, 0x43300000 ;  /* 0x4330000000097882 */ /* 0x000fe20000000000 */
[----:B------:R-:W-:-:S11]  /*23c0*/  MOV R17, 0x43300000 ;  /* 0x4330000000117802 */ /* 0x000fd60000000f00 */
[----:B------:R-:W-:Y:S02]  /*23d0*/  @P0 VIADD R5, R3, 0xfff00000 ;  /* 0xfff0000003050836 */ /* 0x000fe40000000000 */
[----:B------:R-:W-:-:S03]  /*23e0*/  @P0 VIADD R12, R12, 0x1 ;  /* 0x000000010c0c0836 */ /* 0x000fc60000000000 */
[----:B------:R-:W-:Y:S02]  /*23f0*/  @P0 MOV R3, R5 ;  /* 0x0000000500030202 */ /* 0x000fe40000000f00 */
[----:B------:R-:W-:-:S04]  /*2400*/  LOP3.LUT R16, R12, 0x80000000, RZ, 0x3c, !PT ;  /* 0x800000000c107812 */ /* 0x000fc800078e3cff */
        /* <DEDUP_REMOVED lines=49> */
.L_x_32:
        /* <DEDUP_REMOVED lines=8> */
.L_x_29:
[----:B------:R-:W-:-:S11]  /*27a0*/  DADD R2, R10, R10 ;  /* 0x000000000a027229 */ /* 0x000fd6000000000a */
.L_x_31:
[----:B------:R-:W-:Y:S05]  /*27b0*/  BSYNC.RECONVERGENT B0 ;  /* 0x0000000000007941 */ /* 0x000fea0003800200 */
.L_x_28:
[----:B------:R-:W-:Y:S01]  /*27c0*/  DADD R28, R28, -R2 ;  /* 0x000000001c1c7229 */ /* 0x000fe20000000802 */
[----:B------:R-:W-:Y:S01]  /*27d0*/  UMOV UR6, 0xfefa39ef ;  /* 0xfefa39ef00067882 */ /* 0x000fe20000000000 */
[----:B------:R-:W-:Y:S01]  /*27e0*/  IMAD.MOV.U32 R2, RZ, RZ, 0x652b82fe ;  /* 0x652b82feff027424 */ /* 0x000fe200078e00ff */
[----:B------:R-:W-:Y:S01]  /*27f0*/  UMOV UR7, 0x3fe62e42 ;  /* 0x3fe62e4200077882 */ /* 0x000fe20000000000 */
[----:B------:R-:W-:Y:S01]  /*2800*/  IMAD.MOV.U32 R3, RZ, RZ, 0x3ff71547 ;  /* 0x3ff71547ff037424 */ /* 0x000fe200078e00ff */
[----:B------:R-:W0:Y:S01]  /*2810*/  LDC.64 R8, c[0x0][0x390] ;  /* 0x0000e400ff087b82 */ /* 0x000e220000000a00 */
[----:B------:R-:W-:Y:S04]  /*2820*/  BSSY.RECONVERGENT B0, `(.L_x_33) ;  /* 0x0000037000007945 */ /* 0x000fe80003800200 */
[----:B------:R-:W-:Y:S01]  /*2830*/  DFMA R2, R28, R2, 6.75539944105574400000e+15 ;  /* 0x433800001c02742b */ /* 0x000fe20000000002 */
[----:B------:R-:W-:-:S07]  /*2840*/  FSETP.GEU.AND P0, PT, |R29|, 4.1917929649353027344, PT ;  /* 0x4086232b1d00780b */ /* 0x000fce0003f0e200 */
[----:B------:R-:W-:-:S08]  /*2850*/  DADD R4, R2, -6.75539944105574400000e+15 ;  /* 0xc338000002047429 */ /* 0x000fd00000000000 */
[----:B------:R-:W-:Y:S01]  /*2860*/  DFMA R6, R4, -UR6, R28 ;  /* 0x8000000604067c2b */ /* 0x000fe2000800001c */
[----:B------:R-:W-:Y:S01]  /*2870*/  UMOV UR6, 0x3b39803f ;  /* 0x3b39803f00067882 */ /* 0x000fe20000000000 */
[----:B------:R-:W-:-:S06]  /*2880*/  UMOV UR7, 0x3c7abc9e ;  /* 0x3c7abc9e00077882 */ /* 0x000fcc0000000000 */
[----:B------:R-:W-:Y:S01]  /*2890*/  DFMA R6, R4, -UR6, R6 ;  /* 0x8000000604067c2b */ /* 0x000fe20008000006 */
[----:B------:R-:W-:Y:S01]  /*28a0*/  UMOV UR6, 0x69ce2bdf ;  /* 0x69ce2bdf00067882 */ /* 0x000fe20000000000 */
[----:B------:R-:W-:Y:S01]  /*28b0*/  MOV R4, 0xfca213ea ;  /* 0xfca213ea00047802 */ /* 0x000fe20000000f00 */
[----:B------:R-:W-:Y:S01]  /*28c0*/  IMAD.MOV.U32 R5, RZ, RZ, 0x3e928af3 ;  /* 0x3e928af3ff057424 */ /* 0x000fe200078e00ff */
[----:B------:R-:W-:-:S05]  /*28d0*/  UMOV UR7, 0x3e5ade15 ;  /* 0x3e5ade1500077882 */ /* 0x000fca0000000000 */
        /* <DEDUP_REMOVED lines=26> */
[----:B------:R-:W-:-:S10]  /*2a80*/  DFMA R6, R6, R4, 1 ;  /* 0x3ff000000606742b */ /* 0x000fd40000000004 */
[----:B------:R-:W-:Y:S02]  /*2a90*/  IMAD R5, R2, 0x100000, R7 ;  /* 0x0010000002057824 */ /* 0x000fe400078e0207 */
[----:B------:R-:W-:Y:S01]  /*2aa0*/  IMAD.MOV.U32 R4, RZ, RZ, R6 ;  /* 0x000000ffff047224 */ /* 0x000fe200078e0006 */
[----:B0-----:R-:W-:Y:S06]  /*2ab0*/  @!P0 BRA `(.L_x_34) ;  /* 0x0000000000348947 */ /* 0x001fec0003800000 */
[----:B------:R-:W-:Y:S01]  /*2ac0*/  FSETP.GEU.AND P1, PT, |R29|, 4.2275390625, PT ;  /* 0x408748001d00780b */ /* 0x000fe20003f2e200 */
[C---:B------:R-:W-:Y:S02]  /*2ad0*/  DADD R4, R28.reuse, +INF ;  /* 0x7ff000001c047429 */ /* 0x040fe40000000000 */
[----:B------:R-:W-:-:S08]  /*2ae0*/  DSETP.GEU.AND P0, PT, R28, RZ, PT ;  /* 0x000000ff1c00722a */ /* 0x000fd00003f0e000 */
[----:B------:R-:W-:Y:S02]  /*2af0*/  FSEL R4, R4, RZ, P0 ;  /* 0x000000ff04047208 */ /* 0x000fe40000000000 */
[----:B------:R-:W-:Y:S02]  /*2b00*/  @!P1 LEA.HI R3, R2, R2, RZ, 0x1 ;  /* 0x0000000202039211 */ /* 0x000fe400078f08ff */
[----:B------:R-:W-:Y:S02]  /*2b10*/  FSEL R5, R5, RZ, P0 ;  /* 0x000000ff05057208 */ /* 0x000fe40000000000 */
[----:B------:R-:W-:-:S05]  /*2b20*/  @!P1 SHF.R.S32.HI R3, RZ, 0x1, R3 ;  /* 0x00000001ff039819 */ /* 0x000fca0000011403 */
[----:B------:R-:W-:Y:S01]  /*2b30*/  @!P1 IMAD.IADD R2, R2, 0x1, -R3 ;  /* 0x0000000102029824 */ /* 0x000fe200078e0a03 */
[----:B------:R-:W-:-:S04]  /*2b40*/  @!P1 LEA R3, R3, R7, 0x14 ;  /* 0x0000000703039211 */ /* 0x000fc800078ea0ff */
[----:B------:R-:W-:Y:S01]  /*2b50*/  @!P1 LEA R7, R2, 0x3ff00000, 0x14 ;  /* 0x3ff0000002079811 */ /* 0x000fe200078ea0ff */
[----:B------:R-:W-:Y:S02]  /*2b60*/  @!P1 IMAD.MOV.U32 R2, RZ, RZ, R6 ;  /* 0x000000ffff029224 */ /* 0x000fe400078e0006 */
[----:B------:R-:W-:-:S06]  /*2b70*/  @!P1 IMAD.MOV.U32 R6, RZ, RZ, RZ ;  /* 0x000000ffff069224 */ /* 0x000fcc00078e00ff */
[----:B------:R-:W-:-:S11]  /*2b80*/  @!P1 DMUL R4, R2, R6 ;  /* 0x0000000602049228 */ /* 0x000fd60000000000 */
.L_x_34:
[----:B------:R-:W-:Y:S05]  /*2b90*/  BSYNC.RECONVERGENT B0 ;  /* 0x0000000000007941 */ /* 0x000fea0003800200 */
.L_x_33:
[----:B------:R-:W-:Y:S01]  /*2ba0*/  DFMA R4, -R22, R4, 1 ;  /* 0x3ff000001604742b */ /* 0x000fe20000000104 */
[----:B------:R-:W-:-:S06]  /*2bb0*/  IMAD.WIDE.U32 R8, R0, 0x8, R8 ;  /* 0x0000000800087825 */ /* 0x000fcc00078e0008 */
[----:B------:R-:W-:Y:S01]  /*2bc0*/  STG.E.64 desc[UR4][R8.64], R4 ;  /* 0x0000000408007986 */ /* 0x000fe2000c101b04 */
[----:B------:R-:W-:Y:S05]  /*2bd0*/  EXIT ;  /* 0x000000000000794d */ /* 0x000fea0003800000 */
        .weak           $__internal_0_$__cuda_sm20_dblrcp_rn_slowpath_v3
        .type           $__internal_0_$__cuda_sm20_dblrcp_rn_slowpath_v3,@function
        .size           $__internal_0_$__cuda_sm20_dblrcp_rn_slowpath_v3,($__internal_1_$__cuda_sm20_div_rn_f64_full - $__internal_0_$__cuda_sm20_dblrcp_rn_slowpath_v3)
$__internal_0_$__cuda_sm20_dblrcp_rn_slowpath_v3:
[----:B------:R-:W-:Y:S01]  /*2be0*/  DSETP.GTU.AND P0, PT, |R4|, +INF , PT ;  /* 0x7ff000000400742a */ /* 0x000fe20003f0c200 */
[----:B------:R-:W-:-:S13]  /*2bf0*/  BSSY.RECONVERGENT B2, `(.L_x_35) ;  /* 0x0000023000027945 */ /* 0x000fda0003800200 */
[----:B------:R-:W-:Y:S05]  /*2c00*/  @P0 BRA `(.L_x_36) ;  /* 0x00000000007c0947 */ /* 0x000fea0003800000 */
[----:B------:R-:W-:-:S05]  /*2c10*/  LOP3.LUT R9, R5, 0x7fffffff, RZ, 0xc0, !PT ;  /* 0x7fffffff05097812 */ /* 0x000fca00078ec0ff */
[----:B------:R-:W-:-:S05]  /*2c20*/  VIADD R3, R9, 0xffffffff ;  /* 0xffffffff09037836 */ /* 0x000fca0000000000 */
[----:B------:R-:W-:-:S13]  /*2c30*/  ISETP.GE.U32.AND P0, PT, R3, 0x7fefffff, PT ;  /* 0x7fefffff0300780c */ /* 0x000fda0003f06070 */
[----:B------:R-:W-:Y:S01]  /*2c40*/  @P0 LOP3.LUT R7, R5, 0x7ff00000, RZ, 0x3c, !PT ;  /* 0x7ff0000005070812 */ /* 0x000fe200078e3cff */
[----:B------:R-:W-:Y:S01]  /*2c50*/  @P0 IMAD.MOV.U32 R6, RZ, RZ, RZ ;  /* 0x000000ffff060224 */ /* 0x000fe200078e00ff */
[----:B------:R-:W-:Y:S06]  /*2c60*/  @P0 BRA `(.L_x_37) ;  /* 0x00000000006c0947 */ /* 0x000fec0003800000 */
[----:B------:R-:W-:-:S13]  /*2c70*/  ISETP.GE.U32.AND P0, PT, R9, 0x1000001, PT ;  /* 0x010000010900780c */ /* 0x000fda0003f06070 */
[----:B------:R-:W-:Y:S05]  /*2c80*/  @!P0 BRA `(.L_x_38) ;  /* 0x0000000000348947 */ /* 0x000fea0003800000 */
[----:B------:R-:W-:Y:S01]  /*2c90*/  IADD3 R7, PT, PT, R5, -0x3fe00000, RZ ;  /* 0xc020000005077810 */ /* 0x000fe20007ffe0ff */
[----:B------:R-:W-:-:S03]  /*2ca0*/  IMAD.MOV.U32 R6, RZ, RZ, R4 ;  /* 0x000000ffff067224 */ /* 0x000fc600078e0004 */
[----:B------:R-:W0:Y:S03]  /*2cb0*/  MUFU.RCP64H R9, R7 ;  /* 0x0000000700097308 */ /* 0x000e260000001800 */
[----:B0-----:R-:W-:-:S08]  /*2cc0*/  DFMA R12, -R6, R8, 1 ;  /* 0x3ff00000060c742b */ /* 0x001fd00000000108 */
[----:B------:R-:W-:-:S08]  /*2cd0*/  DFMA R12, R12, R12, R12 ;  /* 0x0000000c0c0c722b */ /* 0x000fd0000000000c */
[----:B------:R-:W-:-:S08]  /*2ce0*/  DFMA R12, R8, R12, R8 ;  /* 0x0000000c080c722b */ /* 0x000fd00000000008 */
[----:B------:R-:W-:-:S08]  /*2cf0*/  DFMA R8, -R6, R12, 1 ;  /* 0x3ff000000608742b */ /* 0x000fd0000000010c */
[----:B------:R-:W-:-:S08]  /*2d00*/  DFMA R8, R12, R8, R12 ;  /* 0x000000080c08722b */ /* 0x000fd0000000000c */
[----:B------:R-:W-:-:S08]  /*2d10*/  DMUL R8, R8, 2.2250738585072013831e-308 ;  /* 0x0010000008087828 */ /* 0x000fd00000000000 */
[----:B------:R-:W-:-:S08]  /*2d20*/  DFMA R4, -R4, R8, 1 ;  /* 0x3ff000000404742b */ /* 0x000fd00000000108 */
[----:B------:R-:W-:-:S08]  /*2d30*/  DFMA R4, R4, R4, R4 ;  /* 0x000000040404722b */ /* 0x000fd00000000004 */
[----:B------:R-:W-:Y:S01]  /*2d40*/  DFMA R6, R8, R4, R8 ;  /* 0x000000040806722b */ /* 0x000fe20000000008 */
[----:B------:R-:W-:Y:S10]  /*2d50*/  BRA `(.L_x_37) ;  /* 0x0000000000307947 */ /* 0x000ff40003800000 */
.L_x_38:
[----:B------:R-:W-:Y:S01]  /*2d60*/  DMUL R4, R4, 8.11296384146066816958e+31 ;  /* 0x4690000004047828 */ /* 0x000fe20000000000 */
[----:B------:R-:W-:-:S05]  /*2d70*/  IMAD.MOV.U32 R6, RZ, RZ, R8 ;  /* 0x000000ffff067224 */ /* 0x000fca00078e0008 */
[----:B------:R-:W0:Y:S02]  /*2d80*/  MUFU.RCP64H R7, R5 ;  /* 0x0000000500077308 */ /* 0x000e240000001800 */
[----:B0-----:R-:W-:-:S08]  /*2d90*/  DFMA R8, -R4, R6, 1 ;  /* 0x3ff000000408742b */ /* 0x001fd00000000106 */
[----:B------:R-:W-:-:S08]  /*2da0*/  DFMA R8, R8, R8, R8 ;  /* 0x000000080808722b */ /* 0x000fd00000000008 */
[----:B------:R-:W-:-:S08]  /*2db0*/  DFMA R8, R6, R8, R6 ;  /* 0x000000080608722b */ /* 0x000fd00000000006 */
[----:B------:R-:W-:-:S08]  /*2dc0*/  DFMA R6, -R4, R8, 1 ;  /* 0x3ff000000406742b */ /* 0x000fd00000000108 */
[----:B------:R-:W-:-:S08]  /*2dd0*/  DFMA R6, R8, R6, R8 ;  /* 0x000000060806722b */ /* 0x000fd00000000008 */
[----:B------:R-:W-:Y:S01]  /*2de0*/  DMUL R6, R6, 8.11296384146066816958e+31 ;  /* 0x4690000006067828 */ /* 0x000fe20000000000 */
[----:B------:R-:W-:Y:S10]  /*2df0*/  BRA `(.L_x_37) ;  /* 0x0000000000087947 */ /* 0x000ff40003800000 */
.L_x_36:
[----:B------:R-:W-:Y:S01]  /*2e00*/  LOP3.LUT R7, R5, 0x80000, RZ, 0xfc, !PT ;  /* 0x0008000005077812 */ /* 0x000fe200078efcff */
[----:B------:R-:W-:-:S07]  /*2e10*/  IMAD.MOV.U32 R6, RZ, RZ, R4 ;  /* 0x000000ffff067224 */ /* 0x000fce00078e0004 */
.L_x_37:
[----:B------:R-:W-:Y:S05]  /*2e20*/  BSYNC.RECONVERGENT B2 ;  /* 0x0000000000027941 */ /* 0x000fea0003800200 */
.L_x_35:
[----:B------:R-:W-:-:S04]  /*2e30*/  IMAD.MOV.U32 R3, RZ, RZ, 0x0 ;  /* 0x00000000ff037424 */ /* 0x000fc800078e00ff */
[----:B------:R-:W-:Y:S05]  /*2e40*/  RET.REL.NODEC R2 `(gammaincc_f64) ;  /* 0xffffffd0026c7950 */ /* 0x000fea0003c3ffff */
        .weak           $__internal_1_$__cuda_sm20_div_rn_f64_full
        .type           $__internal_1_$__cuda_sm20_div_rn_f64_full,@function
        .size           $__internal_1_$__cuda_sm20_div_rn_f64_full,($gammaincc_f64$__internal_lgamma_pos - $__internal_1_$__cuda_sm20_div_rn_f64_full)
$__internal_1_$__cuda_sm20_div_rn_f64_full:
[----:B------:R-:W-:Y:S01]  /*2e50*/  IMAD.MOV.U32 R13, RZ, RZ, R5 ;  /* 0x000000ffff0d7224 */ /* 0x000fe200078e0005 */
[C---:B------:R-:W-:Y:S01]  /*2e60*/  FSETP.GEU.AND P0, PT, |R17|.reuse, 1.469367938527859385e-39, PT ;  /* 0x001000001100780b */ /* 0x040fe20003f0e200 */
[----:B------:R-:W-:Y:S01]  /*2e70*/  IMAD.MOV.U32 R16, RZ, RZ, R14 ;  /* 0x000000ffff107224 */ /* 0x000fe200078e000e */
[----:B------:R-:W-:Y:S01]  /*2e80*/  LOP3.LUT R15, R17, 0x800fffff, RZ, 0xc0, !PT ;  /* 0x800fffff110f7812 */ /* 0x000fe200078ec0ff */
[----:B------:R-:W-:Y:S01]  /*2e90*/  IMAD.MOV.U32 R24, RZ, RZ, 0x1 ;  /* 0x00000001ff187424 */ /* 0x000fe200078e00ff */
[C---:B------:R-:W-:Y:S01]  /*2ea0*/  FSETP.GEU.AND P3, PT, |R13|.reuse, 1.469367938527859385e-39, PT ;  /* 0x001000000d00780b */ /* 0x040fe20003f6e200 */
[----:B------:R-:W-:Y:S01]  /*2eb0*/  BSSY.RECONVERGENT B4, `(.L_x_39) ;  /* 0x0000053000047945 */ /* 0x000fe20003800200 */
[----:B------:R-:W-:Y:S02]  /*2ec0*/  MOV R12, R4 ;  /* 0x00000004000c7202 */ /* 0x000fe40000000f00 */
[----:B------:R-:W-:Y:S02]  /*2ed0*/  LOP3.LUT R3, R13, 0x7ff00000, RZ, 0xc0, !PT ;  /* 0x7ff000000d037812 */ /* 0x000fe400078ec0ff */
[----:B------:R-:W-:Y:S01]  /*2ee0*/  LOP3.LUT R15, R15, 0x3ff00000, RZ, 0xfc, !PT ;  /* 0x3ff000000f0f7812 */ /* 0x000fe200078efcff */
[----:B------:R-:W-:Y:S01]  /*2ef0*/  IMAD.MOV.U32 R18, RZ, RZ, R12 ;  /* 0x000000ffff127224 */ /* 0x000fe200078e000c */
[----:B------:R-:W-:Y:S01]  /*2f00*/  LOP3.LUT R6, R17, 0x7ff00000, RZ, 0xc0, !PT ;  /* 0x7ff0000011067812 */ /* 0x000fe200078ec0ff */
[----:B------:R-:W-:-:S03]  /*2f10*/  @!P0 DMUL R14, R16, 8.98846567431157953865e+307 ;  /* 0x7fe00000100e8828 */ /* 0x000fc60000000000 */
[----:B------:R-:W-:Y:S02]  /*2f20*/  ISETP.GE.U32.AND P2, PT, R3, R6, PT ;  /* 0x000000060300720c */ /* 0x000fe40003f46070 */
[----:B------:R-:W-:Y:S01]  /*2f30*/  @!P3 LOP3.LUT R4, R17, 0x7ff00000, RZ, 0xc0, !PT ;  /* 0x7ff000001104b812 */ /* 0x000fe200078ec0ff */
[----:B------:R-:W0:Y:S01]  /*2f40*/  MUFU.RCP64H R25, R15 ;  /* 0x0000000f00197308 */ /* 0x000e220000001800 */
[----:B------:R-:W-:Y:S02]  /*2f50*/  @!P3 MOV R26, RZ ;  /* 0x000000ff001ab202 */ /* 0x000fe40000000f00 */
[----:B------:R-:W-:Y:S01]  /*2f60*/  @!P3 ISETP.GE.U32.AND P4, PT, R3, R4, PT ;  /* 0x000000040300b20c */ /* 0x000fe20003f86070 */
[----:B------:R-:W-:Y:S01]  /*2f70*/  IMAD.MOV.U32 R4, RZ, RZ, 0x1ca00000 ;  /* 0x1ca00000ff047424 */ /* 0x000fe200078e00ff */
[----:B------:R-:W-:-:S04]  /*2f80*/  @!P0 LOP3.LUT R6, R15, 0x7ff00000, RZ, 0xc0, !PT ;  /* 0x7ff000000f068812 */ /* 0x000fc800078ec0ff */
[C---:B------:R-:W-:Y:S02]  /*2f90*/  @!P3 SEL R5, R4.reuse, 0x63400000, !P4 ;  /* 0x634000000405b807 */ /* 0x040fe40006000000 */
[----:B------:R-:W-:Y:S02]  /*2fa0*/  SEL R19, R4, 0x63400000, !P2 ;  /* 0x6340000004137807 */ /* 0x000fe40005000000 */
[--C-:B------:R-:W-:Y:S02]  /*2fb0*/  @!P3 LOP3.LUT R5, R5, 0x80000000, R13.reuse, 0xf8, !PT ;  /* 0x800000000505b812 */ /* 0x100fe400078ef80d */
[----:B------:R-:W-:Y:S02]  /*2fc0*/  LOP3.LUT R19, R19, 0x800fffff, R13, 0xf8, !PT ;  /* 0x800fffff13137812 */ /* 0x000fe400078ef80d */
[----:B------:R-:W-:Y:S01]  /*2fd0*/  @!P3 LOP3.LUT R27, R5, 0x100000, RZ, 0xfc, !PT ;  /* 0x00100000051bb812 */ /* 0x000fe200078efcff */
[----:B------:R-:W-:-:S05]  /*2fe0*/  IMAD.MOV.U32 R5, RZ, RZ, R3 ;  /* 0x000000ffff057224 */ /* 0x000fca00078e0003 */
[----:B------:R-:W-:Y:S02]  /*2ff0*/  @!P3 DFMA R18, R18, 2, -R26 ;  /* 0x400000001212b82b */ /* 0x000fe4000000081a */
[----:B0-----:R-:W-:-:S08]  /*3000*/  DFMA R26, R24, -R14, 1 ;  /* 0x3ff00000181a742b */ /* 0x001fd0000000080e */
[----:B------:R-:W-:Y:S01]  /*3010*/  DFMA R26, R26, R26, R26 ;  /* 0x0000001a1a1a722b */ /* 0x000fe2000000001a */
[----:B------:R-:W-:-:S05]  /*3020*/  @!P3 LOP3.LUT R5, R19, 0x7ff00000, RZ, 0xc0, !PT ;  /* 0x7ff000001305b812 */ /* 0x000fca00078ec0ff */
[----:B------:R-:W-:Y:S02]  /*3030*/  VIADD R7, R5, 0xffffffff ;  /* 0xffffffff05077836 */ /* 0x000fe40000000000 */
[----:B------:R-:W-:-:S03]  /*3040*/  DFMA R24, R24, R26, R24 ;  /* 0x0000001a1818722b */ /* 0x000fc60000000018 */
[----:B------:R-:W-:Y:S01]  /*3050*/  ISETP.GT.U32.AND P0, PT, R7, 0x7feffffe, PT ;  /* 0x7feffffe0700780c */ /* 0x000fe20003f04070 */
[----:B------:R-:W-:-:S04]  /*3060*/  VIADD R7, R6, 0xffffffff ;  /* 0xffffffff06077836 */ /* 0x000fc80000000000 */
[----:B------:R-:W-:Y:S01]  /*3070*/  DFMA R32, R24, -R14, 1 ;  /* 0x3ff000001820742b */ /* 0x000fe2000000080e */
[----:B------:R-:W-:-:S07]  /*3080*/  ISETP.GT.U32.OR P0, PT, R7, 0x7feffffe, P0 ;  /* 0x7feffffe0700780c */ /* 0x000fce0000704470 */
[----:B------:R-:W-:-:S08]  /*3090*/  DFMA R32, R24, R32, R24 ;  /* 0x000000201820722b */ /* 0x000fd00000000018 */
[----:B------:R-:W-:-:S08]  /*30a0*/  DMUL R24, R32, R18 ;  /* 0x0000001220187228 */ /* 0x000fd00000000000 */
[----:B------:R-:W-:-:S08]  /*30b0*/  DFMA R26, R24, -R14, R18 ;  /* 0x8000000e181a722b */ /* 0x000fd00000000012 */
[----:B------:R-:W-:Y:S01]  /*30c0*/  DFMA R26, R32, R26, R24 ;  /* 0x0000001a201a722b */ /* 0x000fe20000000018 */
[----:B------:R-:W-:Y:S10]  /*30d0*/  @P0 BRA `(.L_x_40) ;  /* 0x00000000006c0947 */ /* 0x000ff40003800000 */
[----:B------:R-:W-:-:S04]  /*30e0*/  LOP3.LUT R6, R17, 0x7ff00000, RZ, 0xc0, !PT ;  /* 0x7ff0000011067812 */ /* 0x000fc800078ec0ff */
[CC--:B------:R-:W-:Y:S02]  /*30f0*/  VIADDMNMX R5, R3.reuse, -R6.reuse, 0xb9600000, !PT ;  /* 0xb960000003057446 */ /* 0x0c0fe40007800906 */
[----:B------:R-:W-:Y:S02]  /*3100*/  ISETP.GE.U32.AND P0, PT, R3, R6, PT ;  /* 0x000000060300720c */ /* 0x000fe40003f06070 */
[----:B------:R-:W-:Y:S02]  /*3110*/  VIMNMX R3, PT, PT, R5, 0x46a00000, PT ;  /* 0x46a0000005037848 */ /* 0x000fe40003fe0100 */
[----:B------:R-:W-:-:S04]  /*3120*/  SEL R4, R4, 0x63400000, !P0 ;  /* 0x6340000004047807 */ /* 0x000fc80004000000 */
[----:B------:R-:W-:Y:S01]  /*3130*/  IADD3 R3, PT, PT, -R4, R3, RZ ;  /* 0x0000000304037210 */ /* 0x000fe20007ffe1ff */
[----:B------:R-:W-:-:S04]  /*3140*/  IMAD.MOV.U32 R4, RZ, RZ, RZ ;  /* 0x000000ffff047224 */ /* 0x000fc800078e00ff */
[----:B------:R-:W-:-:S06]  /*3150*/  VIADD R5, R3, 0x7fe00000 ;  /* 0x7fe0000003057836 */ /* 0x000fcc0000000000 */
[----:B------:R-:W-:-:S10]  /*3160*/  DMUL R24, R26, R4 ;  /* 0x000000041a187228 */ /* 0x000fd40000000000 */
[----:B------:R-:W-:-:S13]  /*3170*/  FSETP.GTU.AND P0, PT, |R25|, 1.469367938527859385e-39, PT ;  /* 0x001000001900780b */ /* 0x000fda0003f0c200 */
[----:B------:R-:W-:Y:S05]  /*3180*/  @P0 BRA `(.L_x_41) ;  /* 0x0000000000940947 */ /* 0x000fea0003800000 */
[----:B------:R-:W-:Y:S01]  /*3190*/  DFMA R14, R26, -R14, R18 ;  /* 0x8000000e1a0e722b */ /* 0x000fe20000000012 */
[----:B------:R-:W-:-:S09]  /*31a0*/  IMAD.MOV.U32 R6, RZ, RZ, RZ ;  /* 0x000000ffff067224 */ /* 0x000fd200078e00ff */
[C---:B------:R-:W-:Y:S02]  /*31b0*/  FSETP.NEU.AND P0, PT, R15.reuse, RZ, PT ;  /* 0x000000ff0f00720b */ /* 0x040fe40003f0d000 */
[----:B------:R-:W-:-:S04]  /*31c0*/  LOP3.LUT R17, R15, 0x80000000, R17, 0x48, !PT ;  /* 0x800000000f117812 */ /* 0x000fc800078e4811 */
[----:B------:R-:W-:-:S07]  /*31d0*/  LOP3.LUT R7, R17, R5, RZ, 0xfc, !PT ;  /* 0x0000000511077212 */ /* 0x000fce00078efcff */
[----:B------:R-:W-:Y:S05]  /*31e0*/  @!P0 BRA `(.L_x_41) ;  /* 0x00000000007c8947 */ /* 0x000fea0003800000 */
[----:B------:R-:W-:Y:S01]  /*31f0*/  IMAD.MOV R5, RZ, RZ, -R3 ;  /* 0x000000ffff057224 */ /* 0x000fe200078e0a03 */
[----:B------:R-:W-:Y:S01]  /*3200*/  MOV R4, RZ ;  /* 0x000000ff00047202 */ /* 0x000fe20000000f00 */
[----:B------:R-:W-:Y:S01]  /*3210*/  DMUL.RP R6, R26, R6 ;  /* 0x000000061a067228 */ /* 0x000fe20000008000 */
[----:B------:R-:W-:-:S04]  /*3220*/  IADD3 R3, PT, PT, -R3, -0x43300000, RZ ;  /* 0xbcd0000003037810 */ /* 0x000fc80007ffe1ff */
[----:B------:R-:W-:-:S05]  /*3230*/  DFMA R4, R24, -R4, R26 ;  /* 0x800000041804722b */ /* 0x000fca000000001a */
[----:B------:R-:W-:-:S05]  /*3240*/  LOP3.LUT R17, R7, R17, RZ, 0x3c, !PT ;  /* 0x0000001107117212 */ /* 0x000fca00078e3cff */
[----:B------:R-:W-:-:S04]  /*3250*/  FSETP.NEU.AND P0, PT, |R5|, R3, PT ;  /* 0x000000030500720b */ /* 0x000fc80003f0d200 */
[----:B------:R-:W-:Y:S02]  /*3260*/  FSEL R24, R6, R24, !P0 ;  /* 0x0000001806187208 */ /* 0x000fe40004000000 */
[----:B------:R-:W-:Y:S01]  /*3270*/  FSEL R25, R17, R25, !P0 ;  /* 0x0000001911197208 */ /* 0x000fe20004000000 */
[----:B------:R-:W-:Y:S06]  /*3280*/  BRA `(.L_x_41) ;  /* 0x0000000000547947 */ /* 0x000fec0003800000 */
.L_x_40:
[----:B------:R-:W-:-:S14]  /*3290*/  DSETP.NAN.AND P0, PT, R12, R12, PT ;  /* 0x0000000c0c00722a */ /* 0x000fdc0003f08000 */
[----:B------:R-:W-:Y:S05]  /*32a0*/  @P0 BRA `(.L_x_42) ;  /* 0x0000000000440947 */ /* 0x000fea0003800000 */
[----:B------:R-:W-:-:S14]  /*32b0*/  DSETP.NAN.AND P0, PT, R16, R16, PT ;  /* 0x000000101000722a */ /* 0x000fdc0003f08000 */
[----:B------:R-:W-:Y:S05]  /*32c0*/  @P0 BRA `(.L_x_43) ;  /* 0x0000000000300947 */ /* 0x000fea0003800000 */
[----:B------:R-:W-:Y:S01]  /*32d0*/  ISETP.NE.AND P0, PT, R5, R6, PT ;  /* 0x000000060500720c */ /* 0x000fe20003f05270 */
[----:B------:R-:W-:Y:S02]  /*32e0*/  IMAD.MOV.U32 R24, RZ, RZ, 0x0 ;  /* 0x00000000ff187424 */ /* 0x000fe400078e00ff */
[----:B------:R-:W-:-:S10]  /*32f0*/  IMAD.MOV.U32 R25, RZ, RZ, -0x80000 ;  /* 0xfff80000ff197424 */ /* 0x000fd400078e00ff */
[----:B------:R-:W-:Y:S05]  /*3300*/  @!P0 BRA `(.L_x_41) ;  /* 0x0000000000348947 */ /* 0x000fea0003800000 */
[----:B------:R-:W-:Y:S02]  /*3310*/  ISETP.NE.AND P0, PT, R5, 0x7ff00000, PT ;  /* 0x7ff000000500780c */ /* 0x000fe40003f05270 */
[----:B------:R-:W-:Y:S02]  /*3320*/  LOP3.LUT R25, R13, 0x80000000, R17, 0x48, !PT ;  /* 0x800000000d197812 */ /* 0x000fe400078e4811 */
[----:B------:R-:W-:-:S13]  /*3330*/  ISETP.EQ.OR P0, PT, R6, RZ, !P0 ;  /* 0x000000ff0600720c */ /* 0x000fda0004702670 */
[----:B------:R-:W-:Y:S01]  /*3340*/  @P0 LOP3.LUT R3, R25, 0x7ff00000, RZ, 0xfc, !PT ;  /* 0x7ff0000019030812 */ /* 0x000fe200078efcff */
[----:B------:R-:W-:Y:S02]  /*3350*/  @!P0 IMAD.MOV.U32 R24, RZ, RZ, RZ ;  /* 0x000000ffff188224 */ /* 0x000fe400078e00ff */
[----:B------:R-:W-:Y:S01]  /*3360*/  @P0 IMAD.MOV.U32 R24, RZ, RZ, RZ ;  /* 0x000000ffff180224 */ /* 0x000fe200078e00ff */
[----:B------:R-:W-:Y:S01]  /*3370*/  @P0 MOV R25, R3 ;  /* 0x0000000300190202 */ /* 0x000fe20000000f00 */
[----:B------:R-:W-:Y:S06]  /*3380*/  BRA `(.L_x_41) ;  /* 0x0000000000147947 */ /* 0x000fec0003800000 */
.L_x_43:
[----:B------:R-:W-:Y:S01]  /*3390*/  LOP3.LUT R25, R17, 0x80000, RZ, 0xfc, !PT ;  /* 0x0008000011197812 */ /* 0x000fe200078efcff */
[----:B------:R-:W-:Y:S01]  /*33a0*/  IMAD.MOV.U32 R24, RZ, RZ, R16 ;  /* 0x000000ffff187224 */ /* 0x000fe200078e0010 */
[----:B------:R-:W-:Y:S06]  /*33b0*/  BRA `(.L_x_41) ;  /* 0x0000000000087947 */ /* 0x000fec0003800000 */
.L_x_42:
[----:B------:R-:W-:Y:S01]  /*33c0*/  LOP3.LUT R25, R13, 0x80000, RZ, 0xfc, !PT ;  /* 0x000800000d197812 */ /* 0x000fe200078efcff */
[----:B------:R-:W-:-:S07]  /*33d0*/  IMAD.MOV.U32 R24, RZ, RZ, R12 ;  /* 0x000000ffff187224 */ /* 0x000fce00078e000c */
.L_x_41:
[----:B------:R-:W-:Y:S05]  /*33e0*/  BSYNC.RECONVERGENT B4 ;  /* 0x0000000000047941 */ /* 0x000fea0003800200 */
.L_x_39:
[----:B------:R-:W-:Y:S02]  /*33f0*/  HFMA2 R3, -RZ, RZ, 0, 0 ;  /* 0x00000000ff037431 */ /* 0x000fe400000001ff */
[----:B------:R-:W-:Y:S02]  /*3400*/  IMAD.MOV.U32 R4, RZ, RZ, R24 ;  /* 0x000000ffff047224 */ /* 0x000fe400078e0018 */
[----:B------:R-:W-:Y:S01]  /*3410*/  IMAD.MOV.U32 R5, RZ, RZ, R25 ;  /* 0x000000ffff057224 */ /* 0x000fe200078e0019 */
[----:B------:R-:W-:Y:S06]  /*3420*/  RET.REL.NODEC R2 `(gammaincc_f64) ;  /* 0xffffffc802f47950 */ /* 0x000fec0003c3ffff */
        .type           $gammaincc_f64$__internal_lgamma_pos,@function
        .size           $gammaincc_f64$__internal_lgamma_pos,(.L_x_630 - $gammaincc_f64$__internal_lgamma_pos)
$gammaincc_f64$__internal_lgamma_pos:
[----:B------:R-:W-:Y:S01]  /*3430*/  ISETP.GE.AND P0, PT, R21, 0x40080000, PT ;  /* 0x400800001500780c */ /* 0x000fe20003f06270 */
[----:B------:R-:W-:-:S12]  /*3440*/  BSSY.RECONVERGENT B2, `(.L_x_44) ;  /* 0x00001ba000027945 */ /* 0x000fd80003800200 */
[----:B------:R-:W-:Y:S05]  /*3450*/  @!P0 BRA `(.L_x_45) ;  /* 0x0000000800cc8947 */ /* 0x000fea0003800000 */
[----:B------:R-:W-:-:S13]  /*3460*/  ISETP.GE.U32.AND P0, PT, R21, 0x40200000, PT ;  /* 0x402000001500780c */ /* 0x000fda0003f06070 */
[----:B------:R-:W-:Y:S05]  /*3470*/  @!P0 BRA `(.L_x_46) ;  /* 0x0000000400ac8947 */ /* 0x000fea0003800000 */
[----:B------:R-:W-:Y:S01]  /*3480*/  ISETP.GT.U32.AND P0, PT, R21, 0x7fefffff, PT ;  /* 0x7fefffff1500780c */ /* 0x000fe20003f04070 */
[----:B------:R-:W-:-:S12]  /*3490*/  BSSY.RECONVERGENT B3, `(.L_x_47) ;  /* 0x0000046000037945 */ /* 0x000fd80003800200 */
[----:B------:R-:W-:Y:S05]  /*34a0*/  @P0 BRA `(.L_x_48) ;  /* 0x0000000400040947 */ /* 0x000fea0003800000 */
[----:B------:R-:W-:Y:S01]  /*34b0*/  LOP3.LUT R2, R21, 0xfffff, RZ, 0xc0, !PT ;  /* 0x000fffff15027812 */ /* 0x000fe200078ec0ff */
[----:B------:R-:W-:Y:S01]  /*34c0*/  IMAD.MOV.U32 R4, RZ, RZ, RZ ;  /* 0x000000ffff047224 */ /* 0x000fe200078e00ff */
[----:B------:R-:W-:Y:S01]  /*34d0*/  MOV R16, 0x8b7a8b04 ;  /* 0x8b7a8b0400107802 */ /* 0x000fe20000000f00 */
[----:B------:R-:W-:Y:S01]  /*34e0*/  IMAD.MOV.U32 R17, RZ, RZ, 0x3ed0ee25 ;  /* 0x3ed0ee25ff117424 */ /* 0x000fe200078e00ff */
[----:B------:R-:W-:Y:S01]  /*34f0*/  LOP3.LUT R3, R2, 0x3ff00000, RZ, 0xfc, !PT ;  /* 0x3ff0000002037812 */ /* 0x000fe200078efcff */
[----:B------:R-:W-:Y:S01]  /*3500*/  IMAD.MOV.U32 R2, RZ, RZ, R20 ;  /* 0x000000ffff027224 */ /* 0x000fe200078e0014 */
[----:B------:R-:W-:Y:S01]  /*3510*/  UMOV UR6, 0x3ae80f1e ;  /* 0x3ae80f1e00067882 */ /* 0x000fe20000000000 */
[----:B------:R-:W-:Y:S01]  /*3520*/  UMOV UR7, 0x3eb1380b ;  /* 0x3eb1380b00077882 */ /* 0x000fe20000000000 */
[----:B------:R-:W-:Y:S01]  /*3530*/  ISETP.GE.U32.AND P0, PT, R3, 0x3ff6a09f, PT ;  /* 0x3ff6a09f0300780c */ /* 0x000fe20003f06070 */
[----:B------:R-:W-:Y:S01]  /*3540*/  UMOV UR8, 0x80000000 ;  /* 0x8000000000087882 */ /* 0x000fe20000000000 */
[----:B------:R-:W-:Y:S01]  /*3550*/  LEA.HI R9, R21, 0xfffffc01, RZ, 0xc ;  /* 0xfffffc0115097811 */ /* 0x000fe200078f60ff */
[----:B------:R-:W-:-:S10]  /*3560*/  UMOV UR9, 0x43300000 ;  /* 0x4330000000097882 */ /* 0x000fd40000000000 */
[----:B------:R-:W-:Y:S01]  /*3570*/  @P0 VIADD R5, R3, 0xfff00000 ;  /* 0xfff0000003050836 */ /* 0x000fe20000000000 */
[----:B------:R-:W-:-:S03]  /*3580*/  @P0 LEA.HI R9, R21, 0xfffffc02, RZ, 0xc ;  /* 0xfffffc0215090811 */ /* 0x000fc600078f60ff */
[----:B------:R-:W-:-:S06]  /*3590*/  @P0 IMAD.MOV.U32 R3, RZ, RZ, R5 ;  /* 0x000000ffff030224 */ /* 0x000fcc00078e0005 */
        /* <DEDUP_REMOVED lines=27> */
[----:B------:R-:W-:Y:S01]  /*3750*/  LOP3.LUT R14, R9, 0x80000000, RZ, 0x3c, !PT ;  /* 0x80000000090e7812 */ /* 0x000fe200078e3cff */
[----:B------:R-:W-:Y:S01]  /*3760*/  IMAD.MOV.U32 R15, RZ, RZ, 0x43300000 ;  /* 0x43300000ff0f7424 */ /* 0x000fe200078e00ff */
[----:B------:R-:W-:-:S04]  /*3770*/  UMOV UR7, 0x3f899999 ;  /* 0x3f89999900077882 */ /* 0x000fc80000000000 */
[----:B------:R-:W-:Y:S01]  /*3780*/  DFMA R16, R6, R16, UR6 ;  /* 0x0000000606107e2b */ /* 0x000fe20008000010 */
[----:B------:R-:W-:Y:S01]  /*3790*/  UMOV UR6, 0x55555554 ;  /* 0x5555555400067882 */ /* 0x000fe20000000000 */
[----:B------:R-:W-:Y:S01]  /*37a0*/  DADD R14, R14, -UR8 ;  /* 0x800000080e0e7e29 */ /* 0x000fe20008000000 */
[----:B------:R-:W-:Y:S01]  /*37b0*/  UMOV UR8, 0xfefa39ef ;  /* 0xfefa39ef00087882 */ /* 0x000fe20000000000 */
[----:B------:R-:W-:Y:S01]  /*37c0*/  UMOV UR9, 0x3fe62e42 ;  /* 0x3fe62e4200097882 */ /* 0x000fe20000000000 */
[----:B------:R-:W-:-:S03]  /*37d0*/  UMOV UR7, 0x3fb55555 ;  /* 0x3fb5555500077882 */ /* 0x000fc60000000000 */
[----:B------:R-:W-:Y:S01]  /*37e0*/  DFMA R16, R6, R16, UR6 ;  /* 0x0000000606107e2b */ /* 0x000fe20008000010 */
[----:B------:R-:W-:Y:S01]  /*37f0*/  UMOV UR6, 0xfefa39ef ;  /* 0xfefa39ef00067882 */ /* 0x000fe20000000000 */
[----:B------:R-:W-:Y:S01]  /*3800*/  DFMA R2, R14, UR8, R12 ;  /* 0x000000080e027c2b */ /* 0x000fe2000800000c */
[----:B------:R-:W-:-:S05]  /*3810*/  UMOV UR7, 0x3fe62e42 ;  /* 0x3fe62e4200077882 */ /* 0x000fca0000000000 */
[----:B------:R-:W-:Y:S02]  /*3820*/  DMUL R16, R6, R16 ;  /* 0x0000001006107228 */ /* 0x000fe40000000000 */
[----:B------:R-:W-:Y:S01]  /*3830*/  DFMA R4, R14, -UR6, R2 ;  /* 0x800000060e047c2b */ /* 0x000fe20008000002 */
[----:B------:R-:W-:Y:S01]  /*3840*/  UMOV UR6, 0x3b39803f ;  /* 0x3b39803f00067882 */ /* 0x000fe20000000000 */
[----:B------:R-:W-:-:S04]  /*3850*/  UMOV UR7, 0x3c7abc9e ;  /* 0x3c7abc9e00077882 */ /* 0x000fc80000000000 */
[C---:B------:R-:W-:Y:S02]  /*3860*/  DFMA R16, R12.reuse, R16, R18 ;  /* 0x000000100c10722b */ /* 0x040fe40000000012 */
[----:B------:R-:W-:-:S08]  /*3870*/  DADD R4, -R12, R4 ;  /* 0x000000000c047229 */ /* 0x000fd00000000104 */
[----:B------:R-:W-:-:S08]  /*3880*/  DADD R4, R16, -R4 ;  /* 0x0000000010047229 */ /* 0x000fd00000000804 */
[----:B------:R-:W-:-:S08]  /*3890*/  DFMA R4, R14, UR6, R4 ;  /* 0x000000060e047c2b */ /* 0x000fd00008000004 */
[----:B------:R-:W-:Y:S01]  /*38a0*/  DADD R2, R2, R4 ;  /* 0x0000000002027229 */ /* 0x000fe20000000004 */
[----:B------:R-:W-:Y:S10]  /*38b0*/  BRA `(.L_x_49) ;  /* 0x00000000000c7947 */ /* 0x000ff40003800000 */
.L_x_48:
[----:B------:R-:W-:Y:S02]  /*38c0*/  IMAD.MOV.U32 R2, RZ, RZ, 0x0 ;  /* 0x00000000ff027424 */ /* 0x000fe400078e00ff */
[----:B------:R-:W-:-:S06]  /*38d0*/  IMAD.MOV.U32 R3, RZ, RZ, 0x7ff00000 ;  /* 0x7ff00000ff037424 */ /* 0x000fcc00078e00ff */
[----:B------:R-:W-:-:S11]  /*38e0*/  DFMA R2, R20, R2, +INF ;  /* 0x7ff000001402742b */ /* 0x000fd60000000002 */
.L_x_49:
[----:B------:R-:W-:Y:S05]  /*38f0*/  BSYNC.RECONVERGENT B3 ;  /* 0x0000000000037941 */ /* 0x000fea0003800200 */
.L_x_47:
[----:B------:R-:W0:Y:S01]  /*3900*/  MUFU.RCP64H R5, R21 ;  /* 0x0000001500057308 */ /* 0x000e220000001800 */
[----:B------:R-:W-:Y:S01]  /*3910*/  MOV R4, RZ ;  /* 0x000000ff00047202 */ /* 0x000fe20000000f00 */
[----:B------:R-:W-:Y:S01]  /*3920*/  IMAD.MOV.U32 R12, RZ, RZ, -0x6d8c7041 ;  /* 0x92738fbfff0c7424 */ /* 0x000fe200078e00ff */
[----:B------:R-:W-:Y:S01]  /*3930*/  UMOV UR6, 0x34783f9 ;  /* 0x034783f900067882 */ /* 0x000fe20000000000 */
[----:B------:R-:W-:Y:S01]  /*3940*/  IMAD.MOV.U32 R13, RZ, RZ, 0x3f4b68b9 ;  /* 0x3f4b68b9ff0d7424 */ /* 0x000fe200078e00ff */
[----:B------:R-:W-:Y:S01]  /*3950*/  UMOV UR7, 0x3f5ac321 ;  /* 0x3f5ac32100077882 */ /* 0x000fe20000000000 */
[----:B------:R-:W-:Y:S01]  /*3960*/  VIADD R3, R3, 0xfff00000 ;  /* 0xfff0000003037836 */ /* 0x000fe20000000000 */
[C---:B------:R-:W-:Y:S02]  /*3970*/  DSETP.NEU.AND P0, PT, R20.reuse, +INF , PT ;  /* 0x7ff000001400742a */ /* 0x040fe40003f0d000 */
[----:B0-----:R-:W-:-:S08]  /*3980*/  DFMA R6, -R20, R4, 1 ;  /* 0x3ff000001406742b */ /* 0x001fd00000000104 */
[----:B------:R-:W-:-:S08]  /*3990*/  DFMA R6, R6, R6, R6 ;  /* 0x000000060606722b */ /* 0x000fd00000000006 */
[----:B------:R-:W-:-:S08]  /*39a0*/  DFMA R6, R4, R6, R4 ;  /* 0x000000060406722b */ /* 0x000fd00000000004 */
[----:B------:R-:W-:-:S08]  /*39b0*/  DMUL R4, R6, R6 ;  /* 0x0000000606047228 */ /* 0x000fd00000000000 */
[----:B------:R-:W-:Y:S01]  /*39c0*/  DFMA R12, R4, -UR6, R12 ;  /* 0x80000006040c7c2b */ /* 0x000fe2000800000c */
[----:B------:R-:W-:Y:S01]  /*39d0*/  UMOV UR6, 0x1e4f7b8c ;  /* 0x1e4f7b8c00067882 */ /* 0x000fe20000000000 */
[----:B------:R-:W-:-:S06]  /*39e0*/  UMOV UR7, 0x3f4380d0 ;  /* 0x3f4380d000077882 */ /* 0x000fcc0000000000 */
[----:B------:R-:W-:Y:S01]  /*39f0*/  DFMA R12, R4, R12, -UR6 ;  /* 0x80000006040c7e2b */ /* 0x000fe2000800000c */
[----:B------:R-:W-:Y:S01]  /*3a00*/  UMOV UR6, 0xa29f7264 ;  /* 0xa29f726400067882 */ /* 0x000fe20000000000 */
[----:B------:R-:W-:-:S06]  /*3a10*/  UMOV UR7, 0x3f4a019f ;  /* 0x3f4a019f00077882 */ /* 0x000fcc0000000000 */
[----:B------:R-:W-:Y:S01]  /*3a20*/  DFMA R12, R4, R12, UR6 ;  /* 0x00000006040c7e2b */ /* 0x000fe2000800000c */
[----:B------:R-:W-:Y:S01]  /*3a30*/  UMOV UR6, 0x16b2acec ;  /* 0x16b2acec00067882 */ /* 0x000fe20000000000 */
[----:B------:R-:W-:-:S06]  /*3a40*/  UMOV UR7, 0x3f66c16c ;  /* 0x3f66c16c00077882 */ /* 0x000fcc0000000000 */
[----:B------:R-:W-:Y:S01]  /*3a50*/  DFMA R12, R4, R12, -UR6 ;  /* 0x80000006040c7e2b */ /* 0x000fe2000800000c */
[----:B------:R-:W-:Y:S01]  /*3a60*/  UMOV UR6, 0x55555545 ;  /* 0x5555554500067882 */ /* 0x000fe20000000000 */
[----:B------:R-:W-:-:S06]  /*3a70*/  UMOV UR7, 0x3fb55555 ;  /* 0x3fb5555500077882 */ /* 0x000fcc0000000000 */
[----:B------:R-:W-:Y:S01]  /*3a80*/  DFMA R12, R4, R12, UR6 ;  /* 0x00000006040c7e2b */ /* 0x000fe2000800000c */
[----:B------:R-:W-:Y:S01]  /*3a90*/  UMOV UR6, 0xc864beae ;  /* 0xc864beae00067882 */ /* 0x000fe20000000000 */
[----:B------:R-:W-:Y:S01]  /*3aa0*/  UMOV UR7, 0x3fed67f1 ;  /* 0x3fed67f100077882 */ /* 0x000fe20000000000 */
[----:B------:R-:W-:-:S05]  /*3ab0*/  DADD R4, R20, -0.5 ;  /* 0xbfe0000014047429 */ /* 0x000fca0000000000 */
[----:B------:R-:W-:-:S03]  /*3ac0*/  DFMA R12, R6, R12, UR6 ;  /* 0x00000006060c7e2b */ /* 0x000fc6000800000c */
[----:B------:R-:W-:-:S05]  /*3ad0*/  DFMA R6, R2, R4, -R20 ;  /* 0x000000040206722b */ /* 0x000fca0000000814 */
[----:B------:R-:W-:-:S08]  /*3ae0*/  DFMA R12, R2, R4, R12 ;  /* 0x00000004020c722b */ /* 0x000fd0000000000c */
[----:B------:R-:W-:-:S10]  /*3af0*/  DADD R6, R12, R6 ;  /* 0x000000000c067229 */ /* 0x000fd40000000006 */
[----:B------:R-:W-:Y:S02]  /*3b00*/  FSEL R20, R6, RZ, P0 ;  /* 0x000000ff06147208 */ /* 0x000fe40000000000 */
[----:B------:R-:W-:Y:S01]  /*3b10*/  FSEL R21, R7, +QNAN , P0 ;  /* 0x7ff0000007157808 */ /* 0x000fe20000000000 */
[----:B------:R-:W-:Y:S06]  /*3b20*/  BRA `(.L_x_50) ;  /* 0x00000014002c7947 */ /* 0x000fec0003800000 */
.L_x_46:
[----:B------:R-:W-:Y:S01]  /*3b30*/  DADD R20, R20, -3 ;  /* 0xc008000014147429 */ /* 0x000fe20000000000 */
[----:B------:R-:W-:Y:S01]  /*3b40*/  UMOV UR6, 0xbe189fe ;  /* 0x0be189fe00067882 */ /* 0x000fe20000000000 */
[----:B------:R-:W-:Y:S01]  /*3b50*/  UMOV UR7, 0x408ff62e ;  /* 0x408ff62e00077882 */ /* 0x000fe20000000000 */
[----:B------:R-:W-:Y:S02]  /*3b60*/  HFMA2 R5, -RZ, RZ, 2.53515625, 0.058319091796875 ;  /* 0x41122b77ff057431 */ /* 0x000fe400000001ff */
[----:B------:R-:W-:Y:S01]  /*3b70*/  IMAD.MOV.U32 R4, RZ, RZ, 0x30207ef3 ;  /* 0x30207ef3ff047424 */ /* 0x000fe200078e00ff */
[----:B------:R-:W-:Y:S02]  /*3b80*/  BSSY.RECONVERGENT B3, `(.L_x_51) ;  /* 0x000003e000037945 */ /* 0x000fe40003800200 */
[----:B------:R-:W-:Y:S01]  /*3b90*/  DADD R2, R20, -UR6 ;  /* 0x8000000614027e29 */ /* 0x000fe20008000000 */
[----:B------:R-:W-:Y:S01]  /*3ba0*/  UMOV UR6, 0xce10c93f ;  /* 0xce10c93f00067882 */ /* 0x000fe20000000000 */
[----:B------:R-:W-:-:S06]  /*3bb0*/  UMOV UR7, 0x410074fa ;  /* 0x410074fa00077882 */ /* 0x000fcc0000000000 */
[----:B------:R-:W-:Y:S01]  /*3bc0*/  DFMA R2, R20, R2, -UR6 ;  /* 0x8000000614027e2b */ /* 0x000fe20008000002 */
        /* <DEDUP_REMOVED lines=14> */
[C---:B------:R-:W-:Y:S01]  /*3cb0*/  DFMA R14, R20.reuse, R2, -UR6 ;  /* 0x80000006140e7e2b */ /* 0x040fe20008000002 */
[----:B------:R-:W-:Y:S01]  /*3cc0*/  UMOV UR6, 0xbb18fb05 ;  /* 0xbb18fb0500067882 */ /* 0x000fe20000000000 */
[----:B------:R-:W-:Y:S02]  /*3cd0*/  UMOV UR7, 0x40af7040 ;  /* 0x40af704000077882 */ /* 0x000fe40000000000 */
[----:B------:R-:W-:Y:S01]  /*3ce0*/  DFMA R2, R20, -UR6, -R4 ;  /* 0x8000000614027c2b */ /* 0x000fe20008000804 */
[----:B------:R-:W-:Y:S01]  /*3cf0*/  UMOV UR6, 0xb81de7d0 ;  /* 0xb81de7d000067882 */ /* 0x000fe20000000000 */
[----:B------:R-:W0:Y:S01]  /*3d00*/  MUFU.RCP64H R5, R15 ;  /* 0x0000000f00057308 */ /* 0x000e220000001800 */
[----:B------:R-:W-:Y:S01]  /*3d10*/  UMOV UR7, 0x41585a0d ;  /* 0x41585a0d00077882 */ /* 0x000fe20000000000 */
[----:B------:R-:W-:-:S04]  /*3d20*/  IMAD.MOV.U32 R4, RZ, RZ, 0x1 ;  /* 0x00000001ff047424 */ /* 0x000fc800078e00ff */
[----:B------:R-:W-:Y:S01]  /*3d30*/  DFMA R2, R20, R2, -UR6 ;  /* 0x8000000614027e2b */ /* 0x000fe20008000002 */
[----:B------:R-:W-:Y:S01]  /*3d40*/  UMOV UR6, 0x8ba94677 ;  /* 0x8ba9467700067882 */ /* 0x000fe20000000000 */
[----:B------:R-:W-:-:S06]  /*3d50*/  UMOV UR7, 0x418a992b ;  /* 0x418a992b00077882 */ /* 0x000fcc0000000000 */
[----:B------:R-:W-:Y:S01]  /*3d60*/  DFMA R2, R20, R2, -UR6 ;  /* 0x8000000614027e2b */ /* 0x000fe20008000002 */
[----:B------:R-:W-:Y:S01]  /*3d70*/  UMOV UR6, 0x6957cc20 ;  /* 0x6957cc2000067882 */ /* 0x000fe20000000000 */
[----:B------:R-:W-:Y:S01]  /*3d80*/  UMOV UR7, 0x41aac5cb ;  /* 0x41aac5cb00077882 */ /* 0x000fe20000000000 */
[----:B0-----:R-:W-:-:S05]  /*3d90*/  DFMA R6, -R14, R4, 1 ;  /* 0x3ff000000e06742b */ /* 0x001fca0000000104 */
[----:B------:R-:W-:Y:S01]  /*3da0*/  DFMA R2, R20, R2, -UR6 ;  /* 0x8000000614027e2b */ /* 0x000fe20008000002 */
[----:B------:R-:W-:Y:S01]  /*3db0*/  UMOV UR6, 0x308774be ;  /* 0x308774be00067882 */ /* 0x000fe20000000000 */
[----:B------:R-:W-:Y:S01]  /*3dc0*/  UMOV UR7, 0x41bc0e2b ;  /* 0x41bc0e2b00077882 */ /* 0x000fe20000000000 */
[----:B------:R-:W-:-:S05]  /*3dd0*/  DFMA R6, R6, R6, R6 ;  /* 0x000000060606722b */ /* 0x000fca0000000006 */
[----:B------:R-:W-:Y:S01]  /*3de0*/  DFMA R2, R20, R2, -UR6 ;  /* 0x8000000614027e2b */ /* 0x000fe20008000002 */
[----:B------:R-:W-:Y:S01]  /*3df0*/  UMOV UR6, 0xdcae7f67 ;  /* 0xdcae7f6700067882 */ /* 0x000fe20000000000 */
[----:B------:R-:W-:Y:S01]  /*3e00*/  UMOV UR7, 0x41c6ba13 ;  /* 0x41c6ba1300077882 */ /* 0x000fe20000000000 */
[----:B------:R-:W-:-:S05]  /*3e10*/  DFMA R6, R4, R6, R4 ;  /* 0x000000060406722b */ /* 0x000fca0000000004 */
[----:B------:R-:W-:Y:S01]  /*3e20*/  DFMA R2, R20, R2, -UR6 ;  /* 0x8000000614027e2b */ /* 0x000fe20008000002 */
[----:B------:R-:W-:Y:S01]  /*3e30*/  UMOV UR6, 0x9c3d120c ;  /* 0x9c3d120c00067882 */ /* 0x000fe20000000000 */
[----:B------:R-:W-:Y:S01]  /*3e40*/  UMOV UR7, 0x41ccf33b ;  /* 0x41ccf33b00077882 */ /* 0x000fe20000000000 */
[----:B------:R-:W-:-:S05]  /*3e50*/  DFMA R4, -R14, R6, 1 ;  /* 0x3ff000000e04742b */ /* 0x000fca0000000106 */
[----:B------:R-:W-:-:S03]  /*3e60*/  DFMA R12, R20, R2, -UR6 ;  /* 0x80000006140c7e2b */ /* 0x000fc60008000002 */
[----:B------:R-:W-:-:S07]  /*3e70*/  DFMA R4, R6, R4, R6 ;  /* 0x000000040604722b */ /* 0x000fce0000000006 */
[----:B------:R-:W-:Y:S01]  /*3e80*/  FSETP.GEU.AND P1, PT, |R13|, 6.5827683646048100446e-37, PT ;  /* 0x036000000d00780b */ /* 0x000fe20003f2e200 */
        /* <DEDUP_REMOVED lines=11> */
[----:B------:R-:W-:Y:S01]  /*3f40*/  MOV R2, R24 ;  /* 0x0000001800027202 */ /* 0x000fe20000000f00 */
[----:B------:R-:W-:-:S07]  /*3f50*/  IMAD.MOV.U32 R3, RZ, RZ, R25 ;  /* 0x000000ffff037224 */ /* 0x000fce00078e0019 */
.L_x_52:
[----:B------:R-:W-:Y:S05]  /*3f60*/  BSYNC.RECONVERGENT B3 ;  /* 0x0000000000037941 */ /* 0x000fea0003800200 */
.L_x_51:
[----:B------:R-:W-:Y:S01]  /*3f70*/  DADD R20, R20, R2 ;  /* 0x0000000014147229 */ /* 0x000fe20000000002 */
[----:B------:R-:W-:Y:S10]  /*3f80*/  BRA `(.L_x_50) ;  /* 0x0000001000147947 */ /* 0x000ff40003800000 */
.L_x_45:
[----:B------:R-:W-:-:S13]  /*3f90*/  ISETP.GE.AND P0, PT, R21, 0x3ff80000, PT ;  /* 0x3ff800001500780c */ /* 0x000fda0003f06270 */
[----:B------:R-:W-:Y:S05]  /*3fa0*/  @!P0 BRA `(.L_x_53) ;  /* 0x0000000000f88947 */ /* 0x000fea0003800000 */
[----:B------:R-:W-:Y:S01]  /*3fb0*/  DADD R20, R20, -2 ;  /* 0xc000000014147429 */ /* 0x000fe20000000000 */
[----:B------:R-:W-:Y:S01]  /*3fc0*/  IMAD.MOV.U32 R2, RZ, RZ, -0x2873f11e ;  /* 0xd78c0ee2ff027424 */ /* 0x000fe200078e00ff */
[----:B------:R-:W-:Y:S01]  /*3fd0*/  UMOV UR6, 0x124338b3 ;  /* 0x124338b300067882 */ /* 0x000fe20000000000 */
[----:B------:R-:W-:Y:S01]  /*3fe0*/  IMAD.MOV.U32 R3, RZ, RZ, 0x3e71fa71 ;  /* 0x3e71fa71ff037424 */ /* 0x000fe200078e00ff */
[----:B------:R-:W-:-:S05]  /*3ff0*/  UMOV UR7, 0x3e452636 ;  /* 0x3e45263600077882 */ /* 0x000fca0000000000 */
[----:B------:R-:W-:Y:S01]  /*4000*/  DFMA R2, R20, UR6, -R2 ;  /* 0x0000000614027c2b */ /* 0x000fe20008000802 */
        /* <DEDUP_REMOVED lines=53> */
[----:B------:R-:W-:-:S08]  /*4360*/  DFMA R2, R20, R2, UR6 ;  /* 0x0000000614027e2b */ /* 0x000fd00008000002 */
[----:B------:R-:W-:Y:S01]  /*4370*/  DMUL R20, R20, R2 ;  /* 0x0000000214147228 */ /* 0x000fe20000000000 */
[----:B------:R-:W-:Y:S10]  /*4380*/  BRA `(.L_x_50) ;  /* 0x0000000c00147947 */ /* 0x000ff40003800000 */
.L_x_53:
[----:B------:R-:W-:-:S13]  /*4390*/  ISETP.GE.AND P0, PT, R21, 0x3fe66666, PT ;  /* 0x3fe666661500780c */ /* 0x000fda0003f06270 */
[----:B------:R-:W-:Y:S05]  /*43a0*/  @!P0 BRA `(.L_x_54) ;  /* 0x0000000400108947 */ /* 0x000fea0003800000 */
[----:B------:R-:W-:Y:S01]  /*43b0*/  DADD R20, -R20, 1 ;  /* 0x3ff0000014147429 */ /* 0x000fe20000000100 */
[----:B------:R-:W-:Y:S01]  /*43c0*/  IMAD.MOV.U32 R2, RZ, RZ, 0x4359eb88 ;  /* 0x4359eb88ff027424 */ /* 0x000fe200078e00ff */
[----:B------:R-:W-:Y:S01]  /*43d0*/  MOV R3, 0x3fa3eb50 ;  /* 0x3fa3eb5000037802 */ /* 0x000fe20000000f00 */
[----:B------:R-:W-:Y:S01]  /*43e0*/  UMOV UR6, 0x2a4c4310 ;  /* 0x2a4c431000067882 */ /* 0x000fe20000000000 */
[----:B------:R-:W-:-:S04]  /*43f0*/  UMOV UR7, 0x3f881f6d ;  /* 0x3f881f6d00077882 */ /* 0x000fc80000000000 */
        /* <DEDUP_REMOVED lines=63> */
.L_x_54:
[----:B------:R-:W-:Y:S01]  /*47f0*/  IMAD.MOV.U32 R2, RZ, RZ, -0x14f9da18 ;  /* 0xeb0625e8ff027424 */ /* 0x000fe200078e00ff */
[----:B------:R-:W-:Y:S01]  /*4800*/  UMOV UR6, 0x8bfe6590 ;  /* 0x8bfe659000067882 */ /* 0x000fe20000000000 */
[----:B------:R-:W-:Y:S01]  /*4810*/  IMAD.MOV.U32 R3, RZ, RZ, 0x3ea7b77c ;  /* 0x3ea7b77cff037424 */ /* 0x000fe200078e00ff */
[----:B------:R-:W-:-:S05]  /*4820*/  UMOV UR7, 0x3e784498 ;  /* 0x3e78449800077882 */ /* 0x000fca0000000000 */
[----:B------:R-:W-:Y:S01]  /*4830*/  DFMA R2, R20, -UR6, R2 ;  /* 0x8000000614027c2b */ /* 0x000fe20008000002 */
        /* <DEDUP_REMOVED lines=35> */
[----:B------:R-:W-:-:S08]  /*4a70*/  DFMA R2, R20, R2, UR6 ;  /* 0x0000000614027e2b */ /* 0x000fd00008000002 */
[----:B------:R-:W-:-:S08]  /*4a80*/  DMUL R2, R20, R2 ;  /* 0x0000000214027228 */ /* 0x000fd00000000000 */
[----:B------:R-:W-:-:S10]  /*4a90*/  DFMA R20, R20, R2, R20 ;  /* 0x000000021414722b */ /* 0x000fd40000000014 */
[----:B------:R-:W-:Y:S01]  /*4aa0*/  ISETP.GT.AND P0, PT, R21, 0xfffff, PT ;  /* 0x000fffff1500780c */ /* 0x000fe20003f04270 */
[----:B------:R-:W-:Y:S01]  /*4ab0*/  IMAD.MOV.U32 R4, RZ, RZ, R20 ;  /* 0x000000ffff047224 */ /* 0x000fe200078e0014 */
[----:B------:R-:W-:Y:S01]  /*4ac0*/  MOV R3, R21 ;  /* 0x0000001500037202 */ /* 0x000fe20000000f00 */
[----:B------:R-:W-:-:S10]  /*4ad0*/  IMAD.MOV.U32 R5, RZ, RZ, R21 ;  /* 0x000000ffff057224 */ /* 0x000fd400078e0015 */
[----:B------:R-:W-:-:S10]  /*4ae0*/  @!P0 DMUL R4, R4, 1.80143985094819840000e+16 ;  /* 0x4350000004048828 */ /* 0x000fd40000000000 */
[----:B------:R-:W-:Y:S01]  /*4af0*/  @!P0 IMAD.MOV.U32 R3, RZ, RZ, R5 ;  /* 0x000000ffff038224 */ /* 0x000fe200078e0005 */
[----:B------:R-:W-:-:S03]  /*4b00*/  @!P0 MOV R20, R4 ;  /* 0x0000000400148202 */ /* 0x000fc60000000f00 */
[----:B------:R-:W-:-:S05]  /*4b10*/  VIADD R2, R3, 0xffffffff ;  /* 0xffffffff03027836 */ /* 0x000fca0000000000 */
[----:B------:R-:W-:Y:S01]  /*4b20*/  ISETP.GT.U32.AND P1, PT, R2, 0x7feffffe, PT ;  /* 0x7feffffe0200780c */ /* 0x000fe20003f24070 */
[----:B------:R-:W-:Y:S02]  /*4b30*/  IMAD.MOV.U32 R2, RZ, RZ, -0x3ff ;  /* 0xfffffc01ff027424 */ /* 0x000fe400078e00ff */
[----:B------:R-:W-:-:S10]  /*4b40*/  @!P0 IMAD.MOV.U32 R2, RZ, RZ, -0x435 ;  /* 0xfffffbcbff028424 */ /* 0x000fd400078e00ff */
        /* <DEDUP_REMOVED lines=10> */
[----:B------:R-:W-:Y:S01]  /*4bf0*/  IMAD.MOV.U32 R21, RZ, RZ, 0x43300000 ;  /* 0x43300000ff157424 */ /* 0x000fe200078e00ff */
[----:B------:R-:W-:Y:S01]  /*4c00*/  LEA.HI R20, R3, R2, RZ, 0xc ;  /* 0x0000000203147211 */ /* 0x000fe200078f60ff */
[----:B------:R-:W-:Y:S01]  /*4c10*/  UMOV UR8, 0x80000000 ;  /* 0x8000000000087882 */ /* 0x000fe20000000000 */
[----:B------:R-:W-:-:S09]  /*4c20*/  UMOV UR9, 0x43300000 ;  /* 0x4330000000097882 */ /* 0x000fd20000000000 */
        /* <DEDUP_REMOVED lines=52> */
.L_x_55:
[----:B------:R-:W-:Y:S01]  /*4f70*/  IMAD.MOV.U32 R2, RZ, RZ, 0x0 ;  /* 0x00000000ff027424 */ /* 0x000fe200078e00ff */
[----:B------:R-:W-:Y:S02]  /*4f80*/  MOV R3, 0x7ff00000 ;  /* 0x7ff0000000037802 */ /* 0x000fe40000000f00 */
[----:B------:R-:W-:-:S04]  /*4f90*/  LOP3.LUT P0, RZ, R5, 0x7fffffff, RZ, 0xc0, !PT ;  /* 0x7fffffff05ff7812 */ /* 0x000fc8000780c0ff */
[----:B------:R-:W-:-:S10]  /*4fa0*/  DFMA R2, R4, R2, +INF ;  /* 0x7ff000000402742b */ /* 0x000fd40000000002 */
[----:B------:R-:W-:Y:S02]  /*4fb0*/  FSEL R4, R2, RZ, P0 ;  /* 0x000000ff02047208 */ /* 0x000fe40000000000 */
[----:B------:R-:W-:-:S07]  /*4fc0*/  FSEL R5, R3, -QNAN , P0 ;  /* 0xfff0000003057808 */ /* 0x000fce0000000000 */
.L_x_56:
[----:B------:R-:W-:-:S11]  /*4fd0*/  DADD R20, -RZ, -R4 ;  /* 0x00000000ff147229 */ /* 0x000fd60000000904 */
.L_x_50:
[----:B------:R-:W-:Y:S05]  /*4fe0*/  BSYNC.RECONVERGENT B2 ;  /* 0x0000000000027941 */ /* 0x000fea0003800200 */
.L_x_44:
[----:B------:R-:W-:Y:S02]  /*4ff0*/  IMAD.MOV.U32 R9, RZ, RZ, 0x0 ;  /* 0x00000000ff097424 */ /* 0x000fe400078e00ff */
[----:B------:R-:W-:Y:S02]  /*5000*/  IMAD.MOV.U32 R2, RZ, RZ, R20 ;  /* 0x000000ffff027224 */ /* 0x000fe400078e0014 */
[----:B------:R-:W-:Y:S01]  /*5010*/  IMAD.MOV.U32 R3, RZ, RZ, R21 ;  /* 0x000000ffff037224 */ /* 0x000fe200078e0015 */
[----:B------:R-:W-:Y:S06]  /*5020*/  RET.REL.NODEC R8 `(gammaincc_f64) ;  /* 0xffffffac08f47950 */ /* 0x000fec0003c3ffff */
.L_x_57:
[----:B------:R-:W-:-:S00]  /*5030*/  BRA `(.L_x_57) ;  /* 0xfffffffc00fc7947 */ /* 0x000fc0000383ffff */
[----:B------:R-:W-:-:S00]  /*5040*/  NOP ;  /* 0x0000000000007918 */ /* 0x000fc00000000000 */
        /* <DEDUP_REMOVED lines=11> */
.L_x_630:


//--------------------- .text.gammaincc_f32       --------------------------
	.section	.text.gammaincc_f32,"ax",@progbits
	.align	128
        .global         gammaincc_f32
        .type           gammaincc_f32,@function
        .size           gammaincc_f32,(.L_x_632 - gammaincc_f32)
        .other          gammaincc_f32,@"STO_CUDA_ENTRY STV_DEFAULT"
gammaincc_f32:
.text.gammaincc_f32:
        /* <DEDUP_REMOVED lines=12> */
[----:B-1----:R-:W3:Y:S01]  /*00c0*/  LDG.E R5, desc[UR4][R2.64] ;  /* 0x0000000402057981 */ /* 0x002ee2000c1e1900 */
[----:B--2---:R-:W-:-:S05]  /*00d0*/  IMAD.WIDE.U32 R6, R4, 0x4, R6 ;  /* 0x0000000404067825 */ /* 0x004fca00078e0006 */
[----:B------:R-:W2:Y:S01]  /*00e0*/  LDG.E R0, desc[UR4][R6.64] ;  /* 0x0000000406007981 */ /* 0x000ea2000c1e1900 */
[----:B---3--:R-:W-:-:S04]  /*00f0*/  FSETP.GTU.AND P0, PT, R5, RZ, PT ;  /* 0x000000ff0500720b */ /* 0x008fc80003f0c000 */
[----:B--2---:R-:W-:-:S13]  /*0100*/  FSETP.GEU.AND P0, PT, R0, RZ, P0 ;  /* 0x000000ff0000720b */ /* 0x004fda000070e000 */
[----:B------:R-:W0:Y:S01]  /*0110*/  @!P0 LDC.64 R8, c[0x0][0x390] ;  /* 0x0000e400ff088b82 */ /* 0x000e220000000a00 */
[----:B------:R-:W-:Y:S01]  /*0120*/  @!P0 MOV R11, 0x7fffffff ;  /* 0x7fffffff000b8802 */ /* 0x000fe20000000f00 */
[----:B0-----:R-:W-:-:S05]  /*0130*/  @!P0 IMAD.WIDE.U32 R8, R4, 0x4, R8 ;  /* 0x0000000404088825 */ /* 0x001fca00078e0008 */
[----:B------:R0:W-:Y:S01]  /*0140*/  @!P0 STG.E desc[UR4][R8.64], R11 ;  /* 0x0000000b08008986 */ /* 0x0001e2000c101904 */
[----:B------:R-:W-:Y:S05]  /*0150*/  @!P0 EXIT ;  /* 0x000000000000894d */ /* 0x000fea0003800000 */
[----:B------:R-:W-:-:S13]  /*0160*/  FSETP.NEU.AND P0, PT, R0, RZ, PT ;  /* 0x000000ff0000720b */ /* 0x000fda0003f0d000 */
[----:B------:R-:W1:Y:S01]  /*0170*/  @!P0 LDC.64 R2, c[0x0][0x390] ;  /* 0x0000e400ff028b82 */ /* 0x000e620000000a00 */
[----:B------:R-:W-:Y:S01]  /*0180*/  @!P0 MOV R7, 0x3f800000 ;  /* 0x3f80000000078802 */ /* 0x000fe20000000f00 */
[----:B-1----:R-:W-:-:S05]  /*0190*/  @!P0 IMAD.WIDE.U32 R2, R4, 0x4, R2 ;  /* 0x0000000404028825 */ /* 0x002fca00078e0002 */
[----:B------:R1:W-:Y:S01]  /*01a0*/  @!P0 STG.E desc[UR4][R2.64], R7 ;  /* 0x0000000702008986 */ /* 0x0003e2000c101904 */
[----:B------:R-:W-:Y:S05]  /*01b0*/  @!P0 EXIT ;  /* 0x000000000000894d */ /* 0x000fea0003800000 */
[----:B-1----:R-:W-:-:S05]  /*01c0*/  FADD R3, R5, 1 ;  /* 0x3f80000005037421 */ /* 0x002fca0000000000 */
[----:B------:R-:W-:-:S13]  /*01d0*/  FSETP.GEU.AND P0, PT, R0, R3, PT ;  /* 0x000000030000720b */ /* 0x000fda0003f0e000 */
[----:B------:R-:W-:Y:S05]  /*01e0*/  @!P0 BRA `(.L_x_58) ;  /* 0x00000014001c8947 */ /* 0x000fea0003800000 */
[----:B0-----:R-:W-:Y:S01]  /*01f0*/  HFMA2 R8, -RZ, RZ, 10824, -13904 ;  /* 0x7149f2caff087431 */ /* 0x001fe200000001ff */
[----:B------:R-:W-:Y:S01]  /*0200*/  BSSY.RECONVERGENT B0, `(.L_x_59) ;  /* 0x0000039000007945 */ /* 0x000fe20003800200 */
[----:B------:R-:W-:Y:S01]  /*0210*/  HFMA2 R6, -RZ, RZ, 0, 5.9604644775390625e-08 ;  /* 0x00000001ff067431 */ /* 0x000fe200000001ff */
[----:B------:R-:W-:Y:S02]  /*0220*/  MOV R10, RZ ;  /* 0x000000ff000a7202 */ /* 0x000fe40000000f00 */
[----:B------:R-:W-:-:S07]  /*0230*/  MOV R7, 0x7149f2ca ;  /* 0x7149f2ca00077802 */ /* 0x000fce0000000f00 */
.L_x_65:
[----:B------:R-:W-:Y:S01]  /*0240*/  LOP3.LUT R2, R6, 0x1, RZ, 0xc0, !PT ;  /* 0x0000000106027812 */ /* 0x000fe200078ec0ff */
[----:B------:R-:W0:Y:S01]  /*0250*/  MUFU.RCP R11, R8 ;  /* 0x00000008000b7308 */ /* 0x000e220000001000 */
[----:B------:R-:W-:Y:S01]  /*0260*/  I2FP.F32.U32 R9, R6 ;  /* 0x0000000600097245 */ /* 0x000fe20000201000 */
[----:B------:R-:W-:Y:S01]  /*0270*/  BSSY.RECONVERGENT B1, `(.L_x_60) ;  /* 0x0000017000017945 */ /* 0x000fe20003800200 */
[----:B------:R-:W-:-:S03]  /*0280*/  ISETP.NE.U32.AND P0, PT, R2, 0x1, PT ;  /* 0x000000010200780c */ /* 0x000fc60003f05070 */
[----:B------:R-:W-:-:S04]  /*0290*/  FADD R14, R0, R9 ;  /* 0x00000009000e7221 */ /* 0x000fc80000000000 */
[----:B------:R-:W-:-:S06]  /*02a0*/  FADD R9, -R5, R14 ;  /* 0x0000000e05097221 */ /* 0x000fcc0000000100 */
[----:B------:R-:W-:Y:S02]  /*02b0*/  @!P0 IADD3 R2, PT, PT, R6, 0x1, RZ ;  /* 0x0000000106028810 */ /* 0x000fe40007ffe0ff */
[----:B------:R-:W-:Y:S02]  /*02c0*/  @P0 SHF.R.U32.HI R3, RZ, 0x1, R6 ;  /* 0x00000001ff030819 */ /* 0x000fe40000011606 */
[----:B------:R-:W-:Y:S02]  /*02d0*/  @!P0 SHF.R.U32.HI R2, RZ, 0x1, R2 ;  /* 0x00000001ff028819 */ /* 0x000fe40000011602 */
[----:B------:R-:W-:Y:S02]  /*02e0*/  @P0 I2FP.F32.U32 R12, R3 ;  /* 0x00000003000c0245 */ /* 0x000fe40000201000 */
[----:B------:R-:W-:Y:S01]  /*02f0*/  @!P0 I2FP.F32.U32 R3, R2 ;  /* 0x0000000200038245 */ /* 0x000fe20000201000 */
[----:B0-----:R-:W-:Y:S02]  /*0300*/  FFMA R2, R11, -R8, 1 ;  /* 0x3f8000000b027423 */ /* 0x001fe40000000808 */
[----:B------:R-:W-:-:S02]  /*0310*/  @P0 FADD R3, R5, -R12 ;  /* 0x8000000c05030221 */ /* 0x000fc40000000000 */
[----:B------:R-:W-:Y:S02]  /*0320*/  FFMA R2, R11, R2, R11 ;  /* 0x000000020b027223 */ /* 0x000fe4000000000b */
[----:B------:R-:W0:Y:S01]  /*0330*/  FCHK P0, R3, R8 ;  /* 0x0000000803007302 */ /* 0x000e220000000000 */
[----:B------:R-:W-:Y:S01]  /*0340*/  FFMA R10, R3, R10, R9 ;  /* 0x0000000a030a7223 */ /* 0x000fe20000000009 */
[----:B------:R-:W-:-:S04]  /*0350*/  FFMA R12, R2, R3, RZ ;  /* 0x00000003020c7223 */ /* 0x000fc800000000ff */
[----:B------:R-:W-:Y:S01]  /*0360*/  FFMA R11, R12, -R8, R3 ;  /* 0x800000080c0b7223 */ /* 0x000fe20000000003 */
[----:B------:R-:W-:-:S03]  /*0370*/  FSETP.GEU.AND P2, PT, |R10|, 1.000000003171076851e-30, PT ;  /* 0x0da242600a00780b */ /* 0x000fc60003f4e200 */
[----:B------:R-:W-:Y:S01]  /*0380*/  FFMA R2, R2, R11, R12 ;  /* 0x0000000b02027223 */ /* 0x000fe2000000000c */
[----:B0-----:R-:W-:Y:S09]  /*0390*/  @!P0 BRA `(.L_x_61) ;  /* 0x0000000000108947 */ /* 0x001ff20003800000 */
[----:B------:R-:W-:Y:S02]  /*03a0*/  MOV R2, R3 ;  /* 0x0000000300027202 */ /* 0x000fe40000000f00 */
[----:B------:R-:W-:Y:S02]  /*03b0*/  MOV R3, R8 ;  /* 0x0000000800037202 */ /* 0x000fe40000000f00 */
[----:B------:R-:W-:-:S07]  /*03c0*/  MOV R12, 0x3e0 ;  /* 0x000003e0000c7802 */ /* 0x000fce0000000f00 */
[----:B------:R-:W-:Y:S05]  /*03d0*/  CALL.REL.NOINC `($__internal_3_$__cuda_sm3x_div_rn_noftz_f32_slowpath) ;  /* 0x0000002800147944 */ /* 0x000fea0003c00000 */
.L_x_61:
[----:B------:R-:W-:Y:S05]  /*03e0*/  BSYNC.RECONVERGENT B1 ;  /* 0x0000000000017941 */ /* 0x000fea0003800200 */
.L_x_60:
[----:B------:R-:W-:Y:S01]  /*03f0*/  IADD3 R3, PT, PT, R10, 0x1800000, RZ ;  /* 0x018000000a037810 */ /* 0x000fe20007ffe0ff */
[----:B------:R-:W-:Y:S01]  /*0400*/  FADD R2, R9, R2 ;  /* 0x0000000209027221 */ /* 0x000fe20000000000 */
[----:B------:R-:W-:Y:S02]  /*0410*/  BSSY.RECONVERGENT B1, `(.L_x_62) ;  /* 0x000000f000017945 */ /* 0x000fe40003800200 */
[----:B------:R-:W-:Y:S02]  /*0420*/  LOP3.LUT R3, R3, 0x7f800000, RZ, 0xc0, !PT ;  /* 0x7f80000003037812 */ /* 0x000fe400078ec0ff */
[C---:B------:R-:W-:Y:S02]  /*0430*/  FSETP.GEU.AND P0, PT, |R2|.reuse, 1.000000003171076851e-30, PT ;  /* 0x0da242600200780b */ /* 0x040fe40003f0e200 */
[----:B------:R-:W-:Y:S02]  /*0440*/  ISETP.GT.U32.AND P1, PT, R3, 0x1ffffff, PT ;  /* 0x01ffffff0300780c */ /* 0x000fe40003f24070 */
[----:B------:R-:W-:-:S11]  /*0450*/  FSEL R8, R2, 1.000000003171076851e-30, P0 ;  /* 0x0da2426002087808 */ /* 0x000fd60000000000 */
[----:B------:R-:W-:Y:S05]  /*0460*/  @P1 BRA `(.L_x_63) ;  /* 0x0000000000141947 */ /* 0x000fea0003800000 */
[----:B------:R-:W-:Y:S02]  /*0470*/  MOV R2, R10 ;  /* 0x0000000a00027202 */ /* 0x000fe40000000f00 */
[----:B------:R-:W-:-:S07]  /*0480*/  MOV R10, 0x4a0 ;  /* 0x000004a0000a7802 */ /* 0x000fce0000000f00 */
[----:B------:R-:W-:Y:S05]  /*0490*/  CALL.REL.NOINC `($__internal_2_$__cuda_sm20_rcp_rn_f32_slowpath) ;  /* 0x0000002400147944 */ /* 0x000fea0003c00000 */
[----:B------:R-:W-:Y:S01]  /*04a0*/  MOV R2, R9 ;  /* 0x0000000900027202 */ /* 0x000fe20000000f00 */
[----:B------:R-:W-:Y:S06]  /*04b0*/  BRA `(.L_x_64) ;  /* 0x0000000000107947 */ /* 0x000fec0003800000 */
.L_x_63:
[----:B------:R-:W0:Y:S02]  /*04c0*/  MUFU.RCP R3, R10 ;  /* 0x0000000a00037308 */ /* 0x000e240000001000 */
[----:B0-----:R-:W-:-:S04]  /*04d0*/  FFMA R2, R10, R3, -1 ;  /* 0xbf8000000a027423 */ /* 0x001fc80000000003 */
[----:B------:R-:W-:-:S04]  /*04e0*/  FADD.FTZ R2, -R2, -RZ ;  /* 0x800000ff02027221 */ /* 0x000fc80000010100 */
[----:B------:R-:W-:-:S07]  /*04f0*/  FFMA R2, R3, R2, R3 ;  /* 0x0000000203027223 */ /* 0x000fce0000000003 */
.L_x_64:
[----:B------:R-:W-:Y:S05]  /*0500*/  BSYNC.RECONVERGENT B1 ;  /* 0x0000000000017941 */ /* 0x000fea0003800200 */
.L_x_62:
[----:B------:R-:W-:Y:S02]  /*0510*/  FSEL R10, R2, 1.00000001504746621988e+30, P2 ;  /* 0x7149f2ca020a7808 */ /* 0x000fe40001000000 */
[C---:B------:R-:W-:Y:S02]  /*0520*/  ISETP.GE.U32.AND P0, PT, R6.reuse, 0xc7, PT ;  /* 0x000000c70600780c */ /* 0x040fe40003f06070 */
[----:B------:R-:W-:Y:S01]  /*0530*/  IADD3 R6, PT, PT, R6, 0x1, RZ ;  /* 0x0000000106067810 */ /* 0x000fe20007ffe0ff */
[----:B------:R-:W-:-:S04]  /*0540*/  FMUL R2, R8, R10 ;  /* 0x0000000a08027220 */ /* 0x000fc80000400000 */
[C---:B------:R-:W-:Y:S01]  /*0550*/  FADD R3, R2.reuse, -1 ;  /* 0xbf80000002037421 */ /* 0x040fe20000000000 */
[----:B------:R-:W-:-:S04]  /*0560*/  FMUL R7, R2, R7 ;  /* 0x0000000702077220 */ /* 0x000fc80000400000 */
[----:B------:R-:W-:-:S13]  /*0570*/  FSETP.GEU.AND P1, PT, |R3|, 1.0000000116860974231e-07, PT ;  /* 0x33d6bf950300780b */ /* 0x000fda0003f2e200 */
[----:B------:R-:W-:Y:S05]  /*0580*/  @!P0 BRA P1, `(.L_x_65) ;  /* 0xfffffffc002c8947 */ /* 0x000fea000083ffff */
[----:B------:R-:W-:Y:S05]  /*0590*/  BSYNC.RECONVERGENT B0 ;  /* 0x0000000000007941 */ /* 0x000fea0003800200 */
.L_x_59:
[----:B------:R-:W-:Y:S01]  /*05a0*/  FSETP.GE.AND P0, PT, |R5|, 3, PT ;  /* 0x404000000500780b */ /* 0x000fe20003f06200 */
[----:B------:R-:W-:-:S12]  /*05b0*/  BSSY.RECONVERGENT B0, `(.L_x_66) ;  /* 0x0000078000007945 */ /* 0x000fd80003800200 */
[----:B------:R-:W-:Y:S05]  /*05c0*/  @!P0 BRA `(.L_x_67) ;  /* 0x0000000000d08947 */ /* 0x000fea0003800000 */
[----:B------:R-:W-:-:S13]  /*05d0*/  FSETP.GE.AND P0, PT, |R5|, 7.8000001907348632812, PT ;  /* 0x40f9999a0500780b */ /* 0x000fda0003f06200 */
[----:B------:R-:W-:Y:S05]  /*05e0*/  @!P0 BRA `(.L_x_68) ;  /* 0x0000000000948947 */ /* 0x000fea0003800000 */
[----:B------:R-:W-:Y:S01]  /*05f0*/  FADD R11, |R5|, -RZ ;  /* 0x800000ff050b7221 */ /* 0x000fe20000000200 */
[----:B------:R-:W-:Y:S01]  /*0600*/  HFMA2 R9, -RZ, RZ, 1.5048828125, 33.21875 ;  /* 0x3e055027ff097431 */ /* 0x000fe200000001ff */
[----:B------:R-:W-:-:S03]  /*0610*/  MOV R8, 0x7f800000 ;  /* 0x7f80000000087802 */ /* 0x000fc60000000f00 */
[C---:B------:R-:W-:Y:S02]  /*0620*/  IADD3 R2, PT, PT, R11.reuse, -0x3f2aaaab, RZ ;  /* 0xc0d555550b027810 */ /* 0x040fe40007ffe0ff */
[----:B------:R-:W-:Y:S02]  /*0630*/  ISETP.GT.U32.AND P0, PT, R11, 0x7f7fffff, PT ;  /* 0x7f7fffff0b00780c */ /* 0x000fe40003f04070 */
[----:B------:R-:W-:-:S04]  /*0640*/  LOP3.LUT R2, R2, 0xff800000, RZ, 0xc0, !PT ;  /* 0xff80000002027812 */ /* 0x000fc800078ec0ff */
[----:B------:R-:W-:Y:S02]  /*0650*/  IADD3 R3, PT, PT, -R2, R11, RZ ;  /* 0x0000000b02037210 */ /* 0x000fe40007ffe1ff */
[----:B------:R-:W-:Y:S02]  /*0660*/  I2FP.F32.S32 R2, R2 ;  /* 0x0000000200027245 */ /* 0x000fe40000201400 */
[----:B------:R-:W-:Y:S01]  /*0670*/  MOV R11, 0x3a4be755 ;  /* 0x3a4be755000b7802 */ /* 0x000fe20000000f00 */
[----:B------:R-:W-:-:S04]  /*0680*/  FADD R6, R3, -1 ;  /* 0xbf80000003067421 */ /* 0x000fc80000000000 */
[----:B------:R-:W-:-:S04]  /*0690*/  FFMA R3, R6, -R9, 0.14084610342979431152 ;  /* 0x3e1039f606037423 */ /* 0x000fc80000000809 */
[----:B------:R-:W-:-:S04]  /*06a0*/  FFMA R3, R6, R3, -0.12148627638816833496 ;  /* 0xbdf8cdcc06037423 */ /* 0x000fc80000000003 */
[----:B------:R-:W-:-:S04]  /*06b0*/  FFMA R3, R6, R3, 0.13980610668659210205 ;  /* 0x3e0f295506037423 */ /* 0x000fc80000000003 */
[----:B------:R-:W-:-:S04]  /*06c0*/  FFMA R3, R6, R3, -0.16684235632419586182 ;  /* 0xbe2ad8b906037423 */ /* 0x000fc80000000003 */
[----:B------:R-:W-:-:S04]  /*06d0*/  FFMA R3, R6, R3, 0.20012299716472625732 ;  /* 0x3e4ced0b06037423 */ /* 0x000fc80000000003 */
[C---:B------:R-:W-:Y:S02]  /*06e0*/  FFMA R9, R6.reuse, R3, -0.24999669194221496582 ;  /* 0xbe7fff2206097423 */ /* 0x040fe40000000003 */
[----:B------:R-:W0:Y:S02]  /*06f0*/  MUFU.RCP R3, |R5| ;  /* 0x4000000500037308 */ /* 0x000e240000001000 */
[----:B------:R-:W-:-:S04]  /*0700*/  FFMA R9, R6, R9, 0.33333182334899902344 ;  /* 0x3eaaaa7806097423 */ /* 0x000fc80000000009 */
[----:B------:R-:W-:-:S04]  /*0710*/  FFMA R9, R6, R9, -0.5 ;  /* 0xbf00000006097423 */ /* 0x000fc80000000009 */
[----:B------:R-:W-:-:S04]  /*0720*/  FMUL R9, R6, R9 ;  /* 0x0000000906097220 */ /* 0x000fc80000400000 */
[----:B------:R-:W-:Y:S01]  /*0730*/  FFMA R9, R6, R9, R6 ;  /* 0x0000000906097223 */ /* 0x000fe20000000006 */
[----:B------:R-:W-:Y:S01]  /*0740*/  FFMA R6, R2, 1.1920928955078125e-07, RZ ;  /* 0x3400000002067823 */ /* 0x000fe200000000ff */
[----:B0-----:R-:W-:-:S03]  /*0750*/  FMUL R2, R3, R3 ;  /* 0x0000000303027220 */ /* 0x001fc60000400000 */
[----:B------:R-:W-:Y:S01]  /*0760*/  FFMA R6, R6, 0.69314718246459960938, R9 ;  /* 0x3f31721806067823 */ /* 0x000fe20000000009 */
[C---:B------:R-:W-:Y:S01]  /*0770*/  @P0 FFMA R6, |R5|.reuse, R8, +INF ;  /* 0x7f80000005060423 */ /* 0x040fe20000000208 */
[----:B------:R-:W-:Y:S01]  /*0780*/  FFMA R9, R2, R11, -0.0027776553761214017868 ;  /* 0xbb36095302097423 */ /* 0x000fe2000000000b */
[C---:B------:R-:W-:Y:S01]  /*0790*/  FADD R11, |R5|.reuse, -0.5 ;  /* 0xbf000000050b7421 */ /* 0x040fe20000000200 */
[----:B------:R-:W-:Y:S01]  /*07a0*/  FSETP.NEU.AND P0, PT, |R5|, +INF , PT ;  /* 0x7f8000000500780b */ /* 0x000fe20003f0d200 */
[----:B------:R-:W-:Y:S01]  /*07b0*/  FMUL R6, R6, 0.5 ;  /* 0x3f00000006067820 */ /* 0x000fe20000400000 */
[----:B------:R-:W-:-:S03]  /*07c0*/  FFMA R2, R2, R9, 0.083333276212215423584 ;  /* 0x3daaaaa302027423 */ /* 0x000fc60000000009 */
[----:B------:R-:W-:Y:S01]  /*07d0*/  FMUL R6, R6, R11 ;  /* 0x0000000b06067220 */ /* 0x000fe20000400000 */
[----:B------:R-:W-:-:S04]  /*07e0*/  FFMA R2, R3, R2, 0.91893851757049560547 ;  /* 0x3f6b3f8e03027423 */ /* 0x000fc80000000002 */
[--C-:B------:R-:W-:Y:S01]  /*07f0*/  FADD R3, R2, R6.reuse ;  /* 0x0000000602037221 */ /* 0x100fe20000000000 */
[----:B------:R-:W-:-:S04]  /*0800*/  FADD R6, -|R5|, R6 ;  /* 0x0000000605067221 */ /* 0x000fc80000000300 */
[----:B------:R-:W-:-:S05]  /*0810*/  FADD R6, R6, R3 ;  /* 0x0000000306067221 */ /* 0x000fca0000000000 */
[----:B------:R-:W-:Y:S01]  /*0820*/  FSEL R6, R6, +INF , P0 ;  /* 0x7f80000006067808 */ /* 0x000fe20000000000 */
[----:B------:R-:W-:Y:S06]  /*0830*/  BRA `(.L_x_69) ;  /* 0x00000004003c7947 */ /* 0x000fec0003800000 */
.L_x_68:
[----:B------:R-:W-:Y:S01]  /*0840*/  FADD R6, |R5|, -3 ;  /* 0xc040000005067421 */ /* 0x000fe20000000200 */
[----:B------:R-:W-:-:S03]  /*0850*/  HFMA2 R9, -RZ, RZ, 4.23046875, 0.62255859375 ;  /* 0x443b38fbff097431 */ /* 0x000fc600000001ff */
[----:B------:R-:W-:-:S04]  /*0860*/  FADD R3, R6, -259.2509765625 ;  /* 0xc381a02006037421 */ /* 0x000fc80000000000 */
[----:B------:R-:W-:-:S04]  /*0870*/  FFMA R3, R6, R3, -10777.1796875 ;  /* 0xc62864b806037423 */ /* 0x000fc80000000003 */
[----:B------:R-:W-:-:S04]  /*0880*/  FFMA R3, R6, R3, -92685.046875 ;  /* 0xc7b5068606037423 */ /* 0x000fc80000000003 */
[C---:B------:R-:W-:Y:S01]  /*0890*/  FFMA R2, R6.reuse, R3, -206353.578125 ;  /* 0xc849846506027423 */ /* 0x040fe20000000003 */
[----:B------:R-:W-:-:S04]  /*08a0*/  FFMA R3, R6, -R9, -12349.7421875 ;  /* 0xc640f6f806037423 */ /* 0x000fc80000000809 */
[C---:B------:R-:W-:Y:S01]  /*08b0*/  FFMA R3, R6.reuse, R3, -41061.375 ;  /* 0xc720656006037423 */ /* 0x040fe20000000003 */
[----:B------:R-:W0:Y:S03]  /*08c0*/  MUFU.RCP R2, R2 ;  /* 0x0000000200027308 */ /* 0x000e260000001000 */
[----:B------:R-:W-:-:S04]  /*08d0*/  FFMA R3, R6, R3, -48310.6640625 ;  /* 0xc73cb6aa06037423 */ /* 0x000fc80000000003 */
[----:B------:R-:W-:-:S04]  /*08e0*/  FFMA R3, R6, R3, -143033.40625 ;  /* 0xc80bae5a06037423 */ /* 0x000fc80000000003 */
[----:B0-----:R-:W-:Y:S01]  /*08f0*/  FFMA R6, R3, R2, R6 ;  /* 0x0000000203067223 */ /* 0x001fe20000000006 */
[----:B------:R-:W-:Y:S06]  /*0900*/  BRA `(.L_x_69) ;  /* 0x0000000400087947 */ /* 0x000fec0003800000 */
.L_x_67:
[----:B------:R-:W-:-:S13]  /*0910*/  FSETP.GE.AND P0, PT, |R5|, 1.5, PT ;  /* 0x3fc000000500780b */ /* 0x000fda0003f06200 */
[----:B------:R-:W-:Y:S05]  /*0920*/  @!P0 BRA `(.L_x_70) ;  /* 0x0000000000348947 */ /* 0x000fea0003800000 */
[----:B------:R-:W-:Y:S01]  /*0930*/  MOV R3, 0x385007fa ;  /* 0x385007fa00037802 */ /* 0x000fe20000000f00 */
[----:B------:R-:W-:-:S04]  /*0940*/  FADD R6, |R5|, -2 ;  /* 0xc000000005067421 */ /* 0x000fc80000000200 */
[----:B------:R-:W-:-:S04]  /*0950*/  FFMA R3, R6, R3, -0.00022089484264142811298 ;  /* 0xb967a00206037423 */ /* 0x000fc80000000003 */
[----:B------:R-:W-:-:S04]  /*0960*/  FFMA R3, R6, R3, 0.00054131424985826015472 ;  /* 0x3a0de6fc06037423 */ /* 0x000fc80000000003 */
[----:B------:R-:W-:-:S04]  /*0970*/  FFMA R3, R6, R3, -0.0012045169714838266373 ;  /* 0xba9de0e206037423 */ /* 0x000fc80000000003 */
[----:B------:R-:W-:-:S04]  /*0980*/  FFMA R3, R6, R3, 0.0028842517640441656113 ;  /* 0x3b3d05b706037423 */ /* 0x000fc80000000003 */
[----:B------:R-:W-:-:S04]  /*0990*/  FFMA R3, R6, R3, -0.0073827579617500305176 ;  /* 0xbbf1eb1006037423 */ /* 0x000fc80000000003 */
[----:B------:R-:W-:-:S04]  /*09a0*/  FFMA R3, R6, R3, 0.020581319928169250488 ;  /* 0x3ca89a2806037423 */ /* 0x000fc80000000003 */
[----:B------:R-:W-:-:S04]  /*09b0*/  FFMA R3, R6, R3, -0.06735248863697052002 ;  /* 0xbd89f01a06037423 */ /* 0x000fc80000000003 */
[----:B------:R-:W-:-:S04]  /*09c0*/  FFMA R3, R6, R3, 0.32246702909469604492 ;  /* 0x3ea51a6606037423 */ /* 0x000fc80000000003 */
[----:B------:R-:W-:-:S04]  /*09d0*/  FFMA R3, R6, R3, 0.42278432846069335938 ;  /* 0x3ed8773006037423 */ /* 0x000fc80000000003 */
[----:B------:R-:W-:Y:S01]  /*09e0*/  FMUL R6, R6, R3 ;  /* 0x0000000306067220 */ /* 0x000fe20000400000 */
[----:B------:R-:W-:Y:S06]  /*09f0*/  BRA `(.L_x_69) ;  /* 0x0000000000cc7947 */ /* 0x000fec0003800000 */
.L_x_70:
[----:B------:R-:W-:-:S13]  /*0a00*/  FSETP.GE.AND P0, PT, |R5|, 0.69999998807907104492, PT ;  /* 0x3f3333330500780b */ /* 0x000fda0003f06200 */
[----:B------:R-:W-:Y:S05]  /*0a10*/  @!P0 BRA `(.L_x_71) ;  /* 0x0000000000388947 */ /* 0x000fea0003800000 */
[----:B------:R-:W-:Y:S02]  /*0a20*/  HFMA2 R3, -RZ, RZ, 1.3076171875, -7640 ;  /* 0x3d3bef76ff037431 */ /* 0x000fe400000001ff */
[----:B------:R-:W-:-:S04]  /*0a30*/  FADD R6, -|R5|, 1 ;  /* 0x3f80000005067421 */ /* 0x000fc80000000300 */
[----:B------:R-:W-:-:S04]  /*0a40*/  FFMA R3, R6, R3, 0.10373967140913009644 ;  /* 0x3dd4757706037423 */ /* 0x000fc80000000003 */
[----:B------:R-:W-:-:S04]  /*0a50*/  FFMA R3, R6, R3, 0.12280363589525222778 ;  /* 0x3dfb807906037423 */ /* 0x000fc80000000003 */
[----:B------:R-:W-:-:S04]  /*0a60*/  FFMA R3, R6, R3, 0.12752421200275421143 ;  /* 0x3e0295b506037423 */ /* 0x000fc80000000003 */
[----:B------:R-:W-:-:S04]  /*0a70*/  FFMA R3, R6, R3, 0.14321668446063995361 ;  /* 0x3e12a76506037423 */ /* 0x000fc80000000003 */
[----:B------:R-:W-:-:S04]  /*0a80*/  FFMA R3, R6, R3, 0.16934357583522796631 ;  /* 0x3e2d686706037423 */ /* 0x000fc80000000003 */
[----:B------:R-:W-:-:S04]  /*0a90*/  FFMA R3, R6, R3, 0.2074079364538192749 ;  /* 0x3e5462bf06037423 */ /* 0x000fc80000000003 */
[----:B------:R-:W-:-:S04]  /*0aa0*/  FFMA R3, R6, R3, 0.27058750391006469727 ;  /* 0x3e8a8a7206037423 */ /* 0x000fc80000000003 */
[----:B------:R-:W-:-:S04]  /*0ab0*/  FFMA R3, R6, R3, 0.40068542957305908203 ;  /* 0x3ecd26a406037423 */ /* 0x000fc80000000003 */
[----:B------:R-:W-:-:S04]  /*0ac0*/  FFMA R3, R6, R3, 0.82246696949005126953 ;  /* 0x3f528d3206037423 */ /* 0x000fc80000000003 */
[----:B------:R-:W-:-:S04]  /*0ad0*/  FFMA R3, R6, R3, 0.57721567153930664062 ;  /* 0x3f13c46806037423 */ /* 0x000fc80000000003 */
[----:B------:R-:W-:Y:S01]  /*0ae0*/  FMUL R6, R6, R3 ;  /* 0x0000000306067220 */ /* 0x000fe20000400000 */
[----:B------:R-:W-:Y:S06]  /*0af0*/  BRA `(.L_x_69) ;  /* 0x00000000008c7947 */ /* 0x000fec0003800000 */
.L_x_71:
[----:B------:R-:W-:Y:S01]  /*0b00*/  MOV R2, 0x3b6b1c86 ;  /* 0x3b6b1c8600027802 */ /* 0x000fe20000000f00 */
[----:B------:R-:W-:-:S04]  /*0b10*/  HFMA2 R11, -RZ, RZ, 1.5048828125, 33.21875 ;  /* 0x3e055027ff0b7431 */ /* 0x000fc800000001ff */
[----:B------:R-:W-:-:S04]  /*0b20*/  FFMA R2, |R5|, R2, -0.0054712854325771331787 ;  /* 0xbbb3487805027423 */ /* 0x000fc80000000202 */
[----:B------:R-:W-:-:S04]  /*0b30*/  FFMA R2, |R5|, R2, -0.044627126306295394897 ;  /* 0xbd36caef05027423 */ /* 0x000fc80000000202 */
[----:B------:R-:W-:-:S04]  /*0b40*/  FFMA R2, |R5|, R2, 0.16731770336627960205 ;  /* 0x3e2b555505027423 */ /* 0x000fc80000000202 */
[----:B------:R-:W-:-:S04]  /*0b50*/  FFMA R2, |R5|, R2, -0.042135979980230331421 ;  /* 0xbd2c96c705027423 */ /* 0x000fc80000000202 */
[----:B------:R-:W-:-:S04]  /*0b60*/  FFMA R2, |R5|, R2, -0.6558672785758972168 ;  /* 0xbf27e6eb05027423 */ /* 0x000fc80000000202 */
[----:B------:R-:W-:-:S04]  /*0b70*/  FFMA R2, |R5|, R2, 0.57721537351608276367 ;  /* 0x3f13c46305027423 */ /* 0x000fc80000000202 */
[----:B------:R-:W-:-:S04]  /*0b80*/  FMUL R2, |R5|, R2 ;  /* 0x0000000205027220 */ /* 0x000fc80000400200 */
[----:B------:R-:W-:-:S05]  /*0b90*/  FFMA R2, |R5|, R2, |R5| ;  /* 0x0000000205027223 */ /* 0x000fca0000000605 */
[----:B------:R-:W-:-:S13]  /*0ba0*/  FSETP.GEU.AND P0, PT, R2, 1.175494350822287508e-38, PT ;  /* 0x008000000200780b */ /* 0x000fda0003f0e000 */
[----:B------:R-:W-:-:S05]  /*0bb0*/  @!P0 FMUL R2, R2, 8388608 ;  /* 0x4b00000002028820 */ /* 0x000fca0000400000 */
[C---:B------:R-:W-:Y:S02]  /*0bc0*/  IADD3 R3, PT, PT, R2.reuse, -0x3f2aaaab, RZ ;  /* 0xc0d5555502037810 */ /* 0x040fe40007ffe0ff */
[----:B------:R-:W-:Y:S02]  /*0bd0*/  FSETP.NEU.AND P1, PT, R2, RZ, PT ;  /* 0x000000ff0200720b */ /* 0x000fe40003f2d000 */
[----:B------:R-:W-:-:S04]  /*0be0*/  LOP3.LUT R9, R3, 0xff800000, RZ, 0xc0, !PT ;  /* 0xff80000003097812 */ /* 0x000fc800078ec0ff */
[-C--:B------:R-:W-:Y:S02]  /*0bf0*/  IADD3 R3, PT, PT, R2, -R9.reuse, RZ ;  /* 0x8000000902037210 */ /* 0x080fe40007ffe0ff */
        /* <DEDUP_REMOVED lines=8> */
[----:B------:R-:W-:-:S04]  /*0c80*/  FFMA R3, R8, R3, -0.24999669194221496582 ;  /* 0xbe7fff2208037423 */ /* 0x000fc80000000003 */
[----:B------:R-:W-:-:S04]  /*0c90*/  FFMA R3, R8, R3, 0.33333182334899902344 ;  /* 0x3eaaaa7808037423 */ /* 0x000fc80000000003 */
[----:B------:R-:W-:Y:S01]  /*0ca0*/  FFMA R11, R8, R3, -0.5 ;  /* 0xbf000000080b7423 */ /* 0x000fe20000000003 */
[----:B------:R-:W-:Y:S02]  /*0cb0*/  FSEL R3, RZ, -23, P0 ;  /* 0xc1b80000ff037808 */ /* 0x000fe40000000000 */
[----:B------:R-:W-:Y:S01]  /*0cc0*/  ISETP.GT.U32.AND P0, PT, R2, 0x7f7fffff, PT ;  /* 0x7f7fffff0200780c */ /* 0x000fe20003f04070 */
[----:B------:R-:W-:Y:S02]  /*0cd0*/  FMUL R11, R8, R11 ;  /* 0x0000000b080b7220 */ /* 0x000fe40000400000 */
[----:B------:R-:W-:Y:S02]  /*0ce0*/  FFMA R3, R6, 1.1920928955078125e-07, R3 ;  /* 0x3400000006037823 */ /* 0x000fe40000000003 */
[----:B------:R-:W-:-:S04]  /*0cf0*/  FFMA R8, R8, R11, R8 ;  /* 0x0000000b08087223 */ /* 0x000fc80000000008 */
[----:B------:R-:W-:-:S04]  /*0d00*/  FFMA R3, R3, 0.69314718246459960938, R8 ;  /* 0x3f31721803037823 */ /* 0x000fc80000000008 */
[----:B------:R-:W-:-:S05]  /*0d10*/  @P0 FFMA R3, R2, R9, +INF ;  /* 0x7f80000002030423 */ /* 0x000fca0000000009 */
[----:B------:R-:W-:-:S07]  /*0d20*/  FSEL R6, -R3, +INF , P1 ;  /* 0x7f80000003067808 */ /* 0x000fce0000800100 */
.L_x_69:
[----:B------:R-:W-:Y:S05]  /*0d30*/  BSYNC.RECONVERGENT B0 ;  /* 0x0000000000007941 */ /* 0x000fea0003800200 */
.L_x_66:
[----:B------:R-:W-:Y:S01]  /*0d40*/  FSETP.GE.AND P0, PT, R5, RZ, PT ;  /* 0x000000ff0500720b */ /* 0x000fe20003f06000 */
[----:B------:R-:W-:Y:S01]  /*0d50*/  BSSY.RECONVERGENT B0, `(.L_x_72) ;  /* 0x0000057000007945 */ /* 0x000fe20003800200 */
[----:B------:R-:W-:-:S11]  /*0d60*/  MOV R2, R6 ;  /* 0x0000000600027202 */ /* 0x000fd60000000f00 */
[----:B------:R-:W-:Y:S05]  /*0d70*/  @P0 BRA `(.L_x_73) ;  /* 0x0000000400500947 */ /* 0x000fea0003800000 */
[----:B------:R-:W0:Y:S02]  /*0d80*/  FRND.FLOOR R2, |R5| ;  /* 0x4000000500027307 */ /* 0x000e240000205000 */
[----:B0-----:R-:W-:Y:S02]  /*0d90*/  FSETP.NEU.AND P0, PT, |R5|, R2, PT ;  /* 0x000000020500720b */ /* 0x001fe40003f0d200 */
[----:B------:R-:W-:-:S11]  /*0da0*/  MOV R2, 0x7f800000 ;  /* 0x7f80000000027802 */ /* 0x000fd60000000f00 */
[----:B------:R-:W-:Y:S05]  /*0db0*/  @!P0 BRA `(.L_x_73) ;  /* 0x0000000400408947 */ /* 0x000fea0003800000 */
[----:B------:R-:W-:Y:S02]  /*0dc0*/  FSETP.GEU.AND P0, PT, |R5|, 9.999999682655225389e-20, PT ;  /* 0x1fec1e4a0500780b */ /* 0x000fe40003f0e200 */
[----:B------:R-:W-:-:S11]  /*0dd0*/  MOV R3, 0x7f800000 ;  /* 0x7f80000000037802 */ /* 0x000fd60000000f00 */
[----:B------:R-:W-:Y:S05]  /*0de0*/  @P0 BRA `(.L_x_74) ;  /* 0x00000000006c0947 */ /* 0x000fea0003800000 */
[C---:B------:R-:W-:Y:S01]  /*0df0*/  FMUL R2, |R5|.reuse, 8388608 ;  /* 0x4b00000005027820 */ /* 0x040fe20000400200 */
[----:B------:R-:W-:Y:S01]  /*0e00*/  FSETP.GEU.AND P0, PT, |R5|, 1.175494350822287508e-38, PT ;  /* 0x008000000500780b */ /* 0x000fe20003f0e200 */
[----:B------:R-:W-:-:S03]  /*0e10*/  HFMA2 R11, -RZ, RZ, 1.5048828125, 33.21875 ;  /* 0x3e055027ff0b7431 */ /* 0x000fc600000001ff */
[----:B------:R-:W-:-:S04]  /*0e20*/  FSEL R2, R2, |R5|, !P0 ;  /* 0x4000000502027208 */ /* 0x000fc80004000000 */
[C---:B------:R-:W-:Y:S02]  /*0e30*/  IADD3 R6, PT, PT, R2.reuse, -0x3f2aaaab, RZ ;  /* 0xc0d5555502067810 */ /* 0x040fe40007ffe0ff */
[----:B------:R-:W-:Y:S02]  /*0e40*/  FSETP.NEU.AND P1, PT, R2, RZ, PT ;  /* 0x000000ff0200720b */ /* 0x000fe40003f2d000 */
[----:B------:R-:W-:-:S04]  /*0e50*/  LOP3.LUT R9, R6, 0xff800000, RZ, 0xc0, !PT ;  /* 0xff80000006097812 */ /* 0x000fc800078ec0ff */
[-C--:B------:R-:W-:Y:S02]  /*0e60*/  IADD3 R6, PT, PT, R2, -R9.reuse, RZ ;  /* 0x8000000902067210 */ /* 0x080fe40007ffe0ff */
[----:B------:R-:W-:-:S03]  /*0e70*/  I2FP.F32.S32 R9, R9 ;  /* 0x0000000900097245 */ /* 0x000fc60000201400 */
[----:B------:R-:W-:Y:S01]  /*0e80*/  FADD R8, R6, -1 ;  /* 0xbf80000006087421 */ /* 0x000fe20000000000 */
[----:B------:R-:W-:Y:S02]  /*0e90*/  FSEL R6, RZ, -23, P0 ;  /* 0xc1b80000ff067808 */ /* 0x000fe40000000000 */
[----:B------:R-:W-:Y:S01]  /*0ea0*/  ISETP.GT.U32.AND P0, PT, R2, 0x7f7fffff, PT ;  /* 0x7f7fffff0200780c */ /* 0x000fe20003f04070 */
[C---:B------:R-:W-:Y:S02]  /*0eb0*/  FFMA R11, R8.reuse, -R11, 0.14084610342979431152 ;  /* 0x3e1039f6080b7423 */ /* 0x040fe4000000080b */
[----:B------:R-:W-:Y:S02]  /*0ec0*/  FFMA R6, R9, 1.1920928955078125e-07, R6 ;  /* 0x3400000009067823 */ /* 0x000fe40000000006 */
[----:B------:R-:W-:-:S04]  /*0ed0*/  FFMA R11, R8, R11, -0.12148627638816833496 ;  /* 0xbdf8cdcc080b7423 */ /* 0x000fc8000000000b */
[----:B------:R-:W-:-:S04]  /*0ee0*/  FFMA R11, R8, R11, 0.13980610668659210205 ;  /* 0x3e0f2955080b7423 */ /* 0x000fc8000000000b */
[----:B------:R-:W-:-:S04]  /*0ef0*/  FFMA R11, R8, R11, -0.16684235632419586182 ;  /* 0xbe2ad8b9080b7423 */ /* 0x000fc8000000000b */
[----:B------:R-:W-:-:S04]  /*0f00*/  FFMA R11, R8, R11, 0.20012299716472625732 ;  /* 0x3e4ced0b080b7423 */ /* 0x000fc8000000000b */
[----:B------:R-:W-:-:S04]  /*0f10*/  FFMA R11, R8, R11, -0.24999669194221496582 ;  /* 0xbe7fff22080b7423 */ /* 0x000fc8000000000b */
[----:B------:R-:W-:-:S04]  /*0f20*/  FFMA R11, R8, R11, 0.33333182334899902344 ;  /* 0x3eaaaa78080b7423 */ /* 0x000fc8000000000b */
[----:B------:R-:W-:-:S04]  /*0f30*/  FFMA R11, R8, R11, -0.5 ;  /* 0xbf000000080b7423 */ /* 0x000fc8000000000b */
[----:B------:R-:W-:-:S04]  /*0f40*/  FMUL R11, R8, R11 ;  /* 0x0000000b080b7220 */ /* 0x000fc80000400000 */
[----:B------:R-:W-:-:S04]  /*0f50*/  FFMA R11, R8, R11, R8 ;  /* 0x0000000b080b7223 */ /* 0x000fc80000000008 */
[----:B------:R-:W-:Y:S01]  /*0f60*/  FFMA R6, R6, 0.69314718246459960938, R11 ;  /* 0x3f31721806067823 */ /* 0x000fe2000000000b */
[----:B------:R-:W-:-:S05]  /*0f70*/  @P0 FFMA R6, R2, R3, +INF ;  /* 0x7f80000002060423 */ /* 0x000fca0000000003 */
[----:B------:R-:W-:Y:S01]  /*0f80*/  FSEL R2, -R6, +INF , P1 ;  /* 0x7f80000006027808 */ /* 0x000fe20000800100 */
[----:B------:R-:W-:Y:S06]  /*0f90*/  BRA `(.L_x_73) ;  /* 0x0000000000c87947 */ /* 0x000fec0003800000 */
.L_x_74:
[--C-:B------:R-:W-:Y:S01]  /*0fa0*/  FADD R2, |R5|, |R5|.reuse ;  /* 0x4000000505027221 */ /* 0x100fe20000000200 */
[----:B------:R-:W-:Y:S01]  /*0fb0*/  MOV R12, 0x37cbac00 ;  /* 0x37cbac00000c7802 */ /* 0x000fe20000000f00 */
[----:B------:R-:W-:Y:S01]  /*0fc0*/  HFMA2 R13, -RZ, RZ, 1.291015625, -0.052581787109375 ;  /* 0x3d2aaabbff0d7431 */ /* 0x000fe200000001ff */
[----:B------:R-:W-:Y:S01]  /*0fd0*/  MOV R14, 0x3effffff ;  /* 0x3effffff000e7802 */ /* 0x000fe20000000f00 */
[----:B------:R-:W0:Y:S08]  /*0fe0*/  FRND R8, R2 ;  /* 0x0000000200087307 */ /* 0x000e300000201000 */
[----:B------:R-:W1:Y:S01]  /*0ff0*/  F2I.NTZ R9, R2 ;  /* 0x0000000200097305 */ /* 0x000e620000203100 */
[----:B0-----:R-:W-:-:S04]  /*1000*/  FFMA R8, R8, -0.5, |R5| ;  /* 0xbf00000008087823 */ /* 0x001fc80000000405 */
[----:B------:R-:W-:Y:S01]  /*1010*/  FMUL R8, R8, 3.1415927410125732422 ;  /* 0x40490fdb08087820 */ /* 0x000fe20000400000 */
[----:B-1----:R-:W-:-:S03]  /*1020*/  LOP3.LUT R10, R9, 0x1, RZ, 0xc0, !PT ;  /* 0x00000001090a7812 */ /* 0x002fc600078ec0ff */
[----:B------:R-:W-:Y:S01]  /*1030*/  FMUL R11, R8, R8 ;  /* 0x00000008080b7220 */ /* 0x000fe20000400000 */
[----:B------:R-:W-:Y:S02]  /*1040*/  LOP3.LUT P1, RZ, R9, 0x2, RZ, 0xc0, !PT ;  /* 0x0000000209ff7812 */ /* 0x000fe4000782c0ff */
[----:B------:R-:W-:Y:S01]  /*1050*/  ISETP.NE.U32.AND P0, PT, R10, 0x1, PT ;  /* 0x000000010a00780c */ /* 0x000fe20003f05070 */
[----:B------:R-:W-:-:S03]  /*1060*/  FFMA R10, R11, R12, -0.0013887860113754868507 ;  /* 0xbab607ed0b0a7423 */ /* 0x000fc6000000000c */
[----:B------:R-:W-:Y:S02]  /*1070*/  FSEL R12, R13, 0.0083327032625675201416, !P0 ;  /* 0x3c0885e40d0c7808 */ /* 0x000fe40004000000 */
[----:B------:R-:W-:Y:S02]  /*1080*/  FSEL R10, R10, -0.00019574658654164522886, !P0 ;  /* 0xb94d41530a0a7808 */ /* 0x000fe40004000000 */
[----:B------:R-:W-:Y:S02]  /*1090*/  FSEL R2, R8, 1, P0 ;  /* 0x3f80000008027808 */ /* 0x000fe40000000000 */
[----:B------:R-:W-:Y:S01]  /*10a0*/  FSEL R13, -R14, -0.16666662693023681641, !P0 ;  /* 0xbe2aaaa80e0d7808 */ /* 0x000fe20004000100 */
[C---:B------:R-:W-:Y:S02]  /*10b0*/  FFMA R10, R11.reuse, R10, R12 ;  /* 0x0000000a0b0a7223 */ /* 0x040fe4000000000c */
[C---:B------:R-:W-:Y:S02]  /*10c0*/  FFMA R9, R11.reuse, R2, RZ ;  /* 0x000000020b097223 */ /* 0x040fe400000000ff */
[----:B------:R-:W-:Y:S01]  /*10d0*/  FFMA R10, R11, R10, R13 ;  /* 0x0000000a0b0a7223 */ /* 0x000fe2000000000d */
[----:B------:R-:W-:-:S03]  /*10e0*/  HFMA2 R11, -RZ, RZ, 1.5048828125, 33.21875 ;  /* 0x3e055027ff0b7431 */ /* 0x000fc600000001ff */
[----:B------:R-:W-:-:S04]  /*10f0*/  FFMA R2, R9, R10, R2 ;  /* 0x0000000a09027223 */ /* 0x000fc80000000002 */
[----:B------:R-:W-:-:S04]  /*1100*/  @P1 FADD R2, RZ, -R2 ;  /* 0x80000002ff021221 */ /* 0x000fc80000000000 */
[----:B------:R-:W-:-:S05]  /*1110*/  FMUL R2, |R5|, |R2| ;  /* 0x4000000205027220 */ /* 0x000fca0000400200 */
[----:B------:R-:W-:-:S13]  /*1120*/  FSETP.GEU.AND P0, PT, R2, 1.175494350822287508e-38, PT ;  /* 0x008000000200780b */ /* 0x000fda0003f0e000 */
[----:B------:R-:W-:-:S05]  /*1130*/  @!P0 FMUL R2, R2, 8388608 ;  /* 0x4b00000002028820 */ /* 0x000fca0000400000 */
[----:B------:R-:W-:-:S04]  /*1140*/  IADD3 R8, PT, PT, R2, -0x3f2aaaab, RZ ;  /* 0xc0d5555502087810 */ /* 0x000fc80007ffe0ff */
        /* <DEDUP_REMOVED lines=18> */
[C---:B------:R-:W-:Y:S01]  /*1270*/  @P0 FFMA R8, R2.reuse, R3, +INF ;  /* 0x7f80000002080423 */ /* 0x040fe20000000003 */
[----:B------:R-:W-:-:S03]  /*1280*/  FSETP.NEU.AND P0, PT, R2, RZ, PT ;  /* 0x000000ff0200720b */ /* 0x000fc60003f0d000 */
[----:B------:R-:W-:-:S05]  /*1290*/  FADD R8, -R8, 1.1447298526763916016 ;  /* 0x3f92868208087421 */ /* 0x000fca0000000100 */
[----:B------:R-:W-:-:S05]  /*12a0*/  FSEL R3, R8, +INF , P0 ;  /* 0x7f80000008037808 */ /* 0x000fca0000000000 */
[----:B------:R-:W-:-:S07]  /*12b0*/  FADD R2, R3, -R6 ;  /* 0x8000000603027221 */ /* 0x000fce0000000000 */
.L_x_73:
[----:B------:R-:W-:Y:S05]  /*12c0*/  BSYNC.RECONVERGENT B0 ;  /* 0x0000000000007941 */ /* 0x000fea0003800200 */
.L_x_72:
[C---:B------:R-:W-:Y:S01]  /*12d0*/  FMUL R3, R0.reuse, 8388608 ;  /* 0x4b00000000037820 */ /* 0x040fe20000400000 */
[----:B------:R-:W-:Y:S01]  /*12e0*/  FSETP.GEU.AND P1, PT, R0, 1.175494350822287508e-38, PT ;  /* 0x008000000000780b */ /* 0x000fe20003f2e000 */
[----:B------:R-:W-:Y:S01]  /*12f0*/  BSSY.RECONVERGENT B0, `(.L_x_75) ;  /* 0x0000032000007945 */ /* 0x000fe20003800200 */
[----:B------:R-:W-:Y:S02]  /*1300*/  MOV R9, 0x3e055027 ;  /* 0x3e05502700097802 */ /* 0x000fe40000000f00 */
[----:B------:R-:W-:Y:S02]  /*1310*/  FSEL R3, R3, R0, !P1 ;  /* 0x0000000003037208 */ /* 0x000fe40004800000 */
[----:B------:R-:W-:Y:S02]  /*1320*/  FSEL R11, RZ, -23, P1 ;  /* 0xc1b80000ff0b7808 */ /* 0x000fe40000800000 */
[C---:B------:R-:W-:Y:S02]  /*1330*/  IADD3 R6, PT, PT, R3.reuse, -0x3f2aaaab, RZ ;  /* 0xc0d5555503067810 */ /* 0x040fe40007ffe0ff */
[----:B------:R-:W-:-:S02]  /*1340*/  ISETP.GT.U32.AND P0, PT, R3, 0x7f7fffff, PT ;  /* 0x7f7fffff0300780c */ /* 0x000fc40003f04070 */
[----:B------:R-:W-:Y:S02]  /*1350*/  LOP3.LUT R6, R6, 0xff800000, RZ, 0xc0, !PT ;  /* 0xff80000006067812 */ /* 0x000fe400078ec0ff */
[----:B------:R-:W-:Y:S02]  /*1360*/  MOV R10, 0x7f800000 ;  /* 0x7f800000000a7802 */ /* 0x000fe40000000f00 */
[-C--:B------:R-:W-:Y:S02]  /*1370*/  IADD3 R8, PT, PT, R3, -R6.reuse, RZ ;  /* 0x8000000603087210 */ /* 0x080fe40007ffe0ff */
[----:B------:R-:W-:-:S03]  /*1380*/  I2FP.F32.S32 R6, R6 ;  /* 0x0000000600067245 */ /* 0x000fc60000201400 */
[----:B------:R-:W-:Y:S02]  /*1390*/  FADD R8, R8, -1 ;  /* 0xbf80000008087421 */ /* 0x000fe40000000000 */
[----:B------:R-:W-:Y:S02]  /*13a0*/  FFMA R6, R6, 1.1920928955078125e-07, R11 ;  /* 0x3400000006067823 */ /* 0x000fe4000000000b */
[----:B------:R-:W-:-:S04]  /*13b0*/  FFMA R9, R8, -R9, 0.14084610342979431152 ;  /* 0x3e1039f608097423 */ /* 0x000fc80000000809 */
        /* <DEDUP_REMOVED lines=8> */
[----:B------:R-:W-:Y:S01]  /*1440*/  FFMA R9, R8, R9, R8 ;  /* 0x0000000908097223 */ /* 0x000fe20000000008 */
[----:B------:R-:W-:-:S03]  /*1450*/  FFMA R8, R3, R10, +INF ;  /* 0x7f80000003087423 */ /* 0x000fc6000000000a */
[----:B------:R-:W-:Y:S01]  /*1460*/  @!P0 FFMA R8, R6, 0.69314718246459960938, R9 ;  /* 0x3f31721806088823 */ /* 0x000fe20000000009 */
[----:B------:R-:W-:Y:S01]  /*1470*/  FSETP.NEU.AND P0, PT, R3, RZ, PT ;  /* 0x000000ff0300720b */ /* 0x000fe20003f0d000 */
[----:B------:R-:W-:Y:S01]  /*1480*/  HFMA2 R3, -RZ, RZ, 0.96630859375, -0.0022525787353515625 ;  /* 0x3bbb989dff037431 */ /* 0x000fe200000001ff */
[----:B------:R-:W0:Y:S02]  /*1490*/  MUFU.RCP R6, R7 ;  /* 0x0000000700067308 */ /* 0x000e240000001000 */
[----:B------:R-:W-:-:S05]  /*14a0*/  FSEL R8, R8, -INF , P0 ;  /* 0xff80000008087808 */ /* 0x000fca0000000000 */
[----:B------:R-:W-:-:S04]  /*14b0*/  FFMA R5, R5, R8, -R0 ;  /* 0x0000000805057223 */ /* 0x000fc80000000800 */
[----:B------:R-:W-:Y:S01]  /*14c0*/  FADD R2, R5, -R2 ;  /* 0x8000000205027221 */ /* 0x000fe20000000000 */
[----:B------:R-:W-:-:S03]  /*14d0*/  MOV R5, 0x437c0000 ;  /* 0x437c000000057802 */ /* 0x000fc60000000f00 */
[----:B------:R-:W-:-:S04]  /*14e0*/  FFMA.SAT R0, R2, R3, 0.5 ;  /* 0x3f00000002007423 */ /* 0x000fc80000002003 */
[----:B------:R-:W-:Y:S01]  /*14f0*/  FFMA.RM R0, R0, R5, 12582913 ;  /* 0x4b40000100007423 */ /* 0x000fe20000004005 */
[----:B0-----:R-:W-:-:S03]  /*1500*/  FFMA R5, -R7, R6, 1 ;  /* 0x3f80000007057423 */ /* 0x001fc60000000106 */
[----:B------:R-:W-:Y:S01]  /*1510*/  FADD R3, R0, -12583039 ;  /* 0xcb40007f00037421 */ /* 0x000fe20000000000 */
[----:B------:R-:W-:-:S03]  /*1520*/  FFMA R5, R6, R5, R6 ;  /* 0x0000000506057223 */ /* 0x000fc60000000006 */
[----:B------:R-:W-:-:S04]  /*1530*/  FFMA R3, R2, 1.4426950216293334961, -R3 ;  /* 0x3fb8aa3b02037823 */ /* 0x000fc80000000803 */
[----:B------:R-:W-:Y:S01]  /*1540*/  FFMA R3, R2, 1.925963033500011079e-08, R3 ;  /* 0x32a5706002037823 */ /* 0x000fe20000000003 */
[----:B------:R-:W-:-:S05]  /*1550*/  SHF.L.U32 R2, R0, 0x17, RZ ;  /* 0x0000001700027819 */ /* 0x000fca00000006ff */
[----:B------:R-:W0:Y:S02]  /*1560*/  MUFU.EX2 R3, R3 ;  /* 0x0000000300037308 */ /* 0x000e240000000800 */
[----:B0-----:R-:W-:-:S06]  /*1570*/  FMUL R2, R2, R3 ;  /* 0x0000000302027220 */ /* 0x001fcc0000400000 */
[----:B------:R-:W0:Y:S01]  /*1580*/  FCHK P0, R2, R7 ;  /* 0x0000000702007302 */ /* 0x000e220000000000 */
[----:B------:R-:W-:-:S04]  /*1590*/  FFMA R0, R2, R5, RZ ;  /* 0x0000000502007223 */ /* 0x000fc800000000ff */
[----:B------:R-:W-:-:S04]  /*15a0*/  FFMA R6, -R7, R0, R2 ;  /* 0x0000000007067223 */ /* 0x000fc80000000102 */
[----:B------:R-:W-:Y:S01]  /*15b0*/  FFMA R5, R5, R6, R0 ;  /* 0x0000000605057223 */ /* 0x000fe20000000000 */
[----:B0-----:R-:W-:Y:S06]  /*15c0*/  @!P0 BRA `(.L_x_76) ;  /* 0x0000000000108947 */ /* 0x001fec0003800000 */
[----:B------:R-:W-:Y:S02]  /*15d0*/  MOV R3, R7 ;  /* 0x0000000700037202 */ /* 0x000fe40000000f00 */
[----:B------:R-:W-:-:S07]  /*15e0*/  MOV R12, 0x1600 ;  /* 0x00001600000c7802 */ /* 0x000fce0000000f00 */
[----:B------:R-:W-:Y:S05]  /*15f0*/  CALL.REL.NOINC `($__internal_3_$__cuda_sm3x_div_rn_noftz_f32_slowpath) ;  /* 0x00000014008c7944 */ /* 0x000fea0003c00000 */
[----:B------:R-:W-:-:S07]  /*1600*/  MOV R5, R2 ;  /* 0x0000000200057202 */ /* 0x000fce0000000f00 */
.L_x_76:
[----:B------:R-:W-:Y:S05]  /*1610*/  BSYNC.RECONVERGENT B0 ;  /* 0x0000000000007941 */ /* 0x000fea0003800200 */
.L_x_75:
[----:B------:R-:W0:Y:S02]  /*1620*/  LDC.64 R2, c[0x0][0x390] ;  /* 0x0000e400ff027b82 */ /* 0x000e240000000a00 */
[----:B0-----:R-:W-:-:S05]  /*1630*/  IMAD.WIDE.U32 R2, R4, 0x4, R2 ;  /* 0x0000000404027825 */ /* 0x001fca00078e0002 */
[----:B------:R-:W-:Y:S01]  /*1640*/  STG.E desc[UR4][R2.64], R5 ;  /* 0x0000000502007986 */ /* 0x000fe2000c101904 */
[----:B------:R-:W-:Y:S05]  /*1650*/  EXIT ;  /* 0x000000000000794d */ /* 0x000fea0003800000 */
.L_x_58:
[----:B------:R-:W-:Y:S01]  /*1660*/  IADD3 R2, PT, PT, R5, 0x1800000, RZ ;  /* 0x0180000005027810 */ /* 0x000fe20007ffe0ff */
[----:B------:R-:W-:Y:S03]  /*1670*/  BSSY.RECONVERGENT B0, `(.L_x_77) ;  /* 0x000000d000007945 */ /* 0x000fe60003800200 */
[----:B------:R-:W-:-:S04]  /*1680*/  LOP3.LUT R2, R2, 0x7f800000, RZ, 0xc0, !PT ;  /* 0x7f80000002027812 */ /* 0x000fc800078ec0ff */
[----:B------:R-:W-:-:S13]  /*1690*/  ISETP.GT.U32.AND P0, PT, R2, 0x1ffffff, PT ;  /* 0x01ffffff0200780c */ /* 0x000fda0003f04070 */
[----:B------:R-:W-:Y:S05]  /*16a0*/  @P0 BRA `(.L_x_78) ;  /* 0x0000000000140947 */ /* 0x000fea0003800000 */
[----:B------:R-:W-:Y:S02]  /*16b0*/  MOV R2, R5 ;  /* 0x0000000500027202 */ /* 0x000fe40000000f00 */
[----:B------:R-:W-:-:S07]  /*16c0*/  MOV R10, 0x16e0 ;  /* 0x000016e0000a7802 */ /* 0x000fce0000000f00 */
[----:B0-----:R-:W-:Y:S05]  /*16d0*/  CALL.REL.NOINC `($__internal_2_$__cuda_sm20_rcp_rn_f32_slowpath) ;  /* 0x0000001000847944 */ /* 0x001fea0003c00000 */
[----:B------:R-:W-:Y:S01]  /*16e0*/  MOV R6, R9 ;  /* 0x0000000900067202 */ /* 0x000fe20000000f00 */
[----:B------:R-:W-:Y:S06]  /*16f0*/  BRA `(.L_x_79) ;  /* 0x0000000000107947 */ /* 0x000fec0003800000 */
.L_x_78:
[----:B------:R-:W1:Y:S02]  /*1700*/  MUFU.RCP R6, R5 ;  /* 0x0000000500067308 */ /* 0x000e640000001000 */
[----:B-1----:R-:W-:-:S04]  /*1710*/  FFMA R2, R5, R6, -1 ;  /* 0xbf80000005027423 */ /* 0x002fc80000000006 */
[----:B------:R-:W-:-:S04]  /*1720*/  FADD.FTZ R3, -R2, -RZ ;  /* 0x800000ff02037221 */ /* 0x000fc80000010100 */
[----:B------:R-:W-:-:S07]  /*1730*/  FFMA R6, R6, R3, R6 ;  /* 0x0000000306067223 */ /* 0x000fce0000000006 */
.L_x_79:
[----:B------:R-:W-:Y:S05]  /*1740*/  BSYNC.RECONVERGENT B0 ;  /* 0x0000000000007941 */ /* 0x000fea0003800200 */
.L_x_77:
[----:B0-----:R-:W-:Y:S01]  /*1750*/  HFMA2 R8, -RZ, RZ, 0, 5.9604644775390625e-08 ;  /* 0x00000001ff087431 */ /* 0x001fe200000001ff */
[----:B------:R-:W-:Y:S01]  /*1760*/  BSSY.RECONVERGENT B0, `(.L_x_80) ;  /* 0x0000019000007945 */ /* 0x000fe20003800200 */
[----:B------:R-:W-:-:S07]  /*1770*/  MOV R7, R6 ;  /* 0x0000000600077202 */ /* 0x000fce0000000f00 */
.L_x_83:
[----:B------:R-:W-:Y:S01]  /*1780*/  I2FP.F32.U32 R2, R8 ;  /* 0x0000000800027245 */ /* 0x000fe20000201000 */
[----:B------:R-:W-:Y:S04]  /*1790*/  BSSY.RECONVERGENT B1, `(.L_x_81) ;  /* 0x000000e000017945 */ /* 0x000fe80003800200 */
[----:B------:R-:W-:-:S04]  /*17a0*/  FADD R11, R5, R2 ;  /* 0x00000002050b7221 */ /* 0x000fc80000000000 */
[----:B------:R-:W0:Y:S08]  /*17b0*/  MUFU.RCP R2, R11 ;  /* 0x0000000b00027308 */ /* 0x000e300000001000 */
[----:B------:R-:W1:Y:S01]  /*17c0*/  FCHK P0, R0, R11 ;  /* 0x0000000b00007302 */ /* 0x000e620000000000 */
[----:B0-----:R-:W-:-:S04]  /*17d0*/  FFMA R3, -R11, R2, 1 ;  /* 0x3f8000000b037423 */ /* 0x001fc80000000102 */
[----:B------:R-:W-:-:S04]  /*17e0*/  FFMA R3, R2, R3, R2 ;  /* 0x0000000302037223 */ /* 0x000fc80000000002 */
[----:B------:R-:W-:-:S04]  /*17f0*/  FFMA R2, R0, R3, RZ ;  /* 0x0000000300027223 */ /* 0x000fc800000000ff */
[----:B------:R-:W-:-:S04]  /*1800*/  FFMA R9, -R11, R2, R0 ;  /* 0x000000020b097223 */ /* 0x000fc80000000100 */
[----:B------:R-:W-:Y:S01]  /*1810*/  FFMA R2, R3, R9, R2 ;  /* 0x0000000903027223 */ /* 0x000fe20000000002 */
[----:B-1----:R-:W-:Y:S06]  /*1820*/  @!P0 BRA `(.L_x_82) ;  /* 0x0000000000108947 */ /* 0x002fec0003800000 */
[----:B------:R-:W-:Y:S02]  /*1830*/  MOV R3, R11 ;  /* 0x0000000b00037202 */ /* 0x000fe40000000f00 */
[----:B------:R-:W-:Y:S02]  /*1840*/  MOV R2, R0 ;  /* 0x0000000000027202 */ /* 0x000fe40000000f00 */
[----:B------:R-:W-:-:S07]  /*1850*/  MOV R12, 0x1870 ;  /* 0x00001870000c7802 */ /* 0x000fce0000000f00 */
[----:B------:R-:W-:Y:S05]  /*1860*/  CALL.REL.NOINC `($__internal_3_$__cuda_sm3x_div_rn_noftz_f32_slowpath) ;  /* 0x0000001000f07944 */ /* 0x000fea0003c00000 */
.L_x_82:
[----:B------:R-:W-:Y:S05]  /*1870*/  BSYNC.RECONVERGENT B1 ;  /* 0x0000000000017941 */ /* 0x000fea0003800200 */
.L_x_81:
[----:B------:R-:W-:Y:S01]  /*1880*/  FMUL R7, R2, R7 ;  /* 0x0000000702077220 */ /* 0x000fe20000400000 */
[C---:B------:R-:W-:Y:S02]  /*1890*/  ISETP.GE.U32.AND P0, PT, R8.reuse, 0xc7, PT ;  /* 0x000000c70800780c */ /* 0x040fe40003f06070 */
[----:B------:R-:W-:Y:S01]  /*18a0*/  IADD3 R8, PT, PT, R8, 0x1, RZ ;  /* 0x0000000108087810 */ /* 0x000fe20007ffe0ff */
[----:B------:R-:W-:-:S04]  /*18b0*/  FADD R6, R7, R6 ;  /* 0x0000000607067221 */ /* 0x000fc80000000000 */
[----:B------:R-:W-:-:S05]  /*18c0*/  FMUL R2, |R6|, 1.0000000116860974231e-07 ;  /* 0x33d6bf9506027820 */ /* 0x000fca0000400200 */
[----:B------:R-:W-:-:S13]  /*18d0*/  FSETP.GEU.AND P1, PT, |R7|, R2, PT ;  /* 0x000000020700720b */ /* 0x000fda0003f2e200 */
[----:B------:R-:W-:Y:S05]  /*18e0*/  @!P0 BRA P1, `(.L_x_83) ;  /* 0xfffffffc00a48947 */ /* 0x000fea000083ffff */
[----:B------:R-:W-:Y:S05]  /*18f0*/  BSYNC.RECONVERGENT B0 ;  /* 0x0000000000007941 */ /* 0x000fea0003800200 */
.L_x_80:
        /* <DEDUP_REMOVED lines=14> */
[----:B------:R-:W-:Y:S02]  /*19e0*/  FADD R8, R3, -1 ;  /* 0xbf80000003087421 */ /* 0x000fe40000000000 */
[----:B------:R-:W0:Y:S02]  /*19f0*/  MUFU.RCP R3, |R5| ;  /* 0x4000000500037308 */ /* 0x000e240000001000 */
        /* <DEDUP_REMOVED lines=10> */
[----:B------:R-:W-:Y:S01]  /*1aa0*/  FFMA R8, R2, 1.1920928955078125e-07, RZ ;  /* 0x3400000002087823 */ /* 0x000fe200000000ff */
[----:B0-----:R-:W-:-:S03]  /*1ab0*/  FMUL R2, R3, R3 ;  /* 0x0000000303027220 */ /* 0x001fc60000400000 */
[----:B------:R-:W-:Y:S01]  /*1ac0*/  FFMA R8, R8, 0.69314718246459960938, R9 ;  /* 0x3f31721808087823 */ /* 0x000fe20000000009 */
[C---:B------:R-:W-:Y:S01]  /*1ad0*/  FFMA R7, R2.reuse, R7, -0.0027776553761214017868 ;  /* 0xbb36095302077423 */ /* 0x040fe20000000007 */
[C---:B------:R-:W-:Y:S01]  /*1ae0*/  @P0 FFMA R8, |R5|.reuse, R10, +INF ;  /* 0x7f80000005080423 */ /* 0x040fe2000000020a */
[C---:B------:R-:W-:Y:S01]  /*1af0*/  FADD R9, |R5|.reuse, -0.5 ;  /* 0xbf00000005097421 */ /* 0x040fe20000000200 */
[----:B------:R-:W-:Y:S01]  /*1b00*/  FSETP.NEU.AND P0, PT, |R5|, +INF , PT ;  /* 0x7f8000000500780b */ /* 0x000fe20003f0d200 */
[----:B------:R-:W-:Y:S01]  /*1b10*/  FFMA R2, R2, R7, 0.083333276212215423584 ;  /* 0x3daaaaa302027423 */ /* 0x000fe20000000007 */
[----:B------:R-:W-:-:S03]  /*1b20*/  FMUL R8, R8, 0.5 ;  /* 0x3f00000008087820 */ /* 0x000fc60000400000 */
[----:B------:R-:W-:Y:S01]  /*1b30*/  FFMA R2, R3, R2, 0.91893851757049560547 ;  /* 0x3f6b3f8e03027423 */ /* 0x000fe20000000002 */
[----:B------:R-:W-:-:S04]  /*1b40*/  FMUL R8, R8, R9 ;  /* 0x0000000908087220 */ /* 0x000fc80000400000 */
[--C-:B------:R-:W-:Y:S01]  /*1b50*/  FADD R3, R2, R8.reuse ;  /* 0x0000000802037221 */ /* 0x100fe20000000000 */
[----:B------:R-:W-:-:S04]  /*1b60*/  FADD R8, -|R5|, R8 ;  /* 0x0000000805087221 */ /* 0x000fc80000000300 */
[----:B------:R-:W-:-:S05]  /*1b70*/  FADD R3, R8, R3 ;  /* 0x0000000308037221 */ /* 0x000fca0000000000 */
[----:B------:R-:W-:Y:S01]  /*1b80*/  FSEL R7, R3, +INF , P0 ;  /* 0x7f80000003077808 */ /* 0x000fe20000000000 */
[----:B------:R-:W-:Y:S06]  /*1b90*/  BRA `(.L_x_87) ;  /* 0x00000004003c7947 */ /* 0x000fec0003800000 */
.L_x_86:
[----:B------:R-:W-:-:S04]  /*1ba0*/  FADD R7, |R5|, -3 ;  /* 0xc040000005077421 */ /* 0x000fc80000000200 */
[----:B------:R-:W-:-:S04]  /*1bb0*/  FADD R2, R7, -259.2509765625 ;  /* 0xc381a02007027421 */ /* 0x000fc80000000000 */
[----:B------:R-:W-:-:S04]  /*1bc0*/  FFMA R2, R7, R2, -10777.1796875 ;  /* 0xc62864b807027423 */ /* 0x000fc80000000002 */
[----:B------:R-:W-:Y:S01]  /*1bd0*/  FFMA R8, R7, R2, -92685.046875 ;  /* 0xc7b5068607087423 */ /* 0x000fe20000000002 */
[----:B------:R-:W-:-:S03]  /*1be0*/  HFMA2 R2, -RZ, RZ, 4.23046875, 0.62255859375 ;  /* 0x443b38fbff027431 */ /* 0x000fc600000001ff */
[----:B------:R-:W-:-:S06]  /*1bf0*/  FFMA R8, R7, R8, -206353.578125 ;  /* 0xc849846507087423 */ /* 0x000fcc0000000008 */
[----:B------:R-:W0:Y:S01]  /*1c00*/  MUFU.RCP R8, R8 ;  /* 0x0000000800087308 */ /* 0x000e220000001000 */
[----:B------:R-:W-:-:S04]  /*1c10*/  FFMA R2, R7, -R2, -12349.7421875 ;  /* 0xc640f6f807027423 */ /* 0x000fc80000000802 */
[----:B------:R-:W-:-:S04]  /*1c20*/  FFMA R2, R7, R2, -41061.375 ;  /* 0xc720656007027423 */ /* 0x000fc80000000002 */
[----:B------:R-:W-:-:S04]  /*1c30*/  FFMA R2, R7, R2, -48310.6640625 ;  /* 0xc73cb6aa07027423 */ /* 0x000fc80000000002 */
[----:B------:R-:W-:-:S04]  /*1c40*/  FFMA R2, R7, R2, -143033.40625 ;  /* 0xc80bae5a07027423 */ /* 0x000fc80000000002 */
[----:B0-----:R-:W-:Y:S01]  /*1c50*/  FFMA R7, R2, R8, R7 ;  /* 0x0000000802077223 */ /* 0x001fe20000000007 */
[----:B------:R-:W-:Y:S06]  /*1c60*/  BRA `(.L_x_87) ;  /* 0x0000000400087947 */ /* 0x000fec0003800000 */
.L_x_85:
        /* <DEDUP_REMOVED lines=15> */
.L_x_88:
        /* <DEDUP_REMOVED lines=16> */
.L_x_89:
        /* <DEDUP_REMOVED lines=15> */
[----:B------:R-:W-:-:S05]  /*1f50*/  IADD3 R3, PT, PT, R2, -R7, RZ ;  /* 0x8000000702037210 */ /* 0x000fca0007ffe0ff */
[----:B------:R-:W-:Y:S01]  /*1f60*/  FADD R9, R3, -1 ;  /* 0xbf80000003097421 */ /* 0x000fe20000000000 */
[----:B------:R-:W-:Y:S02]  /*1f70*/  FSEL R3, RZ, -23, P0 ;  /* 0xc1b80000ff037808 */ /* 0x000fe40000000000 */
[----:B------:R-:W-:Y:S01]  /*1f80*/  ISETP.GT.U32.AND P0, PT, R2, 0x7f7fffff, PT ;  /* 0x7f7fffff0200780c */ /* 0x000fe20003f04070 */
[----:B------:R-:W-:-:S04]  /*1f90*/  FFMA R8, R9, -R8, 0.14084610342979431152 ;  /* 0x3e1039f609087423 */ /* 0x000fc80000000808 */
[----:B------:R-:W-:-:S04]  /*1fa0*/  FFMA R8, R9, R8, -0.12148627638816833496 ;  /* 0xbdf8cdcc09087423 */ /* 0x000fc80000000008 */
[----:B------:R-:W-:-:S04]  /*1fb0*/  FFMA R8, R9, R8, 0.13980610668659210205 ;  /* 0x3e0f295509087423 */ /* 0x000fc80000000008 */
[----:B------:R-:W-:-:S04]  /*1fc0*/  FFMA R8, R9, R8, -0.16684235632419586182 ;  /* 0xbe2ad8b909087423 */ /* 0x000fc80000000008 */
[----:B------:R-:W-:-:S04]  /*1fd0*/  FFMA R8, R9, R8, 0.20012299716472625732 ;  /* 0x3e4ced0b09087423 */ /* 0x000fc80000000008 */
[----:B------:R-:W-:-:S04]  /*1fe0*/  FFMA R8, R9, R8, -0.24999669194221496582 ;  /* 0xbe7fff2209087423 */ /* 0x000fc80000000008 */
[----:B------:R-:W-:-:S04]  /*1ff0*/  FFMA R8, R9, R8, 0.33333182334899902344 ;  /* 0x3eaaaa7809087423 */ /* 0x000fc80000000008 */
[C---:B------:R-:W-:Y:S01]  /*2000*/  FFMA R10, R9.reuse, R8, -0.5 ;  /* 0xbf000000090a7423 */ /* 0x040fe20000000008 */
[----:B------:R-:W-:Y:S02]  /*2010*/  I2FP.F32.S32 R8, R7 ;  /* 0x0000000700087245 */ /* 0x000fe40000201400 */
[----:B------:R-:W-:Y:S01]  /*2020*/  MOV R7, 0x7f800000 ;  /* 0x7f80000000077802 */ /* 0x000fe20000000f00 */
[C---:B------:R-:W-:Y:S02]  /*2030*/  FMUL R10, R9.reuse, R10 ;  /* 0x0000000a090a7220 */ /* 0x040fe40000400000 */
[----:B------:R-:W-:Y:S02]  /*2040*/  FFMA R3, R8, 1.1920928955078125e-07, R3 ;  /* 0x3400000008037823 */ /* 0x000fe40000000003 */
[----:B------:R-:W-:-:S04]  /*2050*/  FFMA R10, R9, R10, R9 ;  /* 0x0000000a090a7223 */ /* 0x000fc80000000009 */
[----:B------:R-:W-:Y:S01]  /*2060*/  FFMA R3, R3, 0.69314718246459960938, R10 ;  /* 0x3f31721803037823 */ /* 0x000fe2000000000a */
[----:B------:R-:W-:-:S05]  /*2070*/  @P0 FFMA R3, R2, R7, +INF ;  /* 0x7f80000002030423 */ /* 0x000fca0000000007 */
[----:B------:R-:W-:-:S07]  /*2080*/  FSEL R7, -R3, +INF , P1 ;  /* 0x7f80000003077808 */ /* 0x000fce0000800100 */
.L_x_87:
[----:B------:R-:W-:Y:S05]  /*2090*/  BSYNC.RECONVERGENT B0 ;  /* 0x0000000000007941 */ /* 0x000fea0003800200 */
.L_x_84:
        /* <DEDUP_REMOVED lines=23> */
[----:B------:R-:W-:Y:S02]  /*2210*/  FFMA R11, R10, -R11, 0.14084610342979431152 ;  /* 0x3e1039f60a0b7423 */ /* 0x000fe4000000080b */
        /* <DEDUP_REMOVED lines=14> */
.L_x_92:
[--C-:B------:R-:W-:Y:S01]  /*2300*/  FADD R2, |R5|, |R5|.reuse ;  /* 0x4000000505027221 */ /* 0x100fe20000000200 */
[----:B------:R-:W-:Y:S02]  /*2310*/  MOV R12, 0x37cbac00 ;  /* 0x37cbac00000c7802 */ /* 0x000fe40000000f00 */
        /* <DEDUP_REMOVED lines=9> */
[----:B------:R-:W-:Y:S02]  /*23b0*/  HFMA2 R10, -RZ, RZ, 1.291015625, -0.052581787109375 ;  /* 0x3d2aaabbff0a7431 */ /* 0x000fe400000001ff */
[----:B------:R-:W-:Y:S01]  /*23c0*/  FFMA R12, R11, R12, -0.0013887860113754868507 ;  /* 0xbab607ed0b0c7423 */ /* 0x000fe2000000000c */
[----:B------:R-:W-:Y:S02]  /*23d0*/  FSEL R2, R8, 1, P0 ;  /* 0x3f80000008027808 */ /* 0x000fe40000000000 */
[----:B------:R-:W-:Y:S02]  /*23e0*/  FSEL R13, -R13, -0.16666662693023681641, !P0 ;  /* 0xbe2aaaa80d0d7808 */ /* 0x000fe40004000100 */
[----:B------:R-:W-:Y:S01]  /*23f0*/  FSEL R12, R12, -0.00019574658654164522886, !P0 ;  /* 0xb94d41530c0c7808 */ /* 0x000fe20004000000 */
[----:B------:R-:W-:Y:S01]  /*2400*/  FFMA R9, R11, R2, RZ ;  /* 0x000000020b097223 */ /* 0x000fe200000000ff */
[----:B------:R-:W-:-:S05]  /*2410*/  FSEL R10, R10, 0.0083327032625675201416, !P0 ;  /* 0x3c0885e40a0a7808 */ /* 0x000fca0004000000 */
[----:B------:R-:W-:-:S04]  /*2420*/  FFMA R10, R11, R12, R10 ;  /* 0x0000000c0b0a7223 */ /* 0x000fc8000000000a */
        /* <DEDUP_REMOVED lines=31> */
.L_x_91:
[----:B------:R-:W-:Y:S05]  /*2620*/  BSYNC.RECONVERGENT B0 ;  /* 0x0000000000007941 */ /* 0x000fea0003800200 */
.L_x_90:
[C---:B------:R-:W-:Y:S01]  /*2630*/  FMUL R3, R0.reuse, 8388608 ;  /* 0x4b00000000037820 */ /* 0x040fe20000400000 */
[----:B------:R-:W-:Y:S02]  /*2640*/  FSETP.GEU.AND P0, PT, R0, 1.175494350822287508e-38, PT ;  /* 0x008000000000780b */ /* 0x000fe40003f0e000 */
[----:B------:R-:W-:Y:S02]  /*2650*/  MOV R10, 0x3e055027 ;  /* 0x3e055027000a7802 */ /* 0x000fe40000000f00 */
[----:B------:R-:W-:Y:S02]  /*2660*/  FSEL R3, R3, R0, !P0 ;  /* 0x0000000003037208 */ /* 0x000fe40004000000 */
[----:B------:R-:W-:Y:S02]  /*2670*/  FSEL R12, RZ, -23, P0 ;  /* 0xc1b80000ff0c7808 */ /* 0x000fe40000000000 */
[C---:B------:R-:W-:Y:S02]  /*2680*/  IADD3 R7, PT, PT, R3.reuse, -0x3f2aaaab, RZ ;  /* 0xc0d5555503077810 */ /* 0x040fe40007ffe0ff */
[----:B------:R-:W-:-:S02]  /*2690*/  ISETP.GT.U32.AND P1, PT, R3, 0x7f7fffff, PT ;  /* 0x7f7fffff0300780c */ /* 0x000fc40003f24070 */
[----:B------:R-:W-:Y:S02]  /*26a0*/  LOP3.LUT R8, R7, 0xff800000, RZ, 0xc0, !PT ;  /* 0xff80000007087812 */ /* 0x000fe400078ec0ff */
[C---:B------:R-:W-:Y:S02]  /*26b0*/  FSETP.NEU.AND P0, PT, R3.reuse, RZ, PT ;  /* 0x000000ff0300720b */ /* 0x040fe40003f0d000 */
[-C--:B------:R-:W-:Y:S02]  /*26c0*/  IADD3 R7, PT, PT, R3, -R8.reuse, RZ ;  /* 0x8000000803077210 */ /* 0x080fe40007ffe0ff */
[----:B------:R-:W-:Y:S02]  /*26d0*/  I2FP.F32.S32 R9, R8 ;  /* 0x0000000800097245 */ /* 0x000fe40000201400 */
[----:B------:R-:W-:Y:S01]  /*26e0*/  MOV R8, 0x7f800000 ;  /* 0x7f80000000087802 */ /* 0x000fe20000000f00 */
[----:B------:R-:W-:Y:S02]  /*26f0*/  FADD R7, R7, -1 ;  /* 0xbf80000007077421 */ /* 0x000fe40000000000 */
[----:B------:R-:W-:-:S02]  /*2700*/  FFMA R9, R9, 1.1920928955078125e-07, R12 ;  /* 0x3400000009097823 */ /* 0x000fc4000000000c */
[----:B------:R-:W-:Y:S01]  /*2710*/  FFMA R10, R7, -R10, 0.14084610342979431152 ;  /* 0x3e1039f6070a7423 */ /* 0x000fe2000000080a */
[----:B------:R-:W-:Y:S01]  /*2720*/  FFMA R8, R3, R8, +INF ;  /* 0x7f80000003087423 */ /* 0x000fe20000000008 */
[----:B------:R-:W-:Y:S02]  /*2730*/  HFMA2 R3, -RZ, RZ, 0.96630859375, -0.0022525787353515625 ;  /* 0x3bbb989dff037431 */ /* 0x000fe400000001ff */
        /* <DEDUP_REMOVED lines=9> */
[----:B------:R-:W-:-:S05]  /*27d0*/  @!P1 FFMA R8, R9, 0.69314718246459960938, R10 ;  /* 0x3f31721809089823 */ /* 0x000fca000000000a */
[----:B------:R-:W-:-:S05]  /*27e0*/  FSEL R8, R8, -INF , P0 ;  /* 0xff80000008087808 */ /* 0x000fca0000000000 */
[----:B------:R-:W-:-:S04]  /*27f0*/  FFMA R5, R5, R8, -R0 ;  /* 0x0000000805057223 */ /* 0x000fc80000000800 */
[----:B------:R-:W-:Y:S01]  /*2800*/  FADD R0, R5, -R2 ;  /* 0x8000000205007221 */ /* 0x000fe20000000000 */
[----:B------:R-:W-:-:S03]  /*2810*/  MOV R5, 0x437c0000 ;  /* 0x437c000000057802 */ /* 0x000fc60000000f00 */
[----:B------:R-:W-:-:S04]  /*2820*/  FFMA.SAT R2, R0, R3, 0.5 ;  /* 0x3f00000000027423 */ /* 0x000fc80000002003 */
[----:B------:R-:W-:-:S04]  /*2830*/  FFMA.RM R5, R2, R5, 12582913 ;  /* 0x4b40000102057423 */ /* 0x000fc80000004005 */
[C---:B------:R-:W-:Y:S01]  /*2840*/  FADD R3, R5.reuse, -12583039 ;  /* 0xcb40007f05037421 */ /* 0x040fe20000000000 */
[----:B------:R-:W-:-:S03]  /*2850*/  SHF.L.U32 R5, R5, 0x17, RZ ;  /* 0x0000001705057819 */ /* 0x000fc600000006ff */
[C---:B------:R-:W-:Y:S02]  /*2860*/  FFMA R7, R0.reuse, 1.4426950216293334961, -R3 ;  /* 0x3fb8aa3b00077823 */ /* 0x040fe40000000803 */
[----:B------:R-:W0:Y:S02]  /*2870*/  LDC.64 R2, c[0x0][0x390] ;  /* 0x0000e400ff027b82 */ /* 0x000e240000000a00 */
[----:B------:R-:W-:-:S04]  /*2880*/  FFMA R7, R0, 1.925963033500011079e-08, R7 ;  /* 0x32a5706000077823 */ /* 0x000fc80000000007 */
[----:B------:R-:W1:Y:S02]  /*2890*/  MUFU.EX2 R0, R7 ;  /* 0x0000000700007308 */ /* 0x000e640000000800 */
[----:B-1----:R-:W-:Y:S01]  /*28a0*/  FMUL R5, R5, R0 ;  /* 0x0000000005057220 */ /* 0x002fe20000400000 */
[----:B0-----:R-:W-:-:S04]  /*28b0*/  IMAD.WIDE.U32 R2, R4, 0x4, R2 ;  /* 0x0000000404027825 */ /* 0x001fc800078e0002 */
[----:B------:R-:W-:-:S05]  /*28c0*/  FFMA R5, -R6, R5, 1 ;  /* 0x3f80000006057423 */ /* 0x000fca0000000105 */
[----:B------:R-:W-:Y:S01]  /*28d0*/  STG.E desc[UR4][R2.64], R5 ;  /* 0x0000000502007986 */ /* 0x000fe2000c101904 */
[----:B------:R-:W-:Y:S05]  /*28e0*/  EXIT ;  /* 0x000000000000794d */ /* 0x000fea0003800000 */
        .weak           $__internal_2_$__cuda_sm20_rcp_rn_f32_slowpath
        .type           $__internal_2_$__cuda_sm20_rcp_rn_f32_slowpath,@function
        .size           $__internal_2_$__cuda_sm20_rcp_rn_f32_slowpath,($__internal_3_$__cuda_sm3x_div_rn_noftz_f32_slowpath - $__internal_2_$__cuda_sm20_rcp_rn_f32_slowpath)
$__internal_2_$__cuda_sm20_rcp_rn_f32_slowpath:
[----:B------:R-:W-:Y:S01]  /*28f0*/  SHF.L.U32 R3, R2, 0x1, RZ ;  /* 0x0000000102037819 */ /* 0x000fe200000006ff */
[----:B------:R-:W-:Y:S03]  /*2900*/  BSSY.RECONVERGENT B2, `(.L_x_93) ;  /* 0x0000030000027945 */ /* 0x000fe60003800200 */
[----:B------:R-:W-:-:S04]  /*2910*/  SHF.R.U32.HI R13, RZ, 0x18, R3 ;  /* 0x00000018ff0d7819 */ /* 0x000fc80000011603 */
[----:B------:R-:W-:-:S13]  /*2920*/  ISETP.NE.U32.AND P0, PT, R13, RZ, PT ;  /* 0x000000ff0d00720c */ /* 0x000fda0003f05070 */
[----:B------:R-:W-:Y:S05]  /*2930*/  @P0 BRA `(.L_x_94) ;  /* 0x0000000000280947 */ /* 0x000fea0003800000 */
[----:B------:R-:W-:-:S04]  /*2940*/  SHF.L.U32 R3, R2, 0x1, RZ ;  /* 0x0000000102037819 */ /* 0x000fc800000006ff */
[----:B------:R-:W-:-:S13]  /*2950*/  ISETP.NE.AND P0, PT, R3, RZ, PT ;  /* 0x000000ff0300720c */ /* 0x000fda0003f05270 */
[----:B------:R-:W-:Y:S01]  /*2960*/  @P0 FFMA R11, R2, 1.84467440737095516160e+19, RZ ;  /* 0x5f800000020b0823 */ /* 0x000fe200000000ff */
[----:B------:R-:W-:Y:S08]  /*2970*/  @!P0 MUFU.RCP R9, R2 ;  /* 0x0000000200098308 */ /* 0x000ff00000001000 */
[----:B------:R-:W0:Y:S02]  /*2980*/  @P0 MUFU.RCP R12, R11 ;  /* 0x0000000b000c0308 */ /* 0x000e240000001000 */
[----:B0-----:R-:W-:-:S04]  /*2990*/  @P0 FFMA R3, R11, R12, -1 ;  /* 0xbf8000000b030423 */ /* 0x001fc8000000000c */
[----:B------:R-:W-:-:S04]  /*29a0*/  @P0 FADD.FTZ R3, -R3, -RZ ;  /* 0x800000ff03030221 */ /* 0x000fc80000010100 */
[----:B------:R-:W-:-:S04]  /*29b0*/  @P0 FFMA R3, R12, R3, R12 ;  /* 0x000000030c030223 */ /* 0x000fc8000000000c */
[----:B------:R-:W-:Y:S01]  /*29c0*/  @P0 FFMA R9, R3, 1.84467440737095516160e+19, RZ ;  /* 0x5f80000003090823 */ /* 0x000fe200000000ff */
[----:B------:R-:W-:Y:S06]  /*29d0*/  BRA `(.L_x_95) ;  /* 0x0000000000887947 */ /* 0x000fec0003800000 */
.L_x_94:
[----:B------:R-:W-:-:S04]  /*29e0*/  IADD3 R15, PT, PT, R13, -0xfd, RZ ;  /* 0xffffff030d0f7810 */ /* 0x000fc80007ffe0ff */
[----:B------:R-:W-:-:S13]  /*29f0*/  ISETP.GT.U32.AND P0, PT, R15, 0x1, PT ;  /* 0x000000010f00780c */ /* 0x000fda0003f04070 */
[----:B------:R-:W-:Y:S05]  /*2a00*/  @P0 BRA `(.L_x_96) ;  /* 0x0000000000780947 */ /* 0x000fea0003800000 */
[----:B------:R-:W-:Y:S01]  /*2a10*/  LOP3.LUT R3, R2, 0x7fffff, RZ, 0xc0, !PT ;  /* 0x007fffff02037812 */ /* 0x000fe200078ec0ff */
[----:B------:R-:W-:-:S03]  /*2a20*/  HFMA2 R14, -RZ, RZ, 0, 1.78813934326171875e-07 ;  /* 0x00000003ff0e7431 */ /* 0x000fc600000001ff */
[----:B------:R-:W-:-:S04]  /*2a30*/  LOP3.LUT R3, R3, 0x3f800000, RZ, 0xfc, !PT ;  /* 0x3f80000003037812 */ /* 0x000fc800078efcff */
[----:B------:R-:W0:Y:S01]  /*2a40*/  MUFU.RCP R12, R3 ;  /* 0x00000003000c7308 */ /* 0x000e220000001000 */
[----:B------:R-:W-:Y:S01]  /*2a50*/  SHF.L.U32 R14, R14, R15, RZ ;  /* 0x0000000f0e0e7219 */ /* 0x000fe200000006ff */
[----:B0-----:R-:W-:-:S04]  /*2a60*/  FFMA R9, R3, R12, -1 ;  /* 0xbf80000003097423 */ /* 0x001fc8000000000c */
[----:B------:R-:W-:-:S04]  /*2a70*/  FADD.FTZ R9, -R9, -RZ ;  /* 0x800000ff09097221 */ /* 0x000fc80000010100 */
[CCC-:B------:R-:W-:Y:S01]  /*2a80*/  FFMA.RM R11, R12.reuse, R9.reuse, R12.reuse ;  /* 0x000000090c0b7223 */ /* 0x1c0fe2000000400c */
[----:B------:R-:W-:-:S04]  /*2a90*/  FFMA.RP R12, R12, R9, R12 ;  /* 0x000000090c0c7223 */ /* 0x000fc8000000800c */
[C---:B------:R-:W-:Y:S02]  /*2aa0*/  LOP3.LUT R9, R11.reuse, 0x7fffff, RZ, 0xc0, !PT ;  /* 0x007fffff0b097812 */ /* 0x040fe400078ec0ff */
[----:B------:R-:W-:Y:S02]  /*2ab0*/  FSETP.NEU.FTZ.AND P0, PT, R11, R12, PT ;  /* 0x0000000c0b00720b */ /* 0x000fe40003f1d000 */
[----:B------:R-:W-:Y:S02]  /*2ac0*/  LOP3.LUT R9, R9, 0x800000, RZ, 0xfc, !PT ;  /* 0x0080000009097812 */ /* 0x000fe400078efcff */
[----:B------:R-:W-:Y:S02]  /*2ad0*/  SEL R11, RZ, 0xffffffff, !P0 ;  /* 0xffffffffff0b7807 */ /* 0x000fe40004000000 */
[----:B------:R-:W-:Y:S02]  /*2ae0*/  LOP3.LUT R14, R14, R9, RZ, 0xc0, !PT ;  /* 0x000000090e0e7212 */ /* 0x000fe400078ec0ff */
[----:B------:R-:W-:-:S02]  /*2af0*/  IADD3 R12, PT, PT, -R11, RZ, RZ ;  /* 0x000000ff0b0c7210 */ /* 0x000fc40007ffe1ff */
[-C--:B------:R-:W-:Y:S02]  /*2b00*/  SHF.R.U32.HI R14, RZ, R15.reuse, R14 ;  /* 0x0000000fff0e7219 */ /* 0x080fe4000001160e */
[----:B------:R-:W-:Y:S02]  /*2b10*/  LOP3.LUT P1, RZ, R12, R15, R9, 0xf8, !PT ;  /* 0x0000000f0cff7212 */ /* 0x000fe4000782f809 */
[C---:B------:R-:W-:Y:S02]  /*2b20*/  LOP3.LUT P0, RZ, R14.reuse, 0x1, RZ, 0xc0, !PT ;  /* 0x000000010eff7812 */ /* 0x040fe4000780c0ff */
[----:B------:R-:W-:Y:S02]  /*2b30*/  LOP3.LUT P3, RZ, R14, 0x2, RZ, 0xc0, !PT ;  /* 0x000000020eff7812 */ /* 0x000fe4000786c0ff */
[----:B------:R-:W-:Y:S02]  /*2b40*/  IADD3 R12, PT, PT, R13, -0xfc, RZ ;  /* 0xffffff040d0c7810 */ /* 0x000fe40007ffe0ff */
[----:B------:R-:W-:-:S02]  /*2b50*/  PLOP3.LUT P0, PT, P0, P1, P3, 0xe0, 0x0 ;  /* 0x000000000000781c */ /* 0x000fc40000703c30 */
[----:B------:R-:W-:Y:S02]  /*2b60*/  LOP3.LUT P1, RZ, R2, 0x7fffff, RZ, 0xc0, !PT ;  /* 0x007fffff02ff7812 */ /* 0x000fe4000782c0ff */
[----:B------:R-:W-:Y:S02]  /*2b70*/  SEL R3, RZ, 0x1, !P0 ;  /* 0x00000001ff037807 */ /* 0x000fe40004000000 */
[----:B------:R-:W-:Y:S02]  /*2b80*/  SHF.R.U32.HI R9, RZ, R12, R9 ;  /* 0x0000000cff097219 */ /* 0x000fe40000011609 */
[----:B------:R-:W-:-:S04]  /*2b90*/  IADD3 R3, PT, PT, -R3, RZ, RZ ;  /* 0x000000ff03037210 */ /* 0x000fc80007ffe1ff */
[----:B------:R-:W-:-:S13]  /*2ba0*/  ISETP.GE.AND P0, PT, R3, RZ, PT ;  /* 0x000000ff0300720c */ /* 0x000fda0003f06270 */
[----:B------:R-:W-:-:S04]  /*2bb0*/  @!P0 IADD3 R9, PT, PT, R9, 0x1, RZ ;  /* 0x0000000109098810 */ /* 0x000fc80007ffe0ff */
[----:B------:R-:W-:-:S04]  /*2bc0*/  @!P1 SHF.L.U32 R9, R9, 0x1, RZ ;  /* 0x0000000109099819 */ /* 0x000fc800000006ff */
[----:B------:R-:W-:Y:S01]  /*2bd0*/  LOP3.LUT R9, R9, 0x80000000, R2, 0xf8, !PT ;  /* 0x8000000009097812 */ /* 0x000fe200078ef802 */
[----:B------:R-:W-:Y:S06]  /*2be0*/  BRA `(.L_x_95) ;  /* 0x0000000000047947 */ /* 0x000fec0003800000 */
.L_x_96:
[----:B------:R0:W1:Y:S02]  /*2bf0*/  MUFU.RCP R9, R2 ;  /* 0x0000000200097308 */ /* 0x0000640000001000 */
.L_x_95:
[----:B------:R-:W-:Y:S05]  /*2c00*/  BSYNC.RECONVERGENT B2 ;  /* 0x0000000000027941 */ /* 0x000fea0003800200 */
.L_x_93:
[----:B------:R-:W-:-:S04]  /*2c10*/  MOV R11, 0x0 ;  /* 0x00000000000b7802 */ /* 0x000fc80000000f00 */
[----:B01----:R-:W-:Y:S05]  /*2c20*/  RET.REL.NODEC R10 `(gammaincc_f32) ;  /* 0xffffffd00af47950 */ /* 0x003fea0003c3ffff */
        .weak           $__internal_3_$__cuda_sm3x_div_rn_noftz_f32_slowpath
        .type           $__internal_3_$__cuda_sm3x_div_rn_noftz_f32_slowpath,@function
        .size           $__internal_3_$__cuda_sm3x_div_rn_noftz_f32_slowpath,(.L_x_632 - $__internal_3_$__cuda_sm3x_div_rn_noftz_f32_slowpath)
$__internal_3_$__cuda_sm3x_div_rn_noftz_f32_slowpath:
[----:B------:R-:W-:Y:S01]  /*2c30*/  SHF.R.U32.HI R13, RZ, 0x17, R3 ;  /* 0x00000017ff0d7819 */ /* 0x000fe20000011603 */
[----:B------:R-:W-:Y:S01]  /*2c40*/  BSSY.RECONVERGENT B2, `(.L_x_97) ;  /* 0x0000062000027945 */ /* 0x000fe20003800200 */
[----:B------:R-:W-:Y:S02]  /*2c50*/  SHF.R.U32.HI R11, RZ, 0x17, R2 ;  /* 0x00000017ff0b7819 */ /* 0x000fe40000011602 */
[----:B------:R-:W-:Y:S02]  /*2c60*/  LOP3.LUT R13, R13, 0xff, RZ, 0xc0, !PT ;  /* 0x000000ff0d0d7812 */ /* 0x000fe400078ec0ff */
[----:B------:R-:W-:Y:S02]  /*2c70*/  LOP3.LUT R16, R11, 0xff, RZ, 0xc0, !PT ;  /* 0x000000ff0b107812 */ /* 0x000fe400078ec0ff */
[----:B------:R-:W-:Y:S02]  /*2c80*/  IADD3 R15, PT, PT, R13, -0x1, RZ ;  /* 0xffffffff0d0f7810 */ /* 0x000fe40007ffe0ff */
[----:B------:R-:W-:-:S02]  /*2c90*/  IADD3 R14, PT, PT, R16, -0x1, RZ ;  /* 0xffffffff100e7810 */ /* 0x000fc40007ffe0ff */
[----:B------:R-:W-:-:S04]  /*2ca0*/  ISETP.GT.U32.AND P0, PT, R15, 0xfd, PT ;  /* 0x000000fd0f00780c */ /* 0x000fc80003f04070 */
[----:B------:R-:W-:-:S13]  /*2cb0*/  ISETP.GT.U32.OR P0, PT, R14, 0xfd, P0 ;  /* 0x000000fd0e00780c */ /* 0x000fda0000704470 */
[----:B------:R-:W-:Y:S01]  /*2cc0*/  @!P0 MOV R11, RZ ;  /* 0x000000ff000b8202 */ /* 0x000fe20000000f00 */
[----:B------:R-:W-:Y:S06]  /*2cd0*/  @!P0 BRA `(.L_x_98) ;  /* 0x00000000005c8947 */ /* 0x000fec0003800000 */
[----:B------:R-:W-:Y:S02]  /*2ce0*/  FSETP.GTU.FTZ.AND P0, PT, |R2|, +INF , PT ;  /* 0x7f8000000200780b */ /* 0x000fe40003f1c200 */
[----:B------:R-:W-:-:S04]  /*2cf0*/  FSETP.GTU.FTZ.AND P1, PT, |R3|, +INF , PT ;  /* 0x7f8000000300780b */ /* 0x000fc80003f3c200 */
[----:B------:R-:W-:-:S13]  /*2d00*/  PLOP3.LUT P0, PT, P0, P1, PT, 0xf8, 0x8f ;  /* 0x00000000008f781c */ /* 0x000fda0000703f70 */
[----:B------:R-:W-:Y:S05]  /*2d10*/  @P0 BRA `(.L_x_99) ;  /* 0x00000004004c0947 */ /* 0x000fea0003800000 */
[----:B------:R-:W-:-:S13]  /*2d20*/  LOP3.LUT P0, RZ, R3, 0x7fffffff, R2, 0xc8, !PT ;  /* 0x7fffffff03ff7812 */ /* 0x000fda000780c802 */
[----:B------:R-:W-:Y:S05]  /*2d30*/  @!P0 BRA `(.L_x_100) ;  /* 0x00000004003c8947 */ /* 0x000fea0003800000 */
[C---:B------:R-:W-:Y:S02]  /*2d40*/  FSETP.NEU.FTZ.AND P3, PT, |R2|.reuse, +INF , PT ;  /* 0x7f8000000200780b */ /* 0x040fe40003f7d200 */
[----:B------:R-:W-:Y:S02]  /*2d50*/  FSETP.NEU.FTZ.AND P1, PT, |R3|, +INF , PT ;  /* 0x7f8000000300780b */ /* 0x000fe40003f3d200 */
[----:B------:R-:W-:-:S11]  /*2d60*/  FSETP.NEU.FTZ.AND P0, PT, |R2|, +INF , PT ;  /* 0x7f8000000200780b */ /* 0x000fd60003f1d200 */
[----:B------:R-:W-:Y:S05]  /*2d70*/  @!P1 BRA !P3, `(.L_x_100) ;  /* 0x00000004002c9947 */ /* 0x000fea0005800000 */
[----:B------:R-:W-:-:S04]  /*2d80*/  LOP3.LUT P3, RZ, R2, 0x7fffffff, RZ, 0xc0, !PT ;  /* 0x7fffffff02ff7812 */ /* 0x000fc8000786c0ff */
[----:B------:R-:W-:-:S13]  /*2d90*/  PLOP3.LUT P1, PT, P1, P3, PT, 0x2f, 0xf2 ;  /* 0x0000000000f2781c */ /* 0x000fda0000f26577 */
[----:B------:R-:W-:Y:S05]  /*2da0*/  @P1 BRA `(.L_x_101) ;  /* 0x0000000400181947 */ /* 0x000fea0003800000 */
[----:B------:R-:W-:-:S04]  /*2db0*/  LOP3.LUT P1, RZ, R3, 0x7fffffff, RZ, 0xc0, !PT ;  /* 0x7fffffff03ff7812 */ /* 0x000fc8000782c0ff */
[----:B------:R-:W-:-:S13]  /*2dc0*/  PLOP3.LUT P0, PT, P0, P1, PT, 0x2f, 0xf2 ;  /* 0x0000000000f2781c */ /* 0x000fda0000702577 */
[----:B------:R-:W-:Y:S05]  /*2dd0*/  @P0 BRA `(.L_x_102) ;  /* 0x0000000400000947 */ /* 0x000fea0003800000 */
[----:B------:R-:W-:Y:S02]  /*2de0*/  ISETP.GE.AND P0, PT, R14, RZ, PT ;  /* 0x000000ff0e00720c */ /* 0x000fe40003f06270 */
[----:B------:R-:W-:-:S11]  /*2df0*/  ISETP.GE.AND P1, PT, R15, RZ, PT ;  /* 0x000000ff0f00720c */ /* 0x000fd60003f26270 */
[----:B------:R-:W-:Y:S01]  /*2e00*/  @P0 MOV R11, RZ ;  /* 0x000000ff000b0202 */ /* 0x000fe20000000f00 */
[----:B------:R-:W-:Y:S01]  /*2e10*/  @!P0 FFMA R2, R2, 1.84467440737095516160e+19, RZ ;  /* 0x5f80000002028823 */ /* 0x000fe200000000ff */
[----:B------:R-:W-:Y:S01]  /*2e20*/  @!P0 MOV R11, 0xffffffc0 ;  /* 0xffffffc0000b8802 */ /* 0x000fe20000000f00 */
[----:B------:R-:W-:-:S03]  /*2e30*/  @!P1 FFMA R3, R3, 1.84467440737095516160e+19, RZ ;  /* 0x5f80000003039823 */ /* 0x000fc600000000ff */
[----:B------:R-:W-:-:S07]  /*2e40*/  @!P1 IADD3 R11, PT, PT, R11, 0x40, RZ ;  /* 0x000000400b0b9810 */ /* 0x000fce0007ffe0ff */
.L_x_98:
[----:B------:R-:W-:Y:S01]  /*2e50*/  LEA R14, R13, 0xc0800000, 0x17 ;  /* 0xc08000000d0e7811 */ /* 0x000fe200078eb8ff */
[----:B------:R-:W-:Y:S03]  /*2e60*/  BSSY.RECONVERGENT B3, `(.L_x_103) ;  /* 0x0000036000037945 */ /* 0x000fe60003800200 */
[----:B------:R-:W-:Y:S02]  /*2e70*/  IADD3 R15, PT, PT, -R14, R3, RZ ;  /* 0x000000030e0f7210 */ /* 0x000fe40007ffe1ff */
[----:B------:R-:W-:Y:S02]  /*2e80*/  IADD3 R14, PT, PT, R16, -0x7f, RZ ;  /* 0xffffff81100e7810 */ /* 0x000fe40007ffe0ff */
[----:B------:R-:W0:Y:S01]  /*2e90*/  MUFU.RCP R3, R15 ;  /* 0x0000000f00037308 */ /* 0x000e220000001000 */
[----:B------:R-:W-:Y:S02]  /*2ea0*/  FADD.FTZ R17, -R15, -RZ ;  /* 0x800000ff0f117221 */ /* 0x000fe40000010100 */
[C---:B------:R-:W-:Y:S01]  /*2eb0*/  IMAD R2, R14.reuse, -0x800000, R2 ;  /* 0xff8000000e027824 */ /* 0x040fe200078e0202 */
[----:B------:R-:W-:-:S04]  /*2ec0*/  IADD3 R14, PT, PT, R14, 0x7f, -R13 ;  /* 0x0000007f0e0e7810 */ /* 0x000fc80007ffe80d */
[----:B------:R-:W-:Y:S01]  /*2ed0*/  IADD3 R14, PT, PT, R14, R11, RZ ;  /* 0x0000000b0e0e7210 */ /* 0x000fe20007ffe0ff */
[----:B0-----:R-:W-:-:S04]  /*2ee0*/  FFMA R16, R3, R17, 1 ;  /* 0x3f80000003107423 */ /* 0x001fc80000000011 */
[----:B------:R-:W-:-:S04]  /*2ef0*/  FFMA R3, R3, R16, R3 ;  /* 0x0000001003037223 */ /* 0x000fc80000000003 */
[----:B------:R-:W-:-:S04]  /*2f00*/  FFMA R16, R2, R3, RZ ;  /* 0x0000000302107223 */ /* 0x000fc800000000ff */
[----:B------:R-:W-:-:S04]  /*2f10*/  FFMA R18, R17, R16, R2 ;  /* 0x0000001011127223 */ /* 0x000fc80000000002 */
[----:B------:R-:W-:-:S04]  /*2f20*/  FFMA R18, R3, R18, R16 ;  /* 0x0000001203127223 */ /* 0x000fc80000000010 */
[----:B------:R-:W-:-:S04]  /*2f30*/  FFMA R17, R17, R18, R2 ;  /* 0x0000001211117223 */ /* 0x000fc80000000002 */
[----:B------:R-:W-:-:S05]  /*2f40*/  FFMA R2, R3, R17, R18 ;  /* 0x0000001103027223 */ /* 0x000fca0000000012 */
[----:B------:R-:W-:-:S04]  /*2f50*/  SHF.R.U32.HI R13, RZ, 0x17, R2 ;  /* 0x00000017ff0d7819 */ /* 0x000fc80000011602 */
[----:B------:R-:W-:-:S04]  /*2f60*/  LOP3.LUT R13, R13, 0xff, RZ, 0xc0, !PT ;  /* 0x000000ff0d0d7812 */ /* 0x000fc800078ec0ff */
[----:B------:R-:W-:-:S04]  /*2f70*/  IADD3 R15, PT, PT, R13, R14, RZ ;  /* 0x0000000e0d0f7210 */ /* 0x000fc80007ffe0ff */
[----:B------:R-:W-:-:S04]  /*2f80*/  IADD3 R11, PT, PT, R15, -0x1, RZ ;  /* 0xffffffff0f0b7810 */ /* 0x000fc80007ffe0ff */
[----:B------:R-:W-:-:S13]  /*2f90*/  ISETP.GE.U32.AND P0, PT, R11, 0xfe, PT ;  /* 0x000000fe0b00780c */ /* 0x000fda0003f06070 */
[----:B------:R-:W-:Y:S05]  /*2fa0*/  @!P0 BRA `(.L_x_104) ;  /* 0x0000000000808947 */ /* 0x000fea0003800000 */
[----:B------:R-:W-:-:S13]  /*2fb0*/  ISETP.GT.AND P0, PT, R15, 0xfe, PT ;  /* 0x000000fe0f00780c */ /* 0x000fda0003f04270 */
[----:B------:R-:W-:Y:S05]  /*2fc0*/  @P0 BRA `(.L_x_105) ;  /* 0x00000000006c0947 */ /* 0x000fea0003800000 */
[----:B------:R-:W-:-:S13]  /*2fd0*/  ISETP.GE.AND P0, PT, R15, 0x1, PT ;  /* 0x000000010f00780c */ /* 0x000fda0003f06270 */
[----:B------:R-:W-:Y:S05]  /*2fe0*/  @P0 BRA `(.L_x_106) ;  /* 0x0000000000740947 */ /* 0x000fea0003800000 */
[----:B------:R-:W-:Y:S02]  /*2ff0*/  ISETP.GE.AND P0, PT, R15, -0x18, PT ;  /* 0xffffffe80f00780c */ /* 0x000fe40003f06270 */
[----:B------:R-:W-:-:S11]  /*3000*/  LOP3.LUT R2, R2, 0x80000000, RZ, 0xc0, !PT ;  /* 0x8000000002027812 */ /* 0x000fd600078ec0ff */
[----:B------:R-:W-:Y:S05]  /*3010*/  @!P0 BRA `(.L_x_106) ;  /* 0x0000000000688947 */ /* 0x000fea0003800000 */
[-CC-:B------:R-:W-:Y:S01]  /*3020*/  FFMA.RZ R11, R3, R17.reuse, R18.reuse ;  /* 0x00000011030b7223 */ /* 0x180fe2000000c012 */
[----:B------:R-:W-:Y:S01]  /*3030*/  IADD3 R16, PT, PT, R15, 0x20, RZ ;  /* 0x000000200f107810 */ /* 0x000fe20007ffe0ff */
[-CC-:B------:R-:W-:Y:S01]  /*3040*/  FFMA.RM R14, R3, R17.reuse, R18.reuse ;  /* 0x00000011030e7223 */ /* 0x180fe20000004012 */
[----:B------:R-:W-:Y:S02]  /*3050*/  ISETP.NE.AND P3, PT, R15, RZ, PT ;  /* 0x000000ff0f00720c */ /* 0x000fe40003f65270 */
[----:B------:R-:W-:Y:S01]  /*3060*/  LOP3.LUT R13, R11, 0x7fffff, RZ, 0xc0, !PT ;  /* 0x007fffff0b0d7812 */ /* 0x000fe200078ec0ff */
[----:B------:R-:W-:Y:S01]  /*3070*/  FFMA.RP R11, R3, R17, R18 ;  /* 0x00000011030b7223 */ /* 0x000fe20000008012 */
[----:B------:R-:W-:Y:S02]  /*3080*/  ISETP.NE.AND P1, PT, R15, RZ, PT ;  /* 0x000000ff0f00720c */ /* 0x000fe40003f25270 */
[----:B------:R-:W-:Y:S02]  /*3090*/  LOP3.LUT R13, R13, 0x800000, RZ, 0xfc, !PT ;  /* 0x008000000d0d7812 */ /* 0x000fe400078efcff */
[----:B------:R-:W-:-:S02]  /*30a0*/  IADD3 R3, PT, PT, -R15, RZ, RZ ;  /* 0x000000ff0f037210 */ /* 0x000fc40007ffe1ff */
[----:B------:R-:W-:Y:S02]  /*30b0*/  SHF.L.U32 R16, R13, R16, RZ ;  /* 0x000000100d107219 */ /* 0x000fe400000006ff */
[----:B------:R-:W-:Y:S02]  /*30c0*/  FSETP.NEU.FTZ.AND P0, PT, R11, R14, PT ;  /* 0x0000000e0b00720b */ /* 0x000fe40003f1d000 */
[----:B------:R-:W-:Y:S02]  /*30d0*/  SEL R14, R3, RZ, P3 ;  /* 0x000000ff030e7207 */ /* 0x000fe40001800000 */
[----:B------:R-:W-:Y:S02]  /*30e0*/  ISETP.NE.AND P1, PT, R16, RZ, P1 ;  /* 0x000000ff1000720c */ /* 0x000fe40000f25270 */
[----:B------:R-:W-:Y:S02]  /*30f0*/  SHF.R.U32.HI R14, RZ, R14, R13 ;  /* 0x0000000eff0e7219 */ /* 0x000fe4000001160d */
[----:B------:R-:W-:-:S02]  /*3100*/  PLOP3.LUT P0, PT, P0, P1, PT, 0xf8, 0x8f ;  /* 0x00000000008f781c */ /* 0x000fc40000703f70 */
[----:B------:R-:W-:Y:S02]  /*3110*/  SHF.R.U32.HI R16, RZ, 0x1, R14 ;  /* 0x00000001ff107819 */ /* 0x000fe4000001160e */
[----:B------:R-:W-:-:S04]  /*3120*/  SEL R3, RZ, 0x1, !P0 ;  /* 0x00000001ff037807 */ /* 0x000fc80004000000 */
[----:B------:R-:W-:-:S04]  /*3130*/  LOP3.LUT R3, R3, 0x1, R16, 0xf8, !PT ;  /* 0x0000000103037812 */ /* 0x000fc800078ef810 */
[----:B------:R-:W-:-:S04]  /*3140*/  LOP3.LUT R3, R3, R14, RZ, 0xc0, !PT ;  /* 0x0000000e03037212 */ /* 0x000fc800078ec0ff */
[----:B------:R-:W-:-:S04]  /*3150*/  IADD3 R3, PT, PT, R16, R3, RZ ;  /* 0x0000000310037210 */ /* 0x000fc80007ffe0ff */
[----:B------:R-:W-:Y:S01]  /*3160*/  LOP3.LUT R2, R3, R2, RZ, 0xfc, !PT ;  /* 0x0000000203027212 */ /* 0x000fe200078efcff */
[----:B------:R-:W-:Y:S06]  /*3170*/  BRA `(.L_x_106) ;  /* 0x0000000000107947 */ /* 0x000fec0003800000 */
.L_x_105:
[----:B------:R-:W-:-:S04]  /*3180*/  LOP3.LUT R2, R2, 0x80000000, RZ, 0xc0, !PT ;  /* 0x8000000002027812 */ /* 0x000fc800078ec0ff */
[----:B------:R-:W-:Y:S01]  /*3190*/  LOP3.LUT R2, R2, 0x7f800000, RZ, 0xfc, !PT ;  /* 0x7f80000002027812 */ /* 0x000fe200078efcff */
[----:B------:R-:W-:Y:S06]  /*31a0*/  BRA `(.L_x_106) ;  /* 0x0000000000047947 */ /* 0x000fec0003800000 */
.L_x_104:
[----:B------:R-:W-:-:S07]  /*31b0*/  LEA R2, R14, R2, 0x17 ;  /* 0x000000020e027211 */ /* 0x000fce00078eb8ff */
.L_x_106:
[----:B------:R-:W-:Y:S05]  /*31c0*/  BSYNC.RECONVERGENT B3 ;  /* 0x0000000000037941 */ /* 0x000fea0003800200 */
.L_x_103:
[----:B------:R-:W-:Y:S05]  /*31d0*/  BRA `(.L_x_107) ;  /* 0x0000000000207947 */ /* 0x000fea0003800000 */
.L_x_102:
[----:B------:R-:W-:-:S04]  /*31e0*/  LOP3.LUT R2, R3, 0x80000000, R2, 0x48, !PT ;  /* 0x8000000003027812 */ /* 0x000fc800078e4802 */
[----:B------:R-:W-:Y:S01]  /*31f0*/  LOP3.LUT R2, R2, 0x7f800000, RZ, 0xfc, !PT ;  /* 0x7f80000002027812 */ /* 0x000fe200078efcff */
[----:B------:R-:W-:Y:S06]  /*3200*/  BRA `(.L_x_107) ;  /* 0x0000000000147947 */ /* 0x000fec0003800000 */
.L_x_101:
[----:B------:R-:W-:Y:S01]  /*3210*/  LOP3.LUT R2, R3, 0x80000000, R2, 0x48, !PT ;  /* 0x8000000003027812 */ /* 0x000fe200078e4802 */
[----:B------:R-:W-:Y:S06]  /*3220*/  BRA `(.L_x_107) ;  /* 0x00000000000c7947 */ /* 0x000fec0003800000 */
.L_x_100:
[----:B------:R-:W0:Y:S01]  /*3230*/  MUFU.RSQ R2, -QNAN ;  /* 0xffc0000000027908 */ /* 0x000e220000001400 */
[----:B------:R-:W-:Y:S05]  /*3240*/  BRA `(.L_x_107) ;  /* 0x0000000000047947 */ /* 0x000fea0003800000 */
.L_x_99:
[----:B------:R-:W-:-:S07]  /*3250*/  FADD.FTZ R2, R2, R3 ;  /* 0x0000000302027221 */ /* 0x000fce0000010000 */
.L_x_107:
[----:B------:R-:W-:Y:S05]  /*3260*/  BSYNC.RECONVERGENT B2 ;  /* 0x0000000000027941 */ /* 0x000fea0003800200 */
.L_x_97:
[----:B------:R-:W-:-:S04]  /*3270*/  HFMA2 R13, -RZ, RZ, 0, 0 ;  /* 0x00000000ff0d7431 */ /* 0x000fc800000001ff */
[----:B0-----:R-:W-:Y:S05]  /*3280*/  RET.REL.NODEC R12 `(gammaincc_f32) ;  /* 0xffffffcc0c5c7950 */ /* 0x001fea0003c3ffff */
.L_x_108:
        /* <DEDUP_REMOVED lines=15> */
.L_x_632:


//--------------------- .text.gammainc_f64        --------------------------
	.section	.text.gammainc_f64,"ax",@progbits
	.align	128
        .global         gammainc_f64
        .type           gammainc_f64,@function
        .size           gammainc_f64,(.L_x_635 - gammainc_f64)
        .other          gammainc_f64,@"STO_CUDA_ENTRY STV_DEFAULT"
gammainc_f64:
.text.gammainc_f64:
        /* <DEDUP_REMOVED lines=24> */
[----:B------:R-:W1:Y:S02]  /*0180*/  @!P0 LDC.64 R2, c[0x0][0x390] ;  /* 0x0000e400ff028b82 */ /* 0x000e640000000a00 */
[----:B-1----:R-:W-:-:S05]  /*0190*/  @!P0 IMAD.WIDE.U32 R2, R0, 0x8, R2 ;  /* 0x0000000800028825 */ /* 0x002fca00078e0002 */
[----:B------:R1:W-:Y:S01]  /*01a0*/  @!P0 STG.E.64 desc[UR4][R2.64], RZ ;  /* 0x000000ff02008986 */ /* 0x0003e2000c101b04 */
[----:B------:R-:W-:Y:S05]  /*01b0*/  @!P0 EXIT ;  /* 0x000000000000894d */ /* 0x000fea0003800000 */
[----:B-1----:R-:W-:-:S08]  /*01c0*/  DADD R2, R10, 1 ;  /* 0x3ff000000a027429 */ /* 0x002fd00000000000 */
[----:B------:R-:W-:-:S14]  /*01d0*/  DSETP.GEU.AND P0, PT, R28, R2, PT ;  /* 0x000000021c00722a */ /* 0x000fdc0003f0e000 */
[----:B------:R-:W-:Y:S05]  /*01e0*/  @!P0 BRA `(.L_x_109) ;  /* 0x0000001400948947 */ /* 0x000fea0003800000 */
[----:B------:R-:W-:Y:S01]  /*01f0*/  BSSY.RECONVERGENT B0, `(.L_x_110) ;  /* 0x000004d000007945 */ /* 0x000fe20003800200 */
[----:B------:R-:W-:Y:S01]  /*0200*/  IMAD.MOV.U32 R30, RZ, RZ, 0x1 ;  /* 0x00000001ff1e7424 */ /* 0x000fe200078e00ff */
[----:B------:R-:W-:Y:S01]  /*0210*/  CS2R R8, SRZ ;  /* 0x0000000000087805 */ /* 0x000fe2000001ff00 */
[----:B------:R-:W-:Y:S01]  /*0220*/  IMAD.MOV.U32 R14, RZ, RZ, 0x39a08cea ;  /* 0x39a08ceaff0e7424 */ /* 0x000fe200078e00ff */
[----:B------:R-:W-:Y:S01]  /*0230*/  MOV R22, 0x39a08cea ;  /* 0x39a08cea00167802 */ /* 0x000fe20000000f00 */
[----:B------:R-:W-:Y:S02]  /*0240*/  IMAD.MOV.U32 R15, RZ, RZ, 0x46293e59 ;  /* 0x46293e59ff0f7424 */ /* 0x000fe400078e00ff */
[----:B------:R-:W-:-:S07]  /*0250*/  IMAD.MOV.U32 R23, RZ, RZ, 0x46293e59 ;  /* 0x46293e59ff177424 */ /* 0x000fce00078e00ff */
.L_x_115:
[----:B0-----:R-:W0:Y:S01]  /*0260*/  MUFU.RCP64H R7, R15 ;  /* 0x0000000f00077308 */ /* 0x001e220000001800 */
        /* <DEDUP_REMOVED lines=29> */
[----:B------:R-:W-:Y:S01]  /*0440*/  IMAD.MOV.U32 R17, RZ, RZ, R15 ;  /* 0x000000ffff117224 */ /* 0x000fe200078e000f */
[----:B------:R-:W-:-:S07]  /*0450*/  MOV R2, 0x470 ;  /* 0x0000047000027802 */ /* 0x000fce0000000f00 */
[----:B------:R-:W-:Y:S05]  /*0460*/  CALL.REL.NOINC `($__internal_5_$__cuda_sm20_div_rn_f64_full) ;  /* 0x0000002800747944 */ /* 0x000fea0003c00000 */
[----:B------:R-:W-:Y:S01]  /*0470*/  IMAD.MOV.U32 R2, RZ, RZ, R4 ;  /* 0x000000ffff027224 */ /* 0x000fe200078e0004 */
[----:B------:R-:W-:-:S07]  /*0480*/  MOV R3, R5 ;  /* 0x0000000500037202 */ /* 0x000fce0000000f00 */
.L_x_112:
[----:B------:R-:W-:Y:S05]  /*0490*/  BSYNC.RECONVERGENT B1 ;  /* 0x0000000000017941 */ /* 0x000fea0003800200 */
.L_x_111:
        /* <DEDUP_REMOVED lines=18> */
[----:B------:R-:W-:Y:S02]  /*05c0*/  IMAD.MOV.U32 R5, RZ, RZ, R9 ;  /* 0x000000ffff057224 */ /* 0x000fe400078e0009 */
[----:B------:R-:W-:Y:S01]  /*05d0*/  VIADD R8, R2, 0xfff00000 ;  /* 0xfff0000002087836 */ /* 0x000fe20000000000 */
[----:B------:R-:W-:-:S07]  /*05e0*/  MOV R2, 0x600 ;  /* 0x0000060000027802 */ /* 0x000fce0000000f00 */
[----:B------:R-:W-:Y:S05]  /*05f0*/  CALL.REL.NOINC `($__internal_4_$__cuda_sm20_dblrcp_rn_slowpath_v3) ;  /* 0x0000002400747944 */ /* 0x000fea0003c00000 */
.L_x_114:
[----:B------:R-:W-:Y:S05]  /*0600*/  BSYNC.RECONVERGENT B1 ;  /* 0x0000000000017941 */ /* 0x000fea0003800200 */
.L_x_113:
        /* <DEDUP_REMOVED lines=12> */
.L_x_110:
[----:B------:R-:W-:Y:S01]  /*06d0*/  ISETP.GT.AND P0, PT, R29, 0xfffff, PT ;  /* 0x000fffff1d00780c */ /* 0x000fe20003f04270 */
[--C-:B------:R-:W-:Y:S01]  /*06e0*/  IMAD.MOV.U32 R3, RZ, RZ, R29.reuse ;  /* 0x000000ffff037224 */ /* 0x100fe200078e001d */
[----:B------:R-:W-:Y:S01]  /*06f0*/  MOV R2, R28 ;  /* 0x0000001c00027202 */ /* 0x000fe20000000f00 */
[----:B------:R-:W-:Y:S01]  /*0700*/  IMAD.MOV.U32 R13, RZ, RZ, R29 ;  /* 0x000000ffff0d7224 */ /* 0x000fe200078e001d */
[----:B------:R-:W-:Y:S01]  /*0710*/  BSSY.RECONVERGENT B0, `(.L_x_116) ;  /* 0x0000051000007945 */ /* 0x000fe20003800200 */
[----:B------:R-:W-:-:S08]  /*0720*/  IMAD.MOV.U32 R12, RZ, RZ, -0x3ff ;  /* 0xfffffc01ff0c7424 */ /* 0x000fd000078e00ff */
[----:B------:R-:W-:Y:S01]  /*0730*/  @!P0 DMUL R2, R28, 1.80143985094819840000e+16 ;  /* 0x435000001c028828 */ /* 0x000fe20000000000 */
[----:B------:R-:W-:-:S09]  /*0740*/  @!P0 IMAD.MOV.U32 R12, RZ, RZ, -0x435 ;  /* 0xfffffbcbff0c8424 */ /* 0x000fd200078e00ff */
[----:B------:R-:W-:-:S04]  /*0750*/  @!P0 IMAD.MOV.U32 R13, RZ, RZ, R3 ;  /* 0x000000ffff0d8224 */ /* 0x000fc800078e0003 */
[----:B------:R-:W-:-:S05]  /*0760*/  VIADD R4, R13, 0xffffffff ;  /* 0xffffffff0d047836 */ /* 0x000fca0000000000 */
[----:B------:R-:W-:Y:S02]  /*0770*/  ISETP.GT.U32.AND P1, PT, R4, 0x7feffffe, PT ;  /* 0x7feffffe0400780c */ /* 0x000fe40003f24070 */
[----:B------:R-:W-:Y:S01]  /*0780*/  MOV R4, R28 ;  /* 0x0000001c00047202 */ /* 0x000fe20000000f00 */
        /* <DEDUP_REMOVED lines=8> */
[----:B------:R-:W-:Y:S01]  /*0810*/  MOV R4, RZ ;  /* 0x000000ff00047202 */ /* 0x000fe20000000f00 */
        /* <DEDUP_REMOVED lines=58> */
.L_x_117:
[----:B------:R-:W-:Y:S01]  /*0bc0*/  IMAD.MOV.U32 R4, RZ, RZ, 0x0 ;  /* 0x00000000ff047424 */ /* 0x000fe200078e00ff */
[----:B------:R-:W-:Y:S02]  /*0bd0*/  MOV R5, 0x7ff00000 ;  /* 0x7ff0000000057802 */ /* 0x000fe40000000f00 */
[----:B------:R-:W-:-:S04]  /*0be0*/  LOP3.LUT P0, RZ, R3, 0x7fffffff, RZ, 0xc0, !PT ;  /* 0x7fffffff03ff7812 */ /* 0x000fc8000780c0ff */
[----:B------:R-:W-:-:S10]  /*0bf0*/  DFMA R4, R2, R4, +INF ;  /* 0x7ff000000204742b */ /* 0x000fd40000000004 */
[----:B------:R-:W-:Y:S02]  /*0c00*/  FSEL R2, R4, RZ, P0 ;  /* 0x000000ff04027208 */ /* 0x000fe40000000000 */
[----:B------:R-:W-:-:S07]  /*0c10*/  FSEL R3, R5, -QNAN , P0 ;  /* 0xfff0000005037808 */ /* 0x000fce0000000000 */
.L_x_118:
[----:B------:R-:W-:Y:S05]  /*0c20*/  BSYNC.RECONVERGENT B0 ;  /* 0x0000000000007941 */ /* 0x000fea0003800200 */
.L_x_116:
        /* <DEDUP_REMOVED lines=8> */
[----:B------:R-:W-:Y:S05]  /*0cb0*/  CALL.REL.NOINC `($gammainc_f64$__internal_lgamma_pos) ;  /* 0x0000002400d87944 */ /* 0x000fea0003c00000 */
[----:B------:R-:W-:Y:S05]  /*0cc0*/  BSYNC.RECONVERGENT B1 ;  /* 0x0000000000017941 */ /* 0x000fea0003800200 */
.L_x_121:
[----:B------:R-:W-:-:S13]  /*0cd0*/  ISETP.GT.AND P0, PT, R11, -0x1, PT ;  /* 0xffffffff0b00780c */ /* 0x000fda0003f04270 */
[----:B------:R-:W-:Y:S05]  /*0ce0*/  @P0 BRA `(.L_x_122) ;  /* 0x0000000400680947 */ /* 0x000fea0003800000 */
[----:B------:R-:W0:Y:S02]  /*0cf0*/  FRND.F64.TRUNC R2, R10 ;  /* 0x0000000a00027313 */ /* 0x000e24000030d800 */
[----:B0-----:R-:W-:Y:S01]  /*0d00*/  DSETP.NEU.AND P0, PT, R10, R2, PT ;  /* 0x000000020a00722a */ /* 0x001fe20003f0d000 */
[----:B------:R-:W-:Y:S02]  /*0d10*/  IMAD.MOV.U32 R2, RZ, RZ, 0x0 ;  /* 0x00000000ff027424 */ /* 0x000fe400078e00ff */
[----:B------:R-:W-:-:S11]  /*0d20*/  IMAD.MOV.U32 R3, RZ, RZ, 0x7ff00000 ;  /* 0x7ff00000ff037424 */ /* 0x000fd600078e00ff */
[----:B------:R-:W-:Y:S05]  /*0d30*/  @!P0 BRA `(.L_x_122) ;  /* 0x0000000400548947 */ /* 0x000fea0003800000 */
[----:B------:R-:W-:Y:S01]  /*0d40*/  IMAD.MOV.U32 R12, RZ, RZ, R11 ;  /* 0x000000ffff0c7224 */ /* 0x000fe200078e000b */
[----:B------:R-:W-:Y:S01]  /*0d50*/  MOV R2, R10 ;  /* 0x0000000a00027202 */ /* 0x000fe20000000f00 */
[----:B------:R-:W-:-:S03]  /*0d60*/  IMAD.MOV.U32 R13, RZ, RZ, -0x3ff ;  /* 0xfffffc01ff0d7424 */ /* 0x000fc600078e00ff */
[----:B------:R-:W-:-:S13]  /*0d70*/  ISETP.GT.AND P0, PT, R12, 0xfffff, PT ;  /* 0x000fffff0c00780c */ /* 0x000fda0003f04270 */
[----:B------:R-:W-:Y:S01]  /*0d80*/  @!P0 DMUL R10, R10, 1.80143985094819840000e+16 ;  /* 0x435000000a0a8828 */ /* 0x000fe20000000000 */
[----:B------:R-:W-:-:S09]  /*0d90*/  @!P0 IMAD.MOV.U32 R13, RZ, RZ, -0x435 ;  /* 0xfffffbcbff0d8424 */ /* 0x000fd200078e00ff */
[----:B------:R-:W-:Y:S02]  /*0da0*/  @!P0 IMAD.MOV.U32 R12, RZ, RZ, R11 ;  /* 0x000000ffff0c8224 */ /* 0x000fe400078e000b */
[----:B------:R-:W-:Y:S02]  /*0db0*/  @!P0 IMAD.MOV.U32 R2, RZ, RZ, R10 ;  /* 0x000000ffff028224 */ /* 0x000fe400078e000a */
[----:B------:R-:W-:-:S05]  /*0dc0*/  VIADD R3, R12, 0xffffffff ;  /* 0xffffffff0c037836 */ /* 0x000fca0000000000 */
        /* <DEDUP_REMOVED lines=67> */
.L_x_123:
        /* <DEDUP_REMOVED lines=8> */
.L_x_120:
[----:B------:R-:W-:-:S11]  /*1280*/  DADD R2, R10, R10 ;  /* 0x000000000a027229 */ /* 0x000fd6000000000a */
.L_x_122:
[----:B------:R-:W-:Y:S05]  /*1290*/  BSYNC.RECONVERGENT B0 ;  /* 0x0000000000007941 */ /* 0x000fea0003800200 */
.L_x_119:
[----:B------:R-:W-:Y:S01]  /*12a0*/  DADD R28, R28, -R2 ;  /* 0x000000001c1c7229 */ /* 0x000fe20000000802 */
[----:B------:R-:W-:Y:S01]  /*12b0*/  UMOV UR6, 0xfefa39ef ;  /* 0xfefa39ef00067882 */ /* 0x000fe20000000000 */
[----:B------:R-:W-:Y:S01]  /*12c0*/  IMAD.MOV.U32 R2, RZ, RZ, 0x652b82fe ;  /* 0x652b82feff027424 */ /* 0x000fe200078e00ff */
[----:B------:R-:W-:Y:S01]  /*12d0*/  UMOV UR7, 0x3fe62e42 ;  /* 0x3fe62e4200077882 */ /* 0x000fe20000000000 */
[----:B------:R-:W-:Y:S01]  /*12e0*/  IMAD.MOV.U32 R3, RZ, RZ, 0x3ff71547 ;  /* 0x3ff71547ff037424 */ /* 0x000fe200078e00ff */
[----:B------:R-:W0:Y:S01]  /*12f0*/  MUFU.RCP64H R9, R23 ;  /* 0x0000001700097308 */ /* 0x000e220000001800 */
[----:B------:R-:W-:Y:S01]  /*1300*/  IMAD.MOV.U32 R8, RZ, RZ, 0x1 ;  /* 0x00000001ff087424 */ /* 0x000fe200078e00ff */
[----:B------:R-:W-:Y:S03]  /*1310*/  BSSY.RECONVERGENT B0, `(.L_x_124) ;  /* 0x000003c000007945 */ /* 0x000fe60003800200 */
        /* <DEDUP_REMOVED lines=11> */
[----:B------:R-:W-:Y:S01]  /*13d0*/  MOV R7, 0x3e928af3 ;  /* 0x3e928af300077802 */ /* 0x000fe20000000f00 */
[----:B------:R-:W-:Y:S01]  /*13e0*/  UMOV UR7, 0x3e5ade15 ;  /* 0x3e5ade1500077882 */ /* 0x000fe20000000000 */
[----:B------:R-:W-:-:S04]  /*13f0*/  DFMA R10, R8, R10, R8 ;  /* 0x0000000a080a722b */ /* 0x000fc80000000008 */
        /* <DEDUP_REMOVED lines=38> */
[----:B------:R-:W-:-:S05]  /*1660*/  @!P1 SHF.R.S32.HI R3, RZ, 0x1, R3 ;  /* 0x00000001ff039819 */ /* 0x000fca0000011403 */
[----:B------:R-:W-:Y:S02]  /*1670*/  @!P1 IMAD.IADD R2, R2, 0x1, -R3 ;  /* 0x0000000102029824 */ /* 0x000fe400078e0a03 */
[----:B------:R-:W-:-:S03]  /*1680*/  @!P1 IMAD R3, R3, 0x100000, R7 ;  /* 0x0010000003039824 */ /* 0x000fc600078e0207 */
[----:B------:R-:W-:Y:S02]  /*1690*/  @!P1 LEA R7, R2, 0x3ff00000, 0x14 ;  /* 0x3ff0000002079811 */ /* 0x000fe400078ea0ff */
[----:B------:R-:W-:Y:S01]  /*16a0*/  @!P1 MOV R2, R6 ;  /* 0x0000000600029202 */ /* 0x000fe20000000f00 */
[----:B------:R-:W-:-:S06]  /*16b0*/  @!P1 IMAD.MOV.U32 R6, RZ, RZ, RZ ;  /* 0x000000ffff069224 */ /* 0x000fcc00078e00ff */
[----:B------:R-:W-:-:S11]  /*16c0*/  @!P1 DMUL R4, R2, R6 ;  /* 0x0000000602049228 */ /* 0x000fd60000000000 */
.L_x_125:
[----:B------:R-:W-:Y:S05]  /*16d0*/  BSYNC.RECONVERGENT B0 ;  /* 0x0000000000007941 */ /* 0x000fea0003800200 */
.L_x_124:
        /* <DEDUP_REMOVED lines=12> */
[----:B------:R-:W-:-:S07]  /*17a0*/  IMAD.MOV.U32 R17, RZ, RZ, R23 ;  /* 0x000000ffff117224 */ /* 0x000fce00078e0017 */
[----:B------:R-:W-:Y:S05]  /*17b0*/  CALL.REL.NOINC `($__internal_5_$__cuda_sm20_div_rn_f64_full) ;  /* 0x0000001400a07944 */ /* 0x000fea0003c00000 */
[----:B------:R-:W-:Y:S01]  /*17c0*/  MOV R2, R4 ;  /* 0x0000000400027202 */ /* 0x000fe20000000f00 */
[----:B------:R-:W-:-:S07]  /*17d0*/  IMAD.MOV.U32 R3, RZ, RZ, R5 ;  /* 0x000000ffff037224 */ /* 0x000fce00078e0005 */
.L_x_127:
[----:B------:R-:W-:Y:S05]  /*17e0*/  BSYNC.RECONVERGENT B0 ;  /* 0x0000000000007941 */ /* 0x000fea0003800200 */
.L_x_126:
[----:B------:R-:W0:Y:S01]  /*17f0*/  LDC.64 R4, c[0x0][0x390] ;  /* 0x0000e400ff047b82 */ /* 0x000e220000000a00 */
[----:B------:R-:W-:Y:S01]  /*1800*/  DADD R2, -R2, 1 ;  /* 0x3ff0000002027429 */ /* 0x000fe20000000100 */
[----:B0-----:R-:W-:-:S06]  /*1810*/  IMAD.WIDE.U32 R4, R0, 0x8, R4 ;  /* 0x0000000800047825 */ /* 0x001fcc00078e0004 */
[----:B------:R-:W-:Y:S01]  /*1820*/  STG.E.64 desc[UR4][R4.64], R2 ;  /* 0x0000000204007986 */ /* 0x000fe2000c101b04 */
[----:B------:R-:W-:Y:S05]  /*1830*/  EXIT ;  /* 0x000000000000794d */ /* 0x000fea0003800000 */
.L_x_109:
        /* <DEDUP_REMOVED lines=16> */
[----:B------:R-:W-:Y:S01]  /*1940*/  MOV R8, R6 ;  /* 0x0000000600087202 */ /* 0x000fe20000000f00 */
[----:B------:R-:W-:-:S07]  /*1950*/  IMAD.MOV.U32 R9, RZ, RZ, R7 ;  /* 0x000000ffff097224 */ /* 0x000fce00078e0007 */
.L_x_129:
[----:B------:R-:W-:Y:S05]  /*1960*/  BSYNC.RECONVERGENT B0 ;  /* 0x0000000000007941 */ /* 0x000fea0003800200 */
.L_x_128:
[----:B------:R-:W-:Y:S01]  /*1970*/  BSSY.RECONVERGENT B0, `(.L_x_130) ;  /* 0x0000026000007945 */ /* 0x000fe20003800200 */
[----:B------:R-:W-:Y:S02]  /*1980*/  IMAD.MOV.U32 R22, RZ, RZ, R8 ;  /* 0x000000ffff167224 */ /* 0x000fe400078e0008 */
[----:B------:R-:W-:Y:S02]  /*1990*/  IMAD.MOV.U32 R23, RZ, RZ, R9 ;  /* 0x000000ffff177224 */ /* 0x000fe400078e0009 */
[----:B------:R-:W-:-:S07]  /*19a0*/  IMAD.MOV.U32 R20, RZ, RZ, 0x1 ;  /* 0x00000001ff147424 */ /* 0x000fce00078e00ff */
.L_x_133:
        /* <DEDUP_REMOVED lines=19> */
[----:B------:R-:W-:Y:S01]  /*1ae0*/  MOV R2, 0x1b10 ;  /* 0x00001b1000027802 */ /* 0x000fe20000000f00 */
[----:B------:R-:W-:-:S07]  /*1af0*/  IMAD.MOV.U32 R5, RZ, RZ, R29 ;  /* 0x000000ffff057224 */ /* 0x000fce00078e001d */
[----:B------:R-:W-:Y:S05]  /*1b00*/  CALL.REL.NOINC `($__internal_5_$__cuda_sm20_div_rn_f64_full) ;  /* 0x0000001000cc7944 */ /* 0x000fea0003c00000 */
[----:B------:R-:W-:Y:S02]  /*1b10*/  IMAD.MOV.U32 R2, RZ, RZ, R4 ;  /* 0x000000ffff027224 */ /* 0x000fe400078e0004 */
[----:B------:R-:W-:-:S07]  /*1b20*/  IMAD.MOV.U32 R3, RZ, RZ, R5 ;  /* 0x000000ffff037224 */ /* 0x000fce00078e0005 */
.L_x_132:
[----:B------:R-:W-:Y:S05]  /*1b30*/  BSYNC.RECONVERGENT B1 ;  /* 0x0000000000017941 */ /* 0x000fea0003800200 */
.L_x_131:
        /* <DEDUP_REMOVED lines=10> */
.L_x_130:
        /* <DEDUP_REMOVED lines=79> */
.L_x_135:
[----:B------:R-:W-:Y:S01]  /*20d0*/  IMAD.MOV.U32 R4, RZ, RZ, 0x0 ;  /* 0x00000000ff047424 */ /* 0x000fe200078e00ff */
[----:B------:R-:W-:Y:S02]  /*20e0*/  MOV R5, 0x7ff00000 ;  /* 0x7ff0000000057802 */ /* 0x000fe40000000f00 */
[----:B------:R-:W-:-:S04]  /*20f0*/  LOP3.LUT P0, RZ, R3, 0x7fffffff, RZ, 0xc0, !PT ;  /* 0x7fffffff03ff7812 */ /* 0x000fc8000780c0ff */
[----:B------:R-:W-:-:S10]  /*2100*/  DFMA R4, R2, R4, +INF ;  /* 0x7ff000000204742b */ /* 0x000fd40000000004 */
[----:B------:R-:W-:Y:S02]  /*2110*/  FSEL R2, R4, RZ, P0 ;  /* 0x000000ff04027208 */ /* 0x000fe40000000000 */
[----:B------:R-:W-:-:S07]  /*2120*/  FSEL R3, R5, -QNAN , P0 ;  /* 0xfff0000005037808 */ /* 0x000fce0000000000 */
.L_x_136:
[----:B------:R-:W-:Y:S05]  /*2130*/  BSYNC.RECONVERGENT B0 ;  /* 0x0000000000007941 */ /* 0x000fea0003800200 */
.L_x_134:
        /* <DEDUP_REMOVED lines=10> */
.L_x_139:
        /* <DEDUP_REMOVED lines=83> */
.L_x_141:
        /* <DEDUP_REMOVED lines=8> */
.L_x_138:
[----:B------:R-:W-:-:S11]  /*2790*/  DADD R2, R10, R10 ;  /* 0x000000000a027229 */ /* 0x000fd6000000000a */
.L_x_140:
[----:B------:R-:W-:Y:S05]  /*27a0*/  BSYNC.RECONVERGENT B0 ;  /* 0x0000000000007941 */ /* 0x000fea0003800200 */
.L_x_137:
        /* <DEDUP_REMOVED lines=61> */
.L_x_143:
[----:B------:R-:W-:Y:S05]  /*2b80*/  BSYNC.RECONVERGENT B0 ;  /* 0x0000000000007941 */ /* 0x000fea0003800200 */
.L_x_142:
[----:B------:R-:W-:Y:S01]  /*2b90*/  DMUL R4, R22, R4 ;  /* 0x0000000416047228 */ /* 0x000fe20000000000 */
[----:B------:R-:W-:-:S06]  /*2ba0*/  IMAD.WIDE.U32 R8, R0, 0x8, R8 ;  /* 0x0000000800087825 */ /* 0x000fcc00078e0008 */
[----:B------:R-:W-:Y:S01]  /*2bb0*/  STG.E.64 desc[UR4][R8.64], R4 ;  /* 0x0000000408007986 */ /* 0x000fe2000c101b04 */
[----:B------:R-:W-:Y:S05]  /*2bc0*/  EXIT ;  /* 0x000000000000794d */ /* 0x000fea0003800000 */
        .weak           $__internal_4_$__cuda_sm20_dblrcp_rn_slowpath_v3
        .type           $__internal_4_$__cuda_sm20_dblrcp_rn_slowpath_v3,@function
        .size           $__internal_4_$__cuda_sm20_dblrcp_rn_slowpath_v3,($__internal_5_$__cuda_sm20_div_rn_f64_full - $__internal_4_$__cuda_sm20_dblrcp_rn_slowpath_v3)
$__internal_4_$__cuda_sm20_dblrcp_rn_slowpath_v3:
        /* <DEDUP_REMOVED lines=24> */
.L_x_147:
        /* <DEDUP_REMOVED lines=10> */
.L_x_145:
[----:B------:R-:W-:Y:S01]  /*2df0*/  LOP3.LUT R7, R5, 0x80000, RZ, 0xfc, !PT ;  /* 0x0008000005077812 */ /* 0x000fe200078efcff */
[----:B------:R-:W-:-:S07]  /*2e00*/  IMAD.MOV.U32 R6, RZ, RZ, R4 ;  /* 0x000000ffff067224 */ /* 0x000fce00078e0004 */
.L_x_146:
[----:B------:R-:W-:Y:S05]  /*2e10*/  BSYNC.RECONVERGENT B2 ;  /* 0x0000000000027941 */ /* 0x000fea0003800200 */
.L_x_144:
[----:B------:R-:W-:-:S04]  /*2e20*/  IMAD.MOV.U32 R3, RZ, RZ, 0x0 ;  /* 0x00000000ff037424 */ /* 0x000fc800078e00ff */
[----:B------:R-:W-:Y:S05]  /*2e30*/  RET.REL.NODEC R2 `(gammainc_f64) ;  /* 0xffffffd002707950 */ /* 0x000fea0003c3ffff */
        .weak           $__internal_5_$__cuda_sm20_div_rn_f64_full
        .type           $__internal_5_$__cuda_sm20_div_rn_f64_full,@function
        .size           $__internal_5_$__cuda_sm20_div_rn_f64_full,($gammainc_f64$__internal_lgamma_pos - $__internal_5_$__cuda_sm20_div_rn_f64_full)
$__internal_5_$__cuda_sm20_div_rn_f64_full:
        /* <DEDUP_REMOVED lines=68> */
.L_x_149:
        /* <DEDUP_REMOVED lines=16> */
.L_x_152:
[----:B------:R-:W-:Y:S01]  /*3380*/  LOP3.LUT R25, R17, 0x80000, RZ, 0xfc, !PT ;  /* 0x0008000011197812 */ /* 0x000fe200078efcff */
[----:B------:R-:W-:Y:S01]  /*3390*/  IMAD.MOV.U32 R24, RZ, RZ, R16 ;  /* 0x000000ffff187224 */ /* 0x000fe200078e0010 */
[----:B------:R-:W-:Y:S06]  /*33a0*/  BRA `(.L_x_150) ;  /* 0x0000000000087947 */ /* 0x000fec0003800000 */
.L_x_151:
[----:B------:R-:W-:Y:S01]  /*33b0*/  LOP3.LUT R25, R13, 0x80000, RZ, 0xfc, !PT ;  /* 0x000800000d197812 */ /* 0x000fe200078efcff */
[----:B------:R-:W-:-:S07]  /*33c0*/  IMAD.MOV.U32 R24, RZ, RZ, R12 ;  /* 0x000000ffff187224 */ /* 0x000fce00078e000c */
.L_x_150:
[----:B------:R-:W-:Y:S05]  /*33d0*/  BSYNC.RECONVERGENT B4 ;  /* 0x0000000000047941 */ /* 0x000fea0003800200 */
.L_x_148:
[----:B------:R-:W-:Y:S02]  /*33e0*/  HFMA2 R3, -RZ, RZ, 0, 0 ;  /* 0x00000000ff037431 */ /* 0x000fe400000001ff */
[----:B------:R-:W-:Y:S02]  /*33f0*/  IMAD.MOV.U32 R4, RZ, RZ, R24 ;  /* 0x000000ffff047224 */ /* 0x000fe400078e0018 */
[----:B------:R-:W-:Y:S01]  /*3400*/  IMAD.MOV.U32 R5, RZ, RZ, R25 ;  /* 0x000000ffff057224 */ /* 0x000fe200078e0019 */
[----:B------:R-:W-:Y:S06]  /*3410*/  RET.REL.NODEC R2 `(gammainc_f64) ;  /* 0xffffffc802f87950 */ /* 0x000fec0003c3ffff */
        .type           $gammainc_f64$__internal_lgamma_pos,@function
        .size           $gammainc_f64$__internal_lgamma_pos,(.L_x_635 - $gammainc_f64$__internal_lgamma_pos)
$gammainc_f64$__internal_lgamma_pos:
        /* <DEDUP_REMOVED lines=73> */
.L_x_157:
[----:B------:R-:W-:Y:S02]  /*38b0*/  IMAD.MOV.U32 R2, RZ, RZ, 0x0 ;  /* 0x00000000ff027424 */ /* 0x000fe400078e00ff */
[----:B------:R-:W-:-:S06]  /*38c0*/  IMAD.MOV.U32 R3, RZ, RZ, 0x7ff00000 ;  /* 0x7ff00000ff037424 */ /* 0x000fcc00078e00ff */
[----:B------:R-:W-:-:S11]  /*38d0*/  DFMA R2, R20, R2, +INF ;  /* 0x7ff000001402742b */ /* 0x000fd60000000002 */
.L_x_158:
[----:B------:R-:W-:Y:S05]  /*38e0*/  BSYNC.RECONVERGENT B3 ;  /* 0x0000000000037941 */ /* 0x000fea0003800200 */
.L_x_156:
        /* <DEDUP_REMOVED lines=35> */
.L_x_155:
        /* <DEDUP_REMOVED lines=64> */
[----:B------:R-:W-:Y:S05]  /*3f20*/  CALL.REL.NOINC `($__internal_5_$__cuda_sm20_div_rn_f64_full) ;  /* 0xffffffec00c47944 */ /* 0x000fea0003c3ffff */
[----:B------:R-:W-:Y:S01]  /*3f30*/  MOV R2, R24 ;  /* 0x0000001800027202 */ /* 0x000fe20000000f00 */
[----:B------:R-:W-:-:S07]  /*3f40*/  IMAD.MOV.U32 R3, RZ, RZ, R25 ;  /* 0x000000ffff037224 */ /* 0x000fce00078e0019 */
.L_x_161:
[----:B------:R-:W-:Y:S05]  /*3f50*/  BSYNC.RECONVERGENT B3 ;  /* 0x0000000000037941 */ /* 0x000fea0003800200 */
.L_x_160:
[----:B------:R-:W-:Y:S01]  /*3f60*/  DADD R20, R20, R2 ;  /* 0x0000000014147229 */ /* 0x000fe20000000002 */
[----:B------:R-:W-:Y:S10]  /*3f70*/  BRA `(.L_x_159) ;  /* 0x0000001000147947 */ /* 0x000ff40003800000 */
.L_x_154:
        /* <DEDUP_REMOVED lines=64> */
.L_x_162:
        /* <DEDUP_REMOVED lines=70> */
.L_x_163:
        /* <DEDUP_REMOVED lines=120> */
.L_x_164:
[----:B------:R-:W-:Y:S01]  /*4f60*/  IMAD.MOV.U32 R2, RZ, RZ, 0x0 ;  /* 0x00000000ff027424 */ /* 0x000fe200078e00ff */
[----:B------:R-:W-:Y:S02]  /*4f70*/  MOV R3, 0x7ff00000 ;  /* 0x7ff0000000037802 */ /* 0x000fe40000000f00 */
[----:B------:R-:W-:-:S04]  /*4f80*/  LOP3.LUT P0, RZ, R5, 0x7fffffff, RZ, 0xc0, !PT ;  /* 0x7fffffff05ff7812 */ /* 0x000fc8000780c0ff */
[----:B------:R-:W-:-:S10]  /*4f90*/  DFMA R2, R4, R2, +INF ;  /* 0x7ff000000402742b */ /* 0x000fd40000000002 */
[----:B------:R-:W-:Y:S02]  /*4fa0*/  FSEL R4, R2, RZ, P0 ;  /* 0x000000ff02047208 */ /* 0x000fe40000000000 */
[----:B------:R-:W-:-:S07]  /*4fb0*/  FSEL R5, R3, -QNAN , P0 ;  /* 0xfff0000003057808 */ /* 0x000fce0000000000 */
.L_x_165:
[----:B------:R-:W-:-:S11]  /*4fc0*/  DADD R20, -RZ, -R4 ;  /* 0x00000000ff147229 */ /* 0x000fd60000000904 */
.L_x_159:
[----:B------:R-:W-:Y:S05]  /*4fd0*/  BSYNC.RECONVERGENT B2 ;  /* 0x0000000000027941 */ /* 0x000fea0003800200 */
.L_x_153:
[----:B------:R-:W-:Y:S02]  /*4fe0*/  IMAD.MOV.U32 R9, RZ, RZ, 0x0 ;  /* 0x00000000ff097424 */ /* 0x000fe400078e00ff */
[----:B------:R-:W-:Y:S02]  /*4ff0*/  IMAD.MOV.U32 R2, RZ, RZ, R20 ;  /* 0x000000ffff027224 */ /* 0x000fe400078e0014 */
[----:B------:R-:W-:Y:S01]  /*5000*/  IMAD.MOV.U32 R3, RZ, RZ, R21 ;  /* 0x000000ffff037224 */ /* 0x000fe200078e0015 */
[----:B------:R-:W-:Y:S06]  /*5010*/  RET.REL.NODEC R8 `(gammainc_f64) ;  /* 0xffffffac08f87950 */ /* 0x000fec0003c3ffff */
.L_x_166:
        /* <DEDUP_REMOVED lines=14> */
.L_x_635:


//--------------------- .text.gammainc_f32        --------------------------
	.section	.text.gammainc_f32,"ax",@progbits
	.align	128
        .global         gammainc_f32
        .type           gammainc_f32,@function
        .size           gammainc_f32,(.L_x_637 - gammainc_f32)
        .other          gammainc_f32,@"STO_CUDA_ENTRY STV_DEFAULT"
gammainc_f32:
.text.gammainc_f32:
        /* <DEDUP_REMOVED lines=23> */
[----:B------:R-:W1:Y:S02]  /*0170*/  @!P0 LDC.64 R2, c[0x0][0x390] ;  /* 0x0000e400ff028b82 */ /* 0x000e640000000a00 */
[----:B-1----:R-:W-:-:S05]  /*0180*/  @!P0 IMAD.WIDE.U32 R2, R4, 0x4, R2 ;  /* 0x0000000404028825 */ /* 0x002fca00078e0002 */
[----:B------:R1:W-:Y:S01]  /*0190*/  @!P0 STG.E desc[UR4][R2.64], RZ ;  /* 0x000000ff02008986 */ /* 0x0003e2000c101904 */
        /* <DEDUP_REMOVED lines=9> */
.L_x_174:
        /* <DEDUP_REMOVED lines=25> */
[----:B------:R-:W-:Y:S05]  /*03c0*/  CALL.REL.NOINC `($__internal_7_$__cuda_sm3x_div_rn_noftz_f32_slowpath) ;  /* 0x0000002800187944 */ /* 0x000fea0003c00000 */
.L_x_170:
[----:B------:R-:W-:Y:S05]  /*03d0*/  BSYNC.RECONVERGENT B1 ;  /* 0x0000000000017941 */ /* 0x000fea0003800200 */
.L_x_169:
        /* <DEDUP_REMOVED lines=10> */
[----:B------:R-:W-:Y:S05]  /*0480*/  CALL.REL.NOINC `($__internal_6_$__cuda_sm20_rcp_rn_f32_slowpath) ;  /* 0x0000002400187944 */ /* 0x000fea0003c00000 */
[----:B------:R-:W-:Y:S01]  /*0490*/  MOV R2, R9 ;  /* 0x0000000900027202 */ /* 0x000fe20000000f00 */
[----:B------:R-:W-:Y:S06]  /*04a0*/  BRA `(.L_x_173) ;  /* 0x0000000000107947 */ /* 0x000fec0003800000 */
.L_x_172:
[----:B------:R-:W0:Y:S02]  /*04b0*/  MUFU.RCP R3, R10 ;  /* 0x0000000a00037308 */ /* 0x000e240000001000 */
[----:B0-----:R-:W-:-:S04]  /*04c0*/  FFMA R2, R10, R3, -1 ;  /* 0xbf8000000a027423 */ /* 0x001fc80000000003 */
[----:B------:R-:W-:-:S04]  /*04d0*/  FADD.FTZ R2, -R2, -RZ ;  /* 0x800000ff02027221 */ /* 0x000fc80000010100 */
[----:B------:R-:W-:-:S07]  /*04e0*/  FFMA R2, R3, R2, R3 ;  /* 0x0000000203027223 */ /* 0x000fce0000000003 */
.L_x_173:
[----:B------:R-:W-:Y:S05]  /*04f0*/  BSYNC.RECONVERGENT B1 ;  /* 0x0000000000017941 */ /* 0x000fea0003800200 */
.L_x_171:
        /* <DEDUP_REMOVED lines=9> */
.L_x_168:
        /* <DEDUP_REMOVED lines=42> */
.L_x_177:
        /* <DEDUP_REMOVED lines=13> */
.L_x_176:
        /* <DEDUP_REMOVED lines=15> */
.L_x_179:
        /* <DEDUP_REMOVED lines=16> */
.L_x_180:
        /* <DEDUP_REMOVED lines=35> */
.L_x_178:
[----:B------:R-:W-:Y:S05]  /*0d20*/  BSYNC.RECONVERGENT B0 ;  /* 0x0000000000007941 */ /* 0x000fea0003800200 */
.L_x_175:
        /* <DEDUP_REMOVED lines=38> */
.L_x_183:
        /* <DEDUP_REMOVED lines=50> */
.L_x_182:
[----:B------:R-:W-:Y:S05]  /*12b0*/  BSYNC.RECONVERGENT B0 ;  /* 0x0000000000007941 */ /* 0x000fea0003800200 */
.L_x_181:
        /* <DEDUP_REMOVED lines=50> */
[----:B------:R-:W-:Y:S05]  /*15e0*/  CALL.REL.NOINC `($__internal_7_$__cuda_sm3x_div_rn_noftz_f32_slowpath) ;  /* 0x0000001400907944 */ /* 0x000fea0003c00000 */
[----:B------:R-:W-:-:S07]  /*15f0*/  MOV R0, R2 ;  /* 0x0000000200007202 */ /* 0x000fce0000000f00 */
.L_x_185:
[----:B------:R-:W-:Y:S05]  /*1600*/  BSYNC.RECONVERGENT B0 ;  /* 0x0000000000007941 */ /* 0x000fea0003800200 */
.L_x_184:
[----:B------:R-:W0:Y:S01]  /*1610*/  LDC.64 R2, c[0x0][0x390] ;  /* 0x0000e400ff027b82 */ /* 0x000e220000000a00 */
[----:B------:R-:W-:Y:S01]  /*1620*/  FADD R5, -R0, 1 ;  /* 0x3f80000000057421 */ /* 0x000fe20000000100 */
[----:B0-----:R-:W-:-:S05]  /*1630*/  IMAD.WIDE.U32 R2, R4, 0x4, R2 ;  /* 0x0000000404027825 */ /* 0x001fca00078e0002 */
[----:B------:R-:W-:Y:S01]  /*1640*/  STG.E desc[UR4][R2.64], R5 ;  /* 0x0000000502007986 */ /* 0x000fe2000c101904 */
[----:B------:R-:W-:Y:S05]  /*1650*/  EXIT ;  /* 0x000000000000794d */ /* 0x000fea0003800000 */
.L_x_167:
[----:B------:R-:W-:Y:S01]  /*1660*/  IADD3 R2, PT, PT, R5, 0x1800000, RZ ;  /* 0x0180000005027810 */ /* 0x000fe20007ffe0ff */
[----:B------:R-:W-:Y:S03]  /*1670*/  BSSY.RECONVERGENT B0, `(.L_x_186) ;  /* 0x000000d000007945 */ /* 0x000fe60003800200 */
[----:B------:R-:W-:-:S04]  /*1680*/  LOP3.LUT R2, R2, 0x7f800000, RZ, 0xc0, !PT ;  /* 0x7f80000002027812 */ /* 0x000fc800078ec0ff */
[----:B------:R-:W-:-:S13]  /*1690*/  ISETP.GT.U32.AND P0, PT, R2, 0x1ffffff, PT ;  /* 0x01ffffff0200780c */ /* 0x000fda0003f04070 */
[----:B------:R-:W-:Y:S05]  /*16a0*/  @P0 BRA `(.L_x_187) ;  /* 0x0000000000140947 */ /* 0x000fea0003800000 */
[----:B------:R-:W-:Y:S02]  /*16b0*/  MOV R2, R5 ;  /* 0x0000000500027202 */ /* 0x000fe40000000f00 */
[----:B------:R-:W-:-:S07]  /*16c0*/  MOV R10, 0x16e0 ;  /* 0x000016e0000a7802 */ /* 0x000fce0000000f00 */
[----:B0-----:R-:W-:Y:S05]  /*16d0*/  CALL.REL.NOINC `($__internal_6_$__cuda_sm20_rcp_rn_f32_slowpath) ;  /* 0x0000001000847944 */ /* 0x001fea0003c00000 */
[----:B------:R-:W-:Y:S01]  /*16e0*/  MOV R6, R9 ;  /* 0x0000000900067202 */ /* 0x000fe20000000f00 */
[----:B------:R-:W-:Y:S06]  /*16f0*/  BRA `(.L_x_188) ;  /* 0x0000000000107947 */ /* 0x000fec0003800000 */
.L_x_187:
[----:B------:R-:W1:Y:S02]  /*1700*/  MUFU.RCP R6, R5 ;  /* 0x0000000500067308 */ /* 0x000e640000001000 */
[----:B-1----:R-:W-:-:S04]  /*1710*/  FFMA R2, R5, R6, -1 ;  /* 0xbf80000005027423 */ /* 0x002fc80000000006 */
[----:B------:R-:W-:-:S04]  /*1720*/  FADD.FTZ R3, -R2, -RZ ;  /* 0x800000ff02037221 */ /* 0x000fc80000010100 */
[----:B------:R-:W-:-:S07]  /*1730*/  FFMA R6, R6, R3, R6 ;  /* 0x0000000306067223 */ /* 0x000fce0000000006 */
.L_x_188:
[----:B------:R-:W-:Y:S05]  /*1740*/  BSYNC.RECONVERGENT B0 ;  /* 0x0000000000007941 */ /* 0x000fea0003800200 */
.L_x_186:
[----:B0-----:R-:W-:Y:S01]  /*1750*/  HFMA2 R8, -RZ, RZ, 0, 5.9604644775390625e-08 ;  /* 0x00000001ff087431 */ /* 0x001fe200000001ff */
[----:B------:R-:W-:Y:S01]  /*1760*/  BSSY.RECONVERGENT B0, `(.L_x_189) ;  /* 0x0000019000007945 */ /* 0x000fe20003800200 */
[----:B------:R-:W-:-:S07]  /*1770*/  MOV R7, R6 ;  /* 0x0000000600077202 */ /* 0x000fce0000000f00 */
.L_x_192:
        /* <DEDUP_REMOVED lines=14> */
[----:B------:R-:W-:Y:S05]  /*1860*/  CALL.REL.NOINC `($__internal_7_$__cuda_sm3x_div_rn_noftz_f32_slowpath) ;  /* 0x0000001000f07944 */ /* 0x000fea0003c00000 */
.L_x_191:
[----:B------:R-:W-:Y:S05]  /*1870*/  BSYNC.RECONVERGENT B1 ;  /* 0x0000000000017941 */ /* 0x000fea0003800200 */
.L_x_190:
        /* <DEDUP_REMOVED lines=8> */
.L_x_189:
        /* <DEDUP_REMOVED lines=42> */
.L_x_195:
        /* <DEDUP_REMOVED lines=13> */
.L_x_194:
        /* <DEDUP_REMOVED lines=15> */
.L_x_197:
        /* <DEDUP_REMOVED lines=16> */
.L_x_198:
        /* <DEDUP_REMOVED lines=35> */
.L_x_196:
[----:B------:R-:W-:Y:S05]  /*2090*/  BSYNC.RECONVERGENT B0 ;  /* 0x0000000000007941 */ /* 0x000fea0003800200 */
.L_x_193:
        /* <DEDUP_REMOVED lines=38> */
.L_x_201:
        /* <DEDUP_REMOVED lines=50> */
.L_x_200:
[----:B------:R-:W-:Y:S05]  /*2620*/  BSYNC.RECONVERGENT B0 ;  /* 0x0000000000007941 */ /* 0x000fea0003800200 */
.L_x_199:
        /* <DEDUP_REMOVED lines=41> */
[----:B------:R-:W-:-:S05]  /*28c0*/  FMUL R5, R6, R5 ;  /* 0x0000000506057220 */ /* 0x000fca0000400000 */
[----:B------:R-:W-:Y:S01]  /*28d0*/  STG.E desc[UR4][R2.64], R5 ;  /* 0x0000000502007986 */ /* 0x000fe2000c101904 */
[----:B------:R-:W-:Y:S05]  /*28e0*/  EXIT ;  /* 0x000000000000794d */ /* 0x000fea0003800000 */
        .weak           $__internal_6_$__cuda_sm20_rcp_rn_f32_slowpath
        .type           $__internal_6_$__cuda_sm20_rcp_rn_f32_slowpath,@function
        .size           $__internal_6_$__cuda_sm20_rcp_rn_f32_slowpath,($__internal_7_$__cuda_sm3x_div_rn_noftz_f32_slowpath - $__internal_6_$__cuda_sm20_rcp_rn_f32_slowpath)
$__internal_6_$__cuda_sm20_rcp_rn_f32_slowpath:
        /* <DEDUP_REMOVED lines=15> */
.L_x_203:
        /* <DEDUP_REMOVED lines=33> */
.L_x_205:
[----:B------:R0:W1:Y:S02]  /*2bf0*/  MUFU.RCP R9, R2 ;  /* 0x0000000200097308 */ /* 0x0000640000001000 */
.L_x_204:
[----:B------:R-:W-:Y:S05]  /*2c00*/  BSYNC.RECONVERGENT B2 ;  /* 0x0000000000027941 */ /* 0x000fea0003800200 */
.L_x_202:
[----:B------:R-:W-:-:S04]  /*2c10*/  MOV R11, 0x0 ;  /* 0x00000000000b7802 */ /* 0x000fc80000000f00 */
[----:B01----:R-:W-:Y:S05]  /*2c20*/  RET.REL.NODEC R10 `(gammainc_f32) ;  /* 0xffffffd00af47950 */ /* 0x003fea0003c3ffff */
        .weak           $__internal_7_$__cuda_sm3x_div_rn_noftz_f32_slowpath
        .type           $__internal_7_$__cuda_sm3x_div_rn_noftz_f32_slowpath,@function
        .size           $__internal_7_$__cuda_sm3x_div_rn_noftz_f32_slowpath,(.L_x_637 - $__internal_7_$__cuda_sm3x_div_rn_noftz_f32_slowpath)
$__internal_7_$__cuda_sm3x_div_rn_noftz_f32_slowpath:
        /* <DEDUP_REMOVED lines=34> */
.L_x_207:
        /* <DEDUP_REMOVED lines=51> */
.L_x_214:
[----:B------:R-:W-:-:S04]  /*3180*/  LOP3.LUT R2, R2, 0x80000000, RZ, 0xc0, !PT ;  /* 0x8000000002027812 */ /* 0x000fc800078ec0ff */
[----:B------:R-:W-:Y:S01]  /*3190*/  LOP3.LUT R2, R2, 0x7f800000, RZ, 0xfc, !PT ;  /* 0x7f80000002027812 */ /* 0x000fe200078efcff */
[----:B------:R-:W-:Y:S06]  /*31a0*/  BRA `(.L_x_215) ;  /* 0x0000000000047947 */ /* 0x000fec0003800000 */
.L_x_213:
[----:B------:R-:W-:-:S07]  /*31b0*/  LEA R2, R14, R2, 0x17 ;  /* 0x000000020e027211 */ /* 0x000fce00078eb8ff */
.L_x_215:
[----:B------:R-:W-:Y:S05]  /*31c0*/  BSYNC.RECONVERGENT B3 ;  /* 0x0000000000037941 */ /* 0x000fea0003800200 */
.L_x_212:
[----:B------:R-:W-:Y:S05]  /*31d0*/  BRA `(.L_x_216) ;  /* 0x0000000000207947 */ /* 0x000fea0003800000 */
.L_x_211:
[----:B------:R-:W-:-:S04]  /*31e0*/  LOP3.LUT R2, R3, 0x80000000, R2, 0x48, !PT ;  /* 0x8000000003027812 */ /* 0x000fc800078e4802 */
[----:B------:R-:W-:Y:S01]  /*31f0*/  LOP3.LUT R2, R2, 0x7f800000, RZ, 0xfc, !PT ;  /* 0x7f80000002027812 */ /* 0x000fe200078efcff */
[----:B------:R-:W-:Y:S06]  /*3200*/  BRA `(.L_x_216) ;  /* 0x0000000000147947 */ /* 0x000fec0003800000 */
.L_x_210:
[----:B------:R-:W-:Y:S01]  /*3210*/  LOP3.LUT R2, R3, 0x80000000, R2, 0x48, !PT ;  /* 0x8000000003027812 */ /* 0x000fe200078e4802 */
[----:B------:R-:W-:Y:S06]  /*3220*/  BRA `(.L_x_216) ;  /* 0x00000000000c7947 */ /* 0x000fec0003800000 */
.L_x_209:
[----:B------:R-:W0:Y:S01]  /*3230*/  MUFU.RSQ R2, -QNAN ;  /* 0xffc0000000027908 */ /* 0x000e220000001400 */
[----:B------:R-:W-:Y:S05]  /*3240*/  BRA `(.L_x_216) ;  /* 0x0000000000047947 */ /* 0x000fea0003800000 */
.L_x_208:
[----:B------:R-:W-:-:S07]  /*3250*/  FADD.FTZ R2, R2, R3 ;  /* 0x0000000302027221 */ /* 0x000fce0000010000 */
.L_x_216:
[----:B------:R-:W-:Y:S05]  /*3260*/  BSYNC.RECONVERGENT B2 ;  /* 0x0000000000027941 */ /* 0x000fea0003800200 */
.L_x_206:
[----:B------:R-:W-:-:S04]  /*3270*/  HFMA2 R13, -RZ, RZ, 0, 0 ;  /* 0x00000000ff0d7431 */ /* 0x000fc800000001ff */
[----:B0-----:R-:W-:Y:S05]  /*3280*/  RET.REL.NODEC R12 `(gammainc_f32) ;  /* 0xffffffcc0c5c7950 */ /* 0x001fea0003c3ffff */
.L_x_217:
        /* <DEDUP_REMOVED lines=15> */
.L_x_637:


//--------------------- .text.betainc_f64         --------------------------
	.section	.text.betainc_f64,"ax",@progbits
	.align	128
        .global         betainc_f64
        .type           betainc_f64,@function
        .size           betainc_f64,(.L_x_641 - betainc_f64)
        .other          betainc_f64,@"STO_CUDA_ENTRY STV_DEFAULT"
betainc_f64:
.text.betainc_f64:
[----:B------:R-:W0:Y:S01]  /*0000*/  LDC R1, c[0x0][0x37c] ;  /* 0x0000df00ff017b82 */ /* 0x000e220000000800 */
[----:B------:R-:W1:Y:S07]  /*0010*/  S2R R3, SR_TID.X ;  /* 0x0000000000037919 */ /* 0x000e6e0000002100 */
[----:B------:R-:W1:Y:S01]  /*0020*/  S2UR UR4, SR_CTAID.X ;  /* 0x00000000000479c3 */ /* 0x000e620000002500 */
[----:B------:R-:W2:Y:S07]  /*0030*/  LDCU UR5, c[0x0][0x3a0] ;  /* 0x00007400ff0577ac */ /* 0x000eae0008000800 */
[----:B------:R-:W1:Y:S02]  /*0040*/  LDC R2, c[0x0][0x360] ;  /* 0x0000d800ff027b82 */ /* 0x000e640000000800 */
[----:B-1----:R-:W-:-:S05]  /*0050*/  IMAD R2, R2, UR4, R3 ;  /* 0x0000000402027c24 */ /* 0x002fca000f8e0203 */
[----:B--2---:R-:W-:-:S13]  /*0060*/  ISETP.GE.U32.AND P0, PT, R2, UR5, PT ;  /* 0x0000000502007c0c */ /* 0x004fda000bf06070 */
[----:B0-----:R-:W-:Y:S05]  /*0070*/  @P0 EXIT ;  /* 0x000000000000094d */ /* 0x001fea0003800000 */
[----:B------:R-:W0:Y:S01]  /*0080*/  LDC.64 R10, c[0x0][0x380] ;  /* 0x0000e000ff0a7b82 */ /* 0x000e220000000a00 */
[----:B------:R-:W1:Y:S07]  /*0090*/  LDCU.64 UR36, c[0x0][0x358] ;  /* 0x00006b00ff2477ac */ /* 0x000e6e0008000a00 */
[----:B------:R-:W2:Y:S08]  /*00a0*/  LDC.64 R12, c[0x0][0x388] ;  /* 0x0000e200ff0c7b82 */ /* 0x000eb00000000a00 */
[----:B------:R-:W3:Y:S01]  /*00b0*/  LDC.64 R14, c[0x0][0x390] ;  /* 0x0000e400ff0e7b82 */ /* 0x000ee20000000a00 */
[----:B0-----:R-:W-:-:S05]  /*00c0*/  IMAD.WIDE.U32 R10, R2, 0x8, R10 ;  /* 0x00000008020a7825 */ /* 0x001fca00078e000a */
[----:B-1----:R0:W5:Y:S01]  /*00d0*/  LDG.E.64 R4, desc[UR36][R10.64] ;  /* 0x000000240a047981 */ /* 0x002162000c1e1b00 */
[----:B--2---:R-:W-:-:S05]  /*00e0*/  IMAD.WIDE.U32 R12, R2, 0x8, R12 ;  /* 0x00000008020c7825 */ /* 0x004fca00078e000c */
[----:B------:R0:W5:Y:S01]  /*00f0*/  LDG.E.64 R6, desc[UR36][R12.64] ;  /* 0x000000240c067981 */ /* 0x000162000c1e1b00 */
[----:B---3--:R-:W-:-:S05]  /*0100*/  IMAD.WIDE.U32 R14, R2, 0x8, R14 ;  /* 0x00000008020e7825 */ /* 0x008fca00078e000e */
[----:B------:R0:W5:Y:S01]  /*0110*/  LDG.E.64 R8, desc[UR36][R14.64] ;  /* 0x000000240e087981 */ /* 0x000162000c1e1b00 */
[----:B------:R-:W-:Y:S01]  /*0120*/  MOV R20, 0x150 ;  /* 0x0000015000147802 */ /* 0x000fe20000000f00 */
[----:B------:R-:W-:-:S07]  /*0130*/  IMAD.MOV.U32 R21, RZ, RZ, 0x0 ;  /* 0x00000000ff157424 */ /* 0x000fce00078e00ff */
[----:B0----5:R-:W-:Y:S05]  /*0140*/  CALL.REL.NOINC `($betainc_f64$_Z14betainc_cf_f64ddd) ;  /* 0x0000000000107944 */ /* 0x021fea0003c00000 */
[----:B------:R-:W0:Y:S02]  /*0150*/  LDC.64 R6, c[0x0][0x398] ;  /* 0x0000e600ff067b82 */ /* 0x000e240000000a00 */
[----:B0-----:R-:W-:-:S05]  /*0160*/  IMAD.WIDE.U32 R2, R2, 0x8, R6 ;  /* 0x0000000802027825 */ /* 0x001fca00078e0006 */
[----:B------:R-:W-:Y:S01]  /*0170*/  STG.E.64 desc[UR36][R2.64], R4 ;  /* 0x0000000402007986 */ /* 0x000fe2000c101b24 */
[----:B------:R-:W-:Y:S05]  /*0180*/  EXIT ;  /* 0x000000000000794d */ /* 0x000fea0003800000 */
        .type           $betainc_f64$_Z14betainc_cf_f64ddd,@function
        .size           $betainc_f64$_Z14betainc_cf_f64ddd,($__internal_8_$__cuda_sm20_dblrcp_rn_slowpath_v3 - $betainc_f64$_Z14betainc_cf_f64ddd)
$betainc_f64$_Z14betainc_cf_f64ddd:
[----:B------:R-:W-:-:S05]  /*0190*/  VIADD R1, R1, 0xffffff78 ;  /* 0xffffff7801017836 */ /* 0x000fca0000000000 */
[----:B------:R-:W-:Y:S04]  /*01a0*/  STL [R1+0x80], R63 ;  /* 0x0000803f01007387 */ /* 0x000fe80000100800 */
        /* <DEDUP_REMOVED lines=22> */
[----:B------:R0:W-:Y:S04]  /*0310*/  STL [R1+0x10], R19 ;  /* 0x0000101301007387 */ /* 0x0001e80000100800 */
[----:B------:R1:W-:Y:S04]  /*0320*/  STL [R1+0xc], R18 ;  /* 0x00000c1201007387 */ /* 0x0003e80000100800 */
[----:B------:R2:W-:Y:S01]  /*0330*/  STL [R1+0x4], R16 ;  /* 0x0000041001007387 */ /* 0x0005e20000100800 */
[----:B0-----:R-:W0:Y:S05]  /*0340*/  BMOV.32.CLEAR R19, B9 ;  /* 0x0000000009137355 */ /* 0x001e2a0000100000 */
[----:B------:R3:W-:Y:S01]  /*0350*/  STL [R1], R2 ;  /* 0x0000000201007387 */ /* 0x0007e20000100800 */
[----:B-1----:R-:W1:Y:S05]  /*0360*/  BMOV.32.CLEAR R18, B8 ;  /* 0x0000000008127355 */ /* 0x002e6a0000100000 */
[----:B--2---:R-:W2:Y:S05]  /*0370*/  BMOV.32.CLEAR R16, B7 ;  /* 0x0000000007107355 */ /* 0x004eaa0000100000 */
[----:B---3--:R-:W3:Y:S05]  /*0380*/  BMOV.32.CLEAR R2, B6 ;  /* 0x0000000006027355 */ /* 0x008eea0000100000 */
[----:B------:R4:W-:Y:S04]  /*0390*/  STL [R1+0x38], R29 ;  /* 0x0000381d01007387 */ /* 0x0009e80000100800 */
[----:B------:R5:W-:Y:S04]  /*03a0*/  STL [R1+0x34], R28 ;  /* 0x0000341c01007387 */ /* 0x000be80000100800 */
[----:B------:R0:W-:Y:S01]  /*03b0*/  STL [R1+0x30], R27 ;  /* 0x0000301b01007387 */ /* 0x0001e20000100800 */
[----:B----4-:R-:W-:-:S03]  /*03c0*/  MOV R29, R5 ;  /* 0x00000005001d7202 */ /* 0x010fc60000000f00 */
[----:B------:R4:W-:Y:S01]  /*03d0*/  STL [R1+0x2c], R26 ;  /* 0x00002c1a01007387 */ /* 0x0009e20000100800 */
[----:B-----5:R-:W-:-:S03]  /*03e0*/  IMAD.MOV.U32 R28, RZ, RZ, R4 ;  /* 0x000000ffff1c7224 */ /* 0x020fc600078e0004 */
[----:B------:R5:W-:Y:S01]  /*03f0*/  STL [R1+0x28], R25 ;  /* 0x0000281901007387 */ /* 0x000be20000100800 */
[----:B0-----:R-:W-:-:S03]  /*0400*/  IMAD.MOV.U32 R27, RZ, RZ, R7 ;  /* 0x000000ffff1b7224 */ /* 0x001fc600078e0007 */
[----:B------:R0:W-:Y:S01]  /*0410*/  STL [R1+0x24], R24 ;  /* 0x0000241801007387 */ /* 0x0001e20000100800 */
[----:B----4-:R-:W-:Y:S02]  /*0420*/  IMAD.MOV.U32 R26, RZ, RZ, R6 ;  /* 0x000000ffff1a7224 */ /* 0x010fe400078e0006 */
[----:B-----5:R-:W-:Y:S02]  /*0430*/  IMAD.MOV.U32 R25, RZ, RZ, R9 ;  /* 0x000000ffff197224 */ /* 0x020fe400078e0009 */
[----:B0-----:R-:W-:-:S06]  /*0440*/  IMAD.MOV.U32 R24, RZ, RZ, R8 ;  /* 0x000000ffff187224 */ /* 0x001fcc00078e0008 */
[----:B------:R-:W-:Y:S01]  /*0450*/  DSETP.NEU.AND P0, PT, R24, RZ, PT ;  /* 0x000000ff1800722a */ /* 0x000fe20003f0d000 */
[----:B------:R-:W-:Y:S01]  /*0460*/  BSSY.RECONVERGENT B9, `(.L_x_218) ;  /* 0x0000448000097945 */ /* 0x000fe20003800200 */
[----:B------:R-:W-:-:S12]  /*0470*/  CS2R R4, SRZ ;  /* 0x0000000000047805 */ /* 0x000fd8000001ff00 */
[----:B-123--:R-:W-:Y:S05]  /*0480*/  @!P0 BRA `(.L_x_219) ;  /* 0x0000004400148947 */ /* 0x00efea0003800000 */
[----:B------:R-:W-:Y:S01]  /*0490*/  DSETP.NEU.AND P0, PT, R24, 1, PT ;  /* 0x3ff000001800742a */ /* 0x000fe20003f0d000 */
[----:B------:R-:W-:Y:S02]  /*04a0*/  IMAD.MOV.U32 R4, RZ, RZ, 0x0 ;  /* 0x00000000ff047424 */ /* 0x000fe400078e00ff */
[----:B------:R-:W-:-:S11]  /*04b0*/  IMAD.MOV.U32 R5, RZ, RZ, 0x3ff00000 ;  /* 0x3ff00000ff057424 */ /* 0x000fd600078e00ff */
[----:B------:R-:W-:Y:S05]  /*04c0*/  @!P0 BRA `(.L_x_219) ;  /* 0x0000004400048947 */ /* 0x000fea0003800000 */
[C---:B------:R-:W-:Y:S01]  /*04d0*/  DADD R22, R28.reuse, R26 ;  /* 0x000000001c167229 */ /* 0x040fe2000000001a */
[----:B------:R-:W-:Y:S01]  /*04e0*/  IMAD.MOV.U32 R4, RZ, RZ, 0x1 ;  /* 0x00000001ff047424 */ /* 0x000fe200078e00ff */
[----:B------:R-:W-:Y:S01]  /*04f0*/  DADD R46, R28, 1 ;  /* 0x3ff000001c2e7429 */ /* 0x000fe20000000000 */
[----:B------:R-:W-:Y:S05]  /*0500*/  BSSY.RECONVERGENT B6, `(.L_x_220) ;  /* 0x0000014000067945 */ /* 0x000fea0003800200 */
[----:B------:R-:W-:-:S04]  /*0510*/  DADD R6, R22, 2 ;  /* 0x4000000016067429 */ /* 0x000fc80000000000 */
[----:B------:R-:W-:Y:S02]  /*0520*/  FSETP.GEU.AND P1, PT, |R47|, 6.5827683646048100446e-37, PT ;  /* 0x036000002f00780b */ /* 0x000fe40003f2e200 */
        /* <DEDUP_REMOVED lines=14> */
[----:B------:R-:W-:Y:S01]  /*0610*/  IMAD.MOV.U32 R5, RZ, RZ, R47 ;  /* 0x000000ffff057224 */ /* 0x000fe200078e002f */
[----:B------:R-:W-:-:S07]  /*0620*/  MOV R21, 0x0 ;  /* 0x0000000000157802 */ /* 0x000fce0000000f00 */
[----:B------:R-:W-:Y:S05]  /*0630*/  CALL.REL.NOINC `($__internal_9_$__cuda_sm20_div_rn_f64_full) ;  /* 0x0000004400f47944 */ /* 0x000fea0003c00000 */
.L_x_221:
[----:B------:R-:W-:Y:S05]  /*0640*/  BSYNC.RECONVERGENT B6 ;  /* 0x0000000000067941 */ /* 0x000fea0003800200 */
.L_x_220:
[----:B------:R-:W-:-:S14]  /*0650*/  DSETP.GT.AND P0, PT, R24, R4, PT ;  /* 0x000000041800722a */ /* 0x000fdc0003f04000 */
[----:B------:R-:W-:Y:S05]  /*0660*/  @P0 BRA `(.L_x_222) ;  /* 0x0000004000780947 */ /* 0x000fea0003800000 */
[----:B------:R-:W0:Y:S01]  /*0670*/  MUFU.RCP64H R5, R47 ;  /* 0x0000002f00057308 */ /* 0x000e220000001800 */
[----:B------:R-:W-:Y:S01]  /*0680*/  IMAD.MOV.U32 R4, RZ, RZ, 0x1 ;  /* 0x00000001ff047424 */ /* 0x000fe200078e00ff */
[----:B------:R-:W-:Y:S05]  /*0690*/  BSSY.RECONVERGENT B6, `(.L_x_223) ;  /* 0x0000015000067945 */ /* 0x000fea0003800200 */
[----:B0-----:R-:W-:-:S08]  /*06a0*/  DFMA R6, -R46, R4, 1 ;  /* 0x3ff000002e06742b */ /* 0x001fd00000000104 */
[----:B------:R-:W-:-:S08]  /*06b0*/  DFMA R6, R6, R6, R6 ;  /* 0x000000060606722b */ /* 0x000fd00000000006 */
[----:B------:R-:W-:Y:S02]  /*06c0*/  DFMA R4, R4, R6, R4 ;  /* 0x000000060404722b */ /* 0x000fe40000000004 */
[----:B------:R-:W-:-:S06]  /*06d0*/  DMUL R6, R24, R22 ;  /* 0x0000001618067228 */ /* 0x000fcc0000000000 */
[----:B------:R-:W-:-:S04]  /*06e0*/  DFMA R8, -R46, R4, 1 ;  /* 0x3ff000002e08742b */ /* 0x000fc80000000104 */
[----:B------:R-:W-:-:S04]  /*06f0*/  FSETP.GEU.AND P1, PT, |R7|, 6.5827683646048100446e-37, PT ;  /* 0x036000000700780b */ /* 0x000fc80003f2e200 */
        /* <DEDUP_REMOVED lines=10> */
[----:B------:R-:W-:Y:S02]  /*07a0*/  IMAD.MOV.U32 R6, RZ, RZ, R46 ;  /* 0x000000ffff067224 */ /* 0x000fe400078e002e */
[----:B------:R-:W-:Y:S02]  /*07b0*/  IMAD.MOV.U32 R7, RZ, RZ, R47 ;  /* 0x000000ffff077224 */ /* 0x000fe400078e002f */
[----:B------:R-:W-:-:S07]  /*07c0*/  IMAD.MOV.U32 R21, RZ, RZ, 0x0 ;  /* 0x00000000ff157424 */ /* 0x000fce00078e00ff */
[----:B------:R-:W-:Y:S05]  /*07d0*/  CALL.REL.NOINC `($__internal_9_$__cuda_sm20_div_rn_f64_full) ;  /* 0x00000044008c7944 */ /* 0x000fea0003c00000 */
.L_x_224:
[----:B------:R-:W-:Y:S05]  /*07e0*/  BSYNC.RECONVERGENT B6 ;  /* 0x0000000000067941 */ /* 0x000fea0003800200 */
.L_x_223:
[----:B------:R-:W-:Y:S01]  /*07f0*/  DADD R8, -R4, 1 ;  /* 0x3ff0000004087429 */ /* 0x000fe20000000100 */
[----:B------:R-:W-:Y:S01]  /*0800*/  UMOV UR4, 0xfeebc2a0 ;  /* 0xfeebc2a000047882 */ /* 0x000fe20000000000 */
[----:B------:R-:W-:Y:S01]  /*0810*/  UMOV UR5, 0x39b4484b ;  /* 0x39b4484b00057882 */ /* 0x000fe20000000000 */
[----:B------:R-:W-:Y:S01]  /*0820*/  BSSY.RECONVERGENT B6, `(.L_x_225) ;  /* 0x0000015000067945 */ /* 0x000fe20003800200 */
[----:B------:R-:W-:Y:S02]  /*0830*/  IMAD.MOV.U32 R38, RZ, RZ, 0x0 ;  /* 0x00000000ff267424 */ /* 0x000fe400078e00ff */
[----:B------:R-:W0:Y:S01]  /*0840*/  MUFU.RCP64H R5, R9 ;  /* 0x0000000900057308 */ /* 0x000e220000001800 */
[----:B------:R-:W-:Y:S01]  /*0850*/  IMAD.MOV.U32 R39, RZ, RZ, 0x3ff00000 ;  /* 0x3ff00000ff277424 */ /* 0x000fe200078e00ff */
[----:B------:R-:W-:Y:S02]  /*0860*/  DSETP.GEU.AND P1, PT, |R8|, UR4, PT ;  /* 0x0000000408007e2a */ /* 0x000fe4000bf2e200 */
[----:B------:R-:W-:-:S04]  /*0870*/  IADD3 R4, PT, PT, R9, 0x300402, RZ ;  /* 0x0030040209047810 */ /* 0x000fc80007ffe0ff */
[----:B------:R-:W-:Y:S02]  /*0880*/  FSETP.GEU.AND P0, PT, |R4|, 5.8789094863358348022e-39, PT ;  /* 0x004004020400780b */ /* 0x000fe40003f0e200 */
[----:B------:R-:W-:Y:S01]  /*0890*/  P2R R17, PR, RZ, 0x2 ;  /* 0x00000002ff117803 */ /* 0x000fe20000000000 */
        /* <DEDUP_REMOVED lines=8> */
[----:B------:R-:W-:Y:S01]  /*0920*/  MOV R20, 0x970 ;  /* 0x0000097000147802 */ /* 0x000fe20000000f00 */
[----:B------:R-:W-:Y:S02]  /*0930*/  IMAD.MOV.U32 R5, RZ, RZ, R9 ;  /* 0x000000ffff057224 */ /* 0x000fe400078e0009 */
[----:B------:R-:W-:Y:S02]  /*0940*/  VIADD R6, R6, 0xfff00000 ;  /* 0xfff0000006067836 */ /* 0x000fe40000000000 */
[----:B------:R-:W-:-:S07]  /*0950*/  IMAD.MOV.U32 R21, RZ, RZ, 0x0 ;  /* 0x00000000ff157424 */ /* 0x000fce00078e00ff */
[----:B------:R-:W-:Y:S05]  /*0960*/  CALL.REL.NOINC `($__internal_8_$__cuda_sm20_dblrcp_rn_slowpath_v3) ;  /* 0x00000040007c7944 */ /* 0x000fea0003c00000 */
.L_x_226:
[----:B------:R-:W-:Y:S05]  /*0970*/  BSYNC.RECONVERGENT B6 ;  /* 0x0000000000067941 */ /* 0x000fea0003800200 */
.L_x_225:
[----:B------:R-:W-:Y:S01]  /*0980*/  ISETP.NE.AND P0, PT, R17, RZ, PT ;  /* 0x000000ff1100720c */ /* 0x000fe20003f05270 */
[----:B------:R-:W-:Y:S01]  /*0990*/  DADD R44, R28, -1 ;  /* 0xbff000001c2c7429 */ /* 0x000fe20000000000 */
[----:B------:R-:W-:Y:S01]  /*09a0*/  BSSY.RECONVERGENT B7, `(.L_x_227) ;  /* 0x00000ba000077945 */ /* 0x000fe20003800200 */
[----:B------:R-:W-:Y:S02]  /*09b0*/  MOV R17, 0x1 ;  /* 0x0000000100117802 */ /* 0x000fe40000000f00 */
[----:B------:R-:W-:Y:S02]  /*09c0*/  FSEL R36, R4, 0.00030622564372606575489, P0 ;  /* 0x39a08ce904247808 */ /* 0x000fe40000000000 */
[----:B------:R-:W-:-:S03]  /*09d0*/  FSEL R37, R5, 10831.5869140625, P0 ;  /* 0x46293e5905257808 */ /* 0x000fc60000000000 */
[----:B------:R-:W-:Y:S02]  /*09e0*/  IMAD.MOV.U32 R30, RZ, RZ, R36 ;  /* 0x000000ffff1e7224 */ /* 0x000fe400078e0024 */
[----:B------:R-:W-:-:S07]  /*09f0*/  IMAD.MOV.U32 R31, RZ, RZ, R37 ;  /* 0x000000ffff1f7224 */ /* 0x000fce00078e0025 */
.L_x_240:
[----:B------:R-:W-:Y:S01]  /*0a00*/  IMAD.SHL.U32 R60, R17, 0x2, RZ ;  /* 0x00000002113c7824 */ /* 0x000fe200078e00ff */
[----:B------:R-:W-:Y:S01]  /*0a10*/  I2F.F64.U32 R62, R17 ;  /* 0x00000011003e7312 */ /* 0x000fe20000201800 */
[----:B------:R-:W-:Y:S01]  /*0a20*/  IMAD.MOV.U32 R8, RZ, RZ, 0x1 ;  /* 0x00000001ff087424 */ /* 0x000fe200078e00ff */
[----:B------:R-:W-:Y:S06]  /*0a30*/  BSSY.RECONVERGENT B6, `(.L_x_228) ;  /* 0x000001a000067945 */ /* 0x000fec0003800200 */
[----:B------:R-:W0:Y:S02]  /*0a40*/  I2F.F64.U32 R60, R60 ;  /* 0x0000003c003c7312 */ /* 0x000e240000201800 */
[----:B0-----:R-:W-:-:S02]  /*0a50*/  DADD R6, R60, R44 ;  /* 0x000000003c067229 */ /* 0x001fc4000000002c */
[----:B------:R-:W-:-:S08]  /*0a60*/  DADD R54, R28, R60 ;  /* 0x000000001c367229 */ /* 0x000fd0000000003c */
[----:B------:R-:W-:-:S06]  /*0a70*/  DMUL R6, R6, R54 ;  /* 0x0000003606067228 */ /* 0x000fcc0000000000 */
[----:B------:R-:W0:Y:S02]  /*0a80*/  MUFU.RCP64H R9, R7 ;  /* 0x0000000700097308 */ /* 0x000e240000001800 */
[----:B0-----:R-:W-:-:S08]  /*0a90*/  DFMA R4, -R6, R8, 1 ;  /* 0x3ff000000604742b */ /* 0x001fd00000000108 */
[----:B------:R-:W-:Y:S02]  /*0aa0*/  DFMA R10, R4, R4, R4 ;  /* 0x00000004040a722b */ /* 0x000fe40000000004 */
[----:B------:R-:W-:-:S06]  /*0ab0*/  DADD R4, R26, -R62 ;  /* 0x000000001a047229 */ /* 0x000fcc000000083e */
[----:B------:R-:W-:Y:S02]  /*0ac0*/  DFMA R10, R8, R10, R8 ;  /* 0x0000000a080a722b */ /* 0x000fe40000000008 */
[----:B------:R-:W-:-:S06]  /*0ad0*/  DMUL R4, R62, R4 ;  /* 0x000000043e047228 */ /* 0x000fcc0000000000 */
[----:B------:R-:W-:Y:S02]  /*0ae0*/  DFMA R12, -R6, R10, 1 ;  /* 0x3ff00000060c742b */ /* 0x000fe4000000010a */
[----:B------:R-:W-:-:S06]  /*0af0*/  DMUL R8, R24, R4 ;  /* 0x0000000418087228 */ /* 0x000fcc0000000000 */
[----:B------:R-:W-:-:S04]  /*0b00*/  DFMA R12, R10, R12, R10 ;  /* 0x0000000c0a0c722b */ /* 0x000fc8000000000a */
[----:B------:R-:W-:-:S04]  /*0b10*/  FSETP.GEU.AND P1, PT, |R9|, 6.5827683646048100446e-37, PT ;  /* 0x036000000900780b */ /* 0x000fc80003f2e200 */
        /* <DEDUP_REMOVED lines=11> */
.L_x_229:
[----:B------:R-:W-:Y:S05]  /*0bd0*/  BSYNC.RECONVERGENT B6 ;  /* 0x0000000000067941 */ /* 0x000fea0003800200 */
.L_x_228:
[----:B------:R-:W0:Y:S01]  /*0be0*/  MUFU.RCP64H R7, R39 ;  /* 0x0000002700077308 */ /* 0x000e220000001800 */
[----:B------:R-:W-:Y:S01]  /*0bf0*/  IMAD.MOV.U32 R6, RZ, RZ, 0x1 ;  /* 0x00000001ff067424 */ /* 0x000fe200078e00ff */
[----:B------:R-:W-:Y:S01]  /*0c00*/  FSETP.GEU.AND P1, PT, |R5|, 6.5827683646048100446e-37, PT ;  /* 0x036000000500780b */ /* 0x000fe20003f2e200 */
[----:B------:R-:W-:Y:S01]  /*0c10*/  DFMA R52, R4, R30, 1 ;  /* 0x3ff000000434742b */ /* 0x000fe2000000001e */
[----:B------:R-:W-:Y:S01]  /*0c20*/  UMOV UR4, 0xfeebc2a0 ;  /* 0xfeebc2a000047882 */ /* 0x000fe20000000000 */
[----:B------:R-:W-:Y:S01]  /*0c30*/  UMOV UR5, 0x39b4484b ;  /* 0x39b4484b00057882 */ /* 0x000fe20000000000 */
[----:B------:R-:W-:Y:S05]  /*0c40*/  BSSY.RECONVERGENT B6, `(.L_x_230) ;  /* 0x0000015000067945 */ /* 0x000fea0003800200 */
[----:B------:R-:W-:-:S02]  /*0c50*/  DSETP.GEU.AND P2, PT, |R52|, UR4, PT ;  /* 0x0000000434007e2a */ /* 0x000fc4000bf4e200 */
[----:B0-----:R-:W-:-:S04]  /*0c60*/  DFMA R8, R6, -R38, 1 ;  /* 0x3ff000000608742b */ /* 0x001fc80000000826 */
[----:B------:R-:W-:-:S04]  /*0c70*/  P2R R30, PR, RZ, 0x4 ;  /* 0x00000004ff1e7803 */ /* 0x000fc80000000000 */
[----:B------:R-:W-:-:S08]  /*0c80*/  DFMA R8, R8, R8, R8 ;  /* 0x000000080808722b */ /* 0x000fd00000000008 */
[----:B------:R-:W-:-:S08]  /*0c90*/  DFMA R8, R6, R8, R6 ;  /* 0x000000080608722b */ /* 0x000fd00000000006 */
[----:B------:R-:W-:-:S08]  /*0ca0*/  DFMA R6, R8, -R38, 1 ;  /* 0x3ff000000806742b */ /* 0x000fd00000000826 */
[----:B------:R-:W-:-:S08]  /*0cb0*/  DFMA R6, R8, R6, R8 ;  /* 0x000000060806722b */ /* 0x000fd00000000008 */
[----:B------:R-:W-:-:S08]  /*0cc0*/  DMUL R8, R6, R4 ;  /* 0x0000000406087228 */ /* 0x000fd00000000000 */
[----:B------:R-:W-:-:S08]  /*0cd0*/  DFMA R10, R8, -R38, R4 ;  /* 0x80000026080a722b */ /* 0x000fd00000000004 */
[----:B------:R-:W-:-:S10]  /*0ce0*/  DFMA R6, R6, R10, R8 ;  /* 0x0000000a0606722b */ /* 0x000fd40000000008 */
[----:B------:R-:W-:-:S05]  /*0cf0*/  FFMA R0, RZ, R39, R7 ;  /* 0x00000027ff007223 */ /* 0x000fca0000000007 */
[----:B------:R-:W-:-:S13]  /*0d00*/  FSETP.GT.AND P0, PT, |R0|, 1.469367938527859385e-39, PT ;  /* 0x001000000000780b */ /* 0x000fda0003f04200 */
[----:B------:R-:W-:Y:S05]  /*0d10*/  @P0 BRA P1, `(.L_x_231) ;  /* 0x00000000001c0947 */ /* 0x000fea0000800000 */
[----:B------:R-:W-:Y:S01]  /*0d20*/  IMAD.MOV.U32 R6, RZ, RZ, R38 ;  /* 0x000000ffff067224 */ /* 0x000fe200078e0026 */
[----:B------:R-:W-:Y:S01]  /*0d30*/  MOV R20, 0xd70 ;  /* 0x00000d7000147802 */ /* 0x000fe20000000f00 */
[----:B------:R-:W-:Y:S02]  /*0d40*/  IMAD.MOV.U32 R7, RZ, RZ, R39 ;  /* 0x000000ffff077224 */ /* 0x000fe400078e0027 */
[----:B------:R-:W-:-:S07]  /*0d50*/  IMAD.MOV.U32 R21, RZ, RZ, 0x0 ;  /* 0x00000000ff157424 */ /* 0x000fce00078e00ff */
[----:B------:R-:W-:Y:S05]  /*0d60*/  CALL.REL.NOINC `($__internal_9_$__cuda_sm20_div_rn_f64_full) ;  /* 0x0000004000287944 */ /* 0x000fea0003c00000 */
[----:B------:R-:W-:Y:S02]  /*0d70*/  IMAD.MOV.U32 R6, RZ, RZ, R4 ;  /* 0x000000ffff067224 */ /* 0x000fe400078e0004 */
[----:B------:R-:W-:-:S07]  /*0d80*/  IMAD.MOV.U32 R7, RZ, RZ, R5 ;  /* 0x000000ffff077224 */ /* 0x000fce00078e0005 */
.L_x_231:
[----:B------:R-:W-:Y:S05]  /*0d90*/  BSYNC.RECONVERGENT B6 ;  /* 0x0000000000067941 */ /* 0x000fea0003800200 */
.L_x_230:
[----:B------:R-:W0:Y:S01]  /*0da0*/  MUFU.RCP64H R5, R53 ;  /* 0x0000003500057308 */ /* 0x000e220000001800 */
[----:B------:R-:W-:Y:S01]  /*0db0*/  IADD3 R4, PT, PT, R53, 0x300402, RZ ;  /* 0x0030040235047810 */ /* 0x000fe20007ffe0ff */
[----:B------:R-:W-:Y:S01]  /*0dc0*/  DADD R6, R6, 1 ;  /* 0x3ff0000006067429 */ /* 0x000fe20000000000 */
[----:B------:R-:W-:Y:S01]  /*0dd0*/  UMOV UR4, 0xfeebc2a0 ;  /* 0xfeebc2a000047882 */ /* 0x000fe20000000000 */
[----:B------:R-:W-:Y:S01]  /*0de0*/  UMOV UR5, 0x39b4484b ;  /* 0x39b4484b00057882 */ /* 0x000fe20000000000 */
[----:B------:R-:W-:Y:S01]  /*0df0*/  FSETP.GEU.AND P1, PT, |R4|, 5.8789094863358348022e-39, PT ;  /* 0x004004020400780b */ /* 0x000fe20003f2e200 */
[----:B------:R-:W-:Y:S04]  /*0e00*/  BSSY.RECONVERGENT B6, `(.L_x_232) ;  /* 0x0000011000067945 */ /* 0x000fe80003800200 */
        /* <DEDUP_REMOVED lines=16> */
.L_x_233:
[----:B------:R-:W-:Y:S05]  /*0f10*/  BSYNC.RECONVERGENT B6 ;  /* 0x0000000000067941 */ /* 0x000fea0003800200 */
.L_x_232:
[----:B------:R-:W-:Y:S01]  /*0f20*/  DADD R6, R46, R60 ;  /* 0x000000002e067229 */ /* 0x000fe2000000003c */
[----:B------:R-:W-:Y:S01]  /*0f30*/  IMAD.MOV.U32 R10, RZ, RZ, 0x1 ;  /* 0x00000001ff0a7424 */ /* 0x000fe200078e00ff */
[----:B------:R-:W-:Y:S01]  /*0f40*/  ISETP.NE.AND P0, PT, R30, RZ, PT ;  /* 0x000000ff1e00720c */ /* 0x000fe20003f05270 */
[----:B------:R-:W-:Y:S03]  /*0f50*/  BSSY.RECONVERGENT B6, `(.L_x_234) ;  /* 0x000001e000067945 */ /* 0x000fe60003800200 */
[----:B------:R-:W-:Y:S02]  /*0f60*/  FSEL R52, R4, 0.00030622564372606575489, P0 ;  /* 0x39a08ce904347808 */ /* 0x000fe40000000000 */
[----:B------:R-:W-:Y:S01]  /*0f70*/  DMUL R6, R54, R6 ;  /* 0x0000000636067228 */ /* 0x000fe20000000000 */
[----:B------:R-:W-:-:S05]  /*0f80*/  FSEL R53, R5, 10831.5869140625, P0 ;  /* 0x46293e5905357808 */ /* 0x000fca0000000000 */
[----:B------:R-:W0:Y:S01]  /*0f90*/  MUFU.RCP64H R11, R7 ;  /* 0x00000007000b7308 */ /* 0x000e220000001800 */
[----:B------:R-:W-:-:S08]  /*0fa0*/  DMUL R4, R38, R52 ;  /* 0x0000003426047228 */ /* 0x000fd00000000000 */
[----:B------:R-:W-:Y:S02]  /*0fb0*/  DMUL R36, R4, R36 ;  /* 0x0000002404247228 */ /* 0x000fe40000000000 */
[----:B0-----:R-:W-:-:S08]  /*0fc0*/  DFMA R8, -R6, R10, 1 ;  /* 0x3ff000000608742b */ /* 0x001fd0000000010a */
[----:B------:R-:W-:Y:S02]  /*0fd0*/  DFMA R12, R8, R8, R8 ;  /* 0x00000008080c722b */ /* 0x000fe40000000008 */
[--C-:B------:R-:W-:Y:S02]  /*0fe0*/  DADD R8, R28, R62.reuse ;  /* 0x000000001c087229 */ /* 0x100fe4000000003e */
[----:B------:R-:W-:-:S04]  /*0ff0*/  DADD R62, R22, R62 ;  /* 0x00000000163e7229 */ /* 0x000fc8000000003e */
[----:B------:R-:W-:-:S04]  /*1000*/  DFMA R12, R10, R12, R10 ;  /* 0x0000000c0a0c722b */ /* 0x000fc8000000000a */
[----:B------:R-:W-:-:S04]  /*1010*/  DMUL R8, R8, -R62 ;  /* 0x8000003e08087228 */ /* 0x000fc80000000000 */
[----:B------:R-:W-:-:S04]  /*1020*/  DFMA R14, -R6, R12, 1 ;  /* 0x3ff00000060e742b */ /* 0x000fc8000000010c */
[----:B------:R-:W-:-:S04]  /*1030*/  DMUL R10, R24, R8 ;  /* 0x00000008180a7228 */ /* 0x000fc80000000000 */
[----:B------:R-:W-:-:S06]  /*1040*/  DFMA R14, R12, R14, R12 ;  /* 0x0000000e0c0e722b */ /* 0x000fcc000000000c */
[----:B------:R-:W-:Y:S02]  /*1050*/  FSETP.GEU.AND P1, PT, |R11|, 6.5827683646048100446e-37, PT ;  /* 0x036000000b00780b */ /* 0x000fe40003f2e200 */
[----:B------:R-:W-:-:S08]  /*1060*/  DMUL R8, R10, R14 ;  /* 0x0000000e0a087228 */ /* 0x000fd00000000000 */
[----:B------:R-:W-:-:S08]  /*1070*/  DFMA R12, -R6, R8, R10 ;  /* 0x00000008060c722b */ /* 0x000fd0000000010a */
[----:B------:R-:W-:-:S10]  /*1080*/  DFMA R8, R14, R12, R8 ;  /* 0x0000000c0e08722b */ /* 0x000fd40000000008 */
[----:B------:R-:W-:-:S05]  /*1090*/  FFMA R0, RZ, R7, R9 ;  /* 0x00000007ff007223 */ /* 0x000fca0000000009 */
[----:B------:R-:W-:-:S13]  /*10a0*/  FSETP.GT.AND P0, PT, |R0|, 1.469367938527859385e-39, PT ;  /* 0x001000000000780b */ /* 0x000fda0003f04200 */
[----:B------:R-:W-:Y:S05]  /*10b0*/  @P0 BRA P1, `(.L_x_235) ;  /* 0x00000000001c0947 */ /* 0x000fea0000800000 */
[----:B------:R-:W-:Y:S01]  /*10c0*/  IMAD.MOV.U32 R4, RZ, RZ, R10 ;  /* 0x000000ffff047224 */ /* 0x000fe200078e000a */
[----:B------:R-:W-:Y:S01]  /*10d0*/  MOV R5, R11 ;  /* 0x0000000b00057202 */ /* 0x000fe20000000f00 */
[----:B------:R-:W-:Y:S01]  /*10e0*/  IMAD.MOV.U32 R21, RZ, RZ, 0x0 ;  /* 0x00000000ff157424 */ /* 0x000fe200078e00ff */
[----:B------:R-:W-:-:S07]  /*10f0*/  MOV R20, 0x1110 ;  /* 0x0000111000147802 */ /* 0x000fce0000000f00 */
[----:B------:R-:W-:Y:S05]  /*1100*/  CALL.REL.NOINC `($__internal_9_$__cuda_sm20_div_rn_f64_full) ;  /* 0x0000003c00407944 */ /* 0x000fea0003c00000 */
[----:B------:R-:W-:Y:S02]  /*1110*/  IMAD.MOV.U32 R8, RZ, RZ, R4 ;  /* 0x000000ffff087224 */ /* 0x000fe400078e0004 */
[----:B------:R-:W-:-:S07]  /*1120*/  IMAD.MOV.U32 R9, RZ, RZ, R5 ;  /* 0x000000ffff097224 */ /* 0x000fce00078e0005 */
.L_x_235:
[----:B------:R-:W-:Y:S05]  /*1130*/  BSYNC.RECONVERGENT B6 ;  /* 0x0000000000067941 */ /* 0x000fea0003800200 */
.L_x_234:
        /* <DEDUP_REMOVED lines=8> */
[----:B0-----:R-:W-:-:S04]  /*11c0*/  DFMA R6, -R38, R4, 1 ;  /* 0x3ff000002606742b */ /* 0x001fc80000000104 */
[----:B------:R-:W-:-:S04]  /*11d0*/  P2R R30, PR, RZ, 0x4 ;  /* 0x00000004ff1e7803 */ /* 0x000fc80000000000 */
        /* <DEDUP_REMOVED lines=12> */
[----:B------:R-:W-:Y:S01]  /*12a0*/  IMAD.MOV.U32 R5, RZ, RZ, R9 ;  /* 0x000000ffff057224 */ /* 0x000fe200078e0009 */
[----:B------:R-:W-:Y:S01]  /*12b0*/  MOV R20, 0x12f0 ;  /* 0x000012f000147802 */ /* 0x000fe20000000f00 */
[----:B------:R-:W-:Y:S02]  /*12c0*/  IMAD.MOV.U32 R7, RZ, RZ, R39 ;  /* 0x000000ffff077224 */ /* 0x000fe400078e0027 */
[----:B------:R-:W-:-:S07]  /*12d0*/  IMAD.MOV.U32 R21, RZ, RZ, 0x0 ;  /* 0x00000000ff157424 */ /* 0x000fce00078e00ff */
[----:B------:R-:W-:Y:S05]  /*12e0*/  CALL.REL.NOINC `($__internal_9_$__cuda_sm20_div_rn_f64_full) ;  /* 0x0000003800c87944 */ /* 0x000fea0003c00000 */
.L_x_237:
[----:B------:R-:W-:Y:S05]  /*12f0*/  BSYNC.RECONVERGENT B6 ;  /* 0x0000000000067941 */ /* 0x000fea0003800200 */
.L_x_236:
[----:B------:R-:W0:Y:S01]  /*1300*/  MUFU.RCP64H R9, R53 ;  /* 0x0000003500097308 */ /* 0x000e220000001800 */
[----:B------:R-:W-:Y:S01]  /*1310*/  VIADD R8, R53, 0x300402 ;  /* 0x0030040235087836 */ /* 0x000fe20000000000 */
[----:B------:R-:W-:Y:S01]  /*1320*/  UMOV UR4, 0xfeebc2a0 ;  /* 0xfeebc2a000047882 */ /* 0x000fe20000000000 */
[----:B------:R-:W-:Y:S01]  /*1330*/  UMOV UR5, 0x39b4484b ;  /* 0x39b4484b00057882 */ /* 0x000fe20000000000 */
[----:B------:R-:W-:Y:S02]  /*1340*/  BSSY.RECONVERGENT B6, `(.L_x_238) ;  /* 0x0000013000067945 */ /* 0x000fe40003800200 */
[----:B------:R-:W-:Y:S01]  /*1350*/  FSETP.GEU.AND P1, PT, |R8|, 5.8789094863358348022e-39, PT ;  /* 0x004004020800780b */ /* 0x000fe20003f2e200 */
[----:B0-----:R-:W-:-:S08]  /*1360*/  DFMA R6, -R52, R8, 1 ;  /* 0x3ff000003406742b */ /* 0x001fd00000000108 */
[----:B------:R-:W-:-:S08]  /*1370*/  DFMA R6, R6, R6, R6 ;  /* 0x000000060606722b */ /* 0x000fd00000000006 */
[----:B------:R-:W-:Y:S02]  /*1380*/  DFMA R10, R8, R6, R8 ;  /* 0x00000006080a722b */ /* 0x000fe40000000008 */
[----:B------:R-:W-:-:S06]  /*1390*/  DADD R6, R4, 1 ;  /* 0x3ff0000004067429 */ /* 0x000fcc0000000000 */
[----:B------:R-:W-:Y:S02]  /*13a0*/  DFMA R4, -R52, R10, 1 ;  /* 0x3ff000003404742b */ /* 0x000fe4000000010a */
[----:B------:R-:W-:-:S06]  /*13b0*/  DSETP.GEU.AND P0, PT, |R6|, UR4, PT ;  /* 0x0000000406007e2a */ /* 0x000fcc000bf0e200 */
[----:B------:R-:W-:Y:S01]  /*13c0*/  DFMA R4, R10, R4, R10 ;  /* 0x000000040a04722b */ /* 0x000fe2000000000a */
[----:B------:R-:W-:Y:S02]  /*13d0*/  FSEL R38, R6, -1.56689564892773785480e+38, P0 ;  /* 0xfeebc2a006267808 */ /* 0x000fe40000000000 */
[----:B------:R-:W-:Y:S01]  /*13e0*/  FSEL R39, R7, 0.00034386137849651277065, P0 ;  /* 0x39b4484b07277808 */ /* 0x000fe20000000000 */
[----:B------:R-:W-:Y:S07]  /*13f0*/  @P1 BRA `(.L_x_239) ;  /* 0x00000000001c1947 */ /* 0x000fee0003800000 */
[----:B------:R-:W-:Y:S01]  /*1400*/  LOP3.LUT R6, R53, 0x7fffffff, RZ, 0xc0, !PT ;  /* 0x7fffffff35067812 */ /* 0x000fe200078ec0ff */
[----:B------:R-:W-:Y:S01]  /*1410*/  IMAD.MOV.U32 R4, RZ, RZ, R52 ;  /* 0x000000ffff047224 */ /* 0x000fe200078e0034 */
[----:B------:R-:W-:Y:S01]  /*1420*/  MOV R20, 0x1470 ;  /* 0x0000147000147802 */ /* 0x000fe20000000f00 */
[----:B------:R-:W-:Y:S01]  /*1430*/  IMAD.MOV.U32 R5, RZ, RZ, R53 ;  /* 0x000000ffff057224 */ /* 0x000fe200078e0035 */
[----:B------:R-:W-:Y:S01]  /*1440*/  MOV R21, 0x0 ;  /* 0x0000000000157802 */ /* 0x000fe20000000f00 */
[----:B------:R-:W-:-:S07]  /*1450*/  VIADD R6, R6, 0xfff00000 ;  /* 0xfff0000006067836 */ /* 0x000fce0000000000 */
[----:B------:R-:W-:Y:S05]  /*1460*/  CALL.REL.NOINC `($__internal_8_$__cuda_sm20_dblrcp_rn_slowpath_v3) ;  /* 0x0000003400bc7944 */ /* 0x000fea0003c00000 */
.L_x_239:
[----:B------:R-:W-:Y:S05]  /*1470*/  BSYNC.RECONVERGENT B6 ;  /* 0x0000000000067941 */ /* 0x000fea0003800200 */
.L_x_238:
[----:B------:R-:W-:Y:S01]  /*1480*/  ISETP.NE.AND P0, PT, R30, RZ, PT ;  /* 0x000000ff1e00720c */ /* 0x000fe20003f05270 */
[----:B------:R-:W-:Y:S01]  /*1490*/  UMOV UR4, 0x9ee75616 ;  /* 0x9ee7561600047882 */ /* 0x000fe20000000000 */
[----:B------:R-:W-:Y:S02]  /*14a0*/  UMOV UR5, 0x3cd203af ;  /* 0x3cd203af00057882 */ /* 0x000fe40000000000 */
[----:B------:R-:W-:Y:S02]  /*14b0*/  FSEL R30, R4, 0.00030622564372606575489, P0 ;  /* 0x39a08ce9041e7808 */ /* 0x000fe40000000000 */
[----:B------:R-:W-:Y:S02]  /*14c0*/  FSEL R31, R5, 10831.5869140625, P0 ;  /* 0x46293e59051f7808 */ /* 0x000fe40000000000 */
[C---:B------:R-:W-:Y:S01]  /*14d0*/  ISETP.GE.U32.AND P0, PT, R17.reuse, 0xc7, PT ;  /* 0x000000c71100780c */ /* 0x040fe20003f06070 */
[----:B------:R-:W-:-:S03]  /*14e0*/  VIADD R17, R17, 0x1 ;  /* 0x0000000111117836 */ /* 0x000fc60000000000 */
[----:B------:R-:W-:-:S08]  /*14f0*/  DMUL R4, R38, R30 ;  /* 0x0000001e26047228 */ /* 0x000fd00000000000 */
[----:B------:R-:W-:Y:S02]  /*1500*/  DADD R6, R4, -1 ;  /* 0xbff0000004067429 */ /* 0x000fe40000000000 */
[----:B------:R-:W-:-:S06]  /*1510*/  DMUL R36, R36, R4 ;  /* 0x0000000424247228 */ /* 0x000fcc0000000000 */
[----:B------:R-:W-:-:S14]  /*1520*/  DSETP.GEU.AND P1, PT, |R6|, UR4, PT ;  /* 0x0000000406007e2a */ /* 0x000fdc000bf2e200 */
[----:B------:R-:W-:Y:S05]  /*1530*/  @!P0 BRA P1, `(.L_x_240) ;  /* 0xfffffff400308947 */ /* 0x000fea000083ffff */
[----:B------:R-:W-:Y:S05]  /*1540*/  BSYNC.RECONVERGENT B7 ;  /* 0x0000000000077941 */ /* 0x000fea0003800200 */
.L_x_227:
[----:B------:R-:W0:Y:S01]  /*1550*/  LDC.64 R30, c[0x0][0x358] ;  /* 0x0000d600ff1e7b82 */ /* 0x000e220000000a00 */
[----:B------:R-:W-:Y:S01]  /*1560*/  DSETP.NAN.AND P0, PT, R28, R28, PT ;  /* 0x0000001c1c00722a */ /* 0x000fe20003f08000 */
[----:B------:R-:W-:-:S13]  /*1570*/  BSSY.RECONVERGENT B8, `(.L_x_241) ;  /* 0x00000b7000087945 */ /* 0x000fda0003800200 */
[----:B------:R-:W-:Y:S05]  /*1580*/  @P0 BRA `(.L_x_242) ;  /* 0x0000000800d00947 */ /* 0x000fea0003800000 */
[----:B------:R-:W-:Y:S01]  /*1590*/  DADD R44, -RZ, |R28| ;  /* 0x00000000ff2c7229 */ /* 0x000fe2000000051c */
[----:B------:R-:W-:Y:S01]  /*15a0*/  MOV R20, 0x15f0 ;  /* 0x000015f000147802 */ /* 0x000fe20000000f00 */
[----:B------:R-:W-:-:S08]  /*15b0*/  IMAD.MOV.U32 R21, RZ, RZ, 0x0 ;  /* 0x00000000ff157424 */ /* 0x000fd000078e00ff */
[----:B------:R-:W-:Y:S02]  /*15c0*/  IMAD.MOV.U32 R4, RZ, RZ, R44 ;  /* 0x000000ffff047224 */ /* 0x000fe400078e002c */
[----:B------:R-:W-:-:S07]  /*15d0*/  IMAD.MOV.U32 R5, RZ, RZ, R45 ;  /* 0x000000ffff057224 */ /* 0x000fce00078e002d */
[----:B0-----:R-:W-:Y:S05]  /*15e0*/  CALL.REL.NOINC `($betainc_f64$__internal_lgamma_pos) ;  /* 0x0000003c00b07944 */ /* 0x001fea0003c00000 */
[----:B------:R-:W-:Y:S01]  /*15f0*/  ISETP.GT.AND P0, PT, R29, -0x1, PT ;  /* 0xffffffff1d00780c */ /* 0x000fe20003f04270 */
[----:B------:R-:W-:Y:S02]  /*1600*/  IMAD.MOV.U32 R38, RZ, RZ, R4 ;  /* 0x000000ffff267224 */ /* 0x000fe400078e0004 */
[----:B------:R-:W-:-:S03]  /*1610*/  IMAD.MOV.U32 R39, RZ, RZ, R5 ;  /* 0x000000ffff277224 */ /* 0x000fc600078e0005 */
[----:B------:R-:W-:Y:S01]  /*1620*/  MOV R46, R38 ;  /* 0x00000026002e7202 */ /* 0x000fe20000000f00 */
[----:B------:R-:W-:-:S06]  /*1630*/  IMAD.MOV.U32 R47, RZ, RZ, R39 ;  /* 0x000000ffff2f7224 */ /* 0x000fcc00078e0027 */
[----:B------:R-:W-:Y:S05]  /*1640*/  @P0 BRA `(.L_x_243) ;  /* 0x0000000800a40947 */ /* 0x000fea0003800000 */
[----:B------:R-:W0:Y:S01]  /*1650*/  FRND.F64.TRUNC R4, R44 ;  /* 0x0000002c00047313 */ /* 0x000e22000030d800 */
[----:B------:R-:W-:Y:S02]  /*1660*/  IMAD.MOV.U32 R46, RZ, RZ, 0x0 ;  /* 0x00000000ff2e7424 */ /* 0x000fe400078e00ff */
[----:B------:R-:W-:Y:S01]  /*1670*/  IMAD.MOV.U32 R47, RZ, RZ, 0x7ff00000 ;  /* 0x7ff00000ff2f7424 */ /* 0x000fe200078e00ff */
[----:B0-----:R-:W-:-:S14]  /*1680*/  DSETP.NEU.AND P0, PT, R44, R4, PT ;  /* 0x000000042c00722a */ /* 0x001fdc0003f0d000 */
[----:B------:R-:W-:Y:S05]  /*1690*/  @!P0 BRA `(.L_x_243) ;  /* 0x0000000800908947 */ /* 0x000fea0003800000 */
[----:B------:R-:W-:Y:S01]  /*16a0*/  ISETP.GE.AND P0, PT, R45, 0x3c000000, PT ;  /* 0x3c0000002d00780c */ /* 0x000fe20003f06270 */
[----:B------:R-:W-:Y:S01]  /*16b0*/  BSSY.RECONVERGENT B7, `(.L_x_244) ;  /* 0x0000048000077945 */ /* 0x000fe20003800200 */
[----:B------:R-:W-:-:S11]  /*16c0*/  IMAD.MOV.U32 R17, RZ, RZ, R45 ;  /* 0x000000ffff117224 */ /* 0x000fd600078e002d */
[----:B------:R-:W-:Y:S05]  /*16d0*/  @!P0 BRA `(.L_x_245) ;  /* 0x0000000400148947 */ /* 0x000fea0003800000 */
[----:B------:R-:W-:Y:S01]  /*16e0*/  VIADD R7, R45, 0x100000 ;  /* 0x001000002d077836 */ /* 0x000fe20000000000 */
[----:B------:R-:W0:Y:S01]  /*16f0*/  LDCU.64 UR4, c[0x4][0x10] ;  /* 0x01000200ff0477ac */ /* 0x000e220008000a00 */
[----:B------:R-:W-:Y:S01]  /*1700*/  IMAD.MOV.U32 R6, RZ, RZ, R44 ;  /* 0x000000ffff067224 */ /* 0x000fe200078e002c */
[----:B------:R-:W-:Y:S02]  /*1710*/  R2UR UR6, R30 ;  /* 0x000000001e0672ca */ /* 0x000fe400000e0000 */
[----:B------:R-:W-:Y:S01]  /*1720*/  R2UR UR7, R31 ;  /* 0x000000001f0772ca */ /* 0x000fe200000e0000 */
[----:B------:R-:W1:Y:S02]  /*1730*/  F2I.S64.F64 R46, R6 ;  /* 0x00000006002e7311 */ /* 0x000e640000301900 */
[----:B-1----:R-:W-:-:S04]  /*1740*/  SHF.L.U32 R42, R46, 0x6, RZ ;  /* 0x000000062e2a7819 */ /* 0x002fc800000006ff */
[----:B------:R-:W-:-:S04]  /*1750*/  LOP3.LUT R42, R42, 0x40, RZ, 0xc0, !PT ;  /* 0x000000402a2a7812 */ /* 0x000fc800078ec0ff */
[----:B0-----:R-:W-:-:S05]  /*1760*/  IADD3 R42, P0, PT, R42, UR4, RZ ;  /* 0x000000042a2a7c10 */ /* 0x001fca000ff1e0ff */
[----:B------:R-:W-:Y:S01]  /*1770*/  IMAD.X R43, RZ, RZ, UR5, P0 ;  /* 0x00000005ff2b7e24 */ /* 0x000fe200080e06ff */
[----:B------:R-:W-:-:S04]  /*1780*/  R2UR UR4, R30 ;  /* 0x000000001e0472ca */ /* 0x000fc800000e0000 */
[----:B------:R-:W2:Y:S01]  /*1790*/  LDG.E.128.CONSTANT R8, desc[UR6][R42.64] ;  /* 0x000000062a087981 */ /* 0x000ea2000c1e9d00 */
[----:B------:R-:W-:-:S13]  /*17a0*/  R2UR UR5, R31 ;  /* 0x000000001f0572ca */ /* 0x000fda00000e0000 */
[----:B------:R-:W3:Y:S04]  /*17b0*/  LDG.E.128.CONSTANT R12, desc[UR4][R42.64+0x10] ;  /* 0x000010042a0c7981 */ /* 0x000ee8000c1e9d00 */
[----:B------:R-:W4:Y:S01]  /*17c0*/  LDG.E.128.CONSTANT R32, desc[UR4][R42.64+0x20] ;  /* 0x000020042a207981 */ /* 0x000f22000c1e9d00 */
[----:B------:R-:W0:Y:S01]  /*17d0*/  FRND.F64 R6, R6 ;  /* 0x0000000600067313 */ /* 0x000e220000301800 */
[----:B------:R-:W-:Y:S01]  /*17e0*/  UMOV UR4, 0x33145c07 ;  /* 0x33145c0700047882 */ /* 0x000fe20000000000 */
[----:B------:R-:W-:Y:S01]  /*17f0*/  UMOV UR5, 0x3ca1a626 ;  /* 0x3ca1a62600057882 */ /* 0x000fe20000000000 */
[----:B------:R-:W-:Y:S01]  /*1800*/  LOP3.LUT R0, R46, 0x1, RZ, 0xc0, !PT ;  /* 0x000000012e007812 */ /* 0x000fe200078ec0ff */
[----:B------:R-:W-:Y:S03]  /*1810*/  BSSY.RECONVERGENT B6, `(.L_x_246) ;  /* 0x000002f000067945 */ /* 0x000fe60003800200 */
[----:B------:R-:W-:Y:S01]  /*1820*/  ISETP.NE.U32.AND P0, PT, R0, 0x1, PT ;  /* 0x000000010000780c */ /* 0x000fe20003f05070 */
[----:B------:R-:W-:-:S03]  /*1830*/  IMAD.MOV.U32 R0, RZ, RZ, 0x3da8ff83 ;  /* 0x3da8ff83ff007424 */ /* 0x000fc600078e00ff */
[----:B------:R-:W-:Y:S01]  /*1840*/  ISETP.NE.U32.AND.EX P0, PT, RZ, RZ, PT, P0 ;  /* 0x000000ffff00720c */ /* 0x000fe20003f05100 */
[----:B0-----:R-:W-:-:S08]  /*1850*/  DFMA R4, R6, -0.5, R44 ;  /* 0xbfe000000604782b */ /* 0x001fd0000000002c */
[----:B------:R-:W-:Y:S01]  /*1860*/  DMUL R40, R4, UR4 ;  /* 0x0000000404287c28 */ /* 0x000fe20008000000 */
[----:B------:R-:W-:Y:S01]  /*1870*/  UMOV UR4, 0x54442d18 ;  /* 0x54442d1800047882 */ /* 0x000fe20000000000 */
[----:B------:R-:W-:-:S06]  /*1880*/  UMOV UR5, 0x400921fb ;  /* 0x400921fb00057882 */ /* 0x000fcc0000000000 */
[----:B------:R-:W-:Y:S01]  /*1890*/  DFMA R4, R4, UR4, R40 ;  /* 0x0000000404047c2b */ /* 0x000fe20008000028 */
[----:B------:R-:W-:Y:S01]  /*18a0*/  IMAD.MOV.U32 R40, RZ, RZ, 0x20fd8164 ;  /* 0x20fd8164ff287424 */ /* 0x000fe200078e00ff */
[----:B------:R-:W-:-:S04]  /*18b0*/  FSEL R41, -R0, 0.11223486810922622681, !P0 ;  /* 0x3de5db6500297808 */ /* 0x000fc80004000100 */
[----:B------:R-:W-:Y:S02]  /*18c0*/  FSEL R40, R40, -8.06006814911005101289e+34, !P0 ;  /* 0xf9785eba28287808 */ /* 0x000fe40004000000 */
[----:B------:R-:W-:-:S08]  /*18d0*/  DMUL R6, R4, R4 ;  /* 0x0000000404067228 */ /* 0x000fd00000000000 */
[----:B--2---:R-:W-:-:S08]  /*18e0*/  DFMA R8, R6, R40, R8 ;  /* 0x000000280608722b */ /* 0x004fd00000000008 */
[----:B------:R-:W-:-:S08]  /*18f0*/  DFMA R8, R6, R8, R10 ;  /* 0x000000080608722b */ /* 0x000fd0000000000a */
[----:B---3--:R-:W-:-:S08]  /*1900*/  DFMA R8, R6, R8, R12 ;  /* 0x000000080608722b */ /* 0x008fd0000000000c */
[----:B------:R-:W-:-:S08]  /*1910*/  DFMA R8, R6, R8, R14 ;  /* 0x000000080608722b */ /* 0x000fd0000000000e */
[----:B----4-:R-:W-:-:S08]  /*1920*/  DFMA R8, R6, R8, R32 ;  /* 0x000000080608722b */ /* 0x010fd00000000020 */
[----:B------:R-:W-:-:S08]  /*1930*/  DFMA R8, R6, R8, R34 ;  /* 0x000000080608722b */ /* 0x000fd00000000022 */
[-C--:B------:R-:W-:Y:S02]  /*1940*/  DFMA R4, R4, R8.reuse, R4 ;  /* 0x000000080404722b */ /* 0x080fe40000000004 */
[----:B------:R-:W-:-:S10]  /*1950*/  DFMA R6, R6, R8, 1 ;  /* 0x3ff000000606742b */ /* 0x000fd40000000008 */
[----:B------:R-:W-:Y:S02]  /*1960*/  FSEL R6, R6, R4, !P0 ;  /* 0x0000000406067208 */ /* 0x000fe40004000000 */
[----:B------:R-:W-:Y:S02]  /*1970*/  FSEL R7, R7, R5, !P0 ;  /* 0x0000000507077208 */ /* 0x000fe40004000000 */
[----:B------:R-:W-:-:S04]  /*1980*/  LOP3.LUT P0, RZ, R46, 0x2, RZ, 0xc0, !PT ;  /* 0x000000022eff7812 */ /* 0x000fc8000780c0ff */
[----:B------:R-:W-:-:S10]  /*1990*/  DADD R4, RZ, -R6 ;  /* 0x00000000ff047229 */ /* 0x000fd40000000806 */
[----:B------:R-:W-:Y:S02]  /*19a0*/  FSEL R4, R6, R4, !P0 ;  /* 0x0000000406047208 */ /* 0x000fe40004000000 */
[----:B------:R-:W-:-:S06]  /*19b0*/  FSEL R5, R7, R5, !P0 ;  /* 0x0000000507057208 */ /* 0x000fcc0004000000 */
[----:B------:R-:W-:Y:S01]  /*19c0*/  DMUL R10, R28, R4 ;  /* 0x000000041c0a7228 */ /* 0x000fe20000000000 */
[----:B------:R-:W-:-:S07]  /*19d0*/  IMAD.MOV.U32 R4, RZ, RZ, 0x1 ;  /* 0x00000001ff047424 */ /* 0x000fce00078e00ff */
[----:B------:R-:W-:-:S06]  /*19e0*/  DADD R6, -RZ, |R10| ;  /* 0x00000000ff067229 */ /* 0x000fcc000000050a */
[----:B------:R-:W0:Y:S02]  /*19f0*/  MUFU.RCP64H R5, R7 ;  /* 0x0000000700057308 */ /* 0x000e240000001800 */
[----:B0-----:R-:W-:-:S08]  /*1a00*/  DFMA R8, -|R10|, R4, 1 ;  /* 0x3ff000000a08742b */ /* 0x001fd00000000304 */
[----:B------:R-:W-:-:S08]  /*1a10*/  DFMA R8, R8, R8, R8 ;  /* 0x000000080808722b */ /* 0x000fd00000000008 */
[----:B------:R-:W-:-:S08]  /*1a20*/  DFMA R8, R4, R8, R4 ;  /* 0x000000080408722b */ /* 0x000fd00000000004 */
[----:B------:R-:W-:-:S08]  /*1a30*/  DFMA R4, -|R10|, R8, 1 ;  /* 0x3ff000000a04742b */ /* 0x000fd00000000308 */
[----:B------:R-:W-:-:S08]  /*1a40*/  DFMA R4, R8, R4, R8 ;  /* 0x000000040804722b */ /* 0x000fd00000000008 */
[----:B------:R-:W-:-:S08]  /*1a50*/  DMUL R8, R4, UR4 ;  /* 0x0000000404087c28 */ /* 0x000fd00008000000 */
[----:B------:R-:W-:-:S08]  /*1a60*/  DFMA R10, -|R10|, R8, UR4 ;  /* 0x000000040a0a7e2b */ /* 0x000fd00008000308 */
[----:B------:R-:W-:-:S10]  /*1a70*/  DFMA R4, R4, R10, R8 ;  /* 0x0000000a0404722b */ /* 0x000fd40000000008 */
[----:B------:R-:W-:-:S05]  /*1a80*/  FFMA R0, RZ, R7, R5 ;  /* 0x00000007ff007223 */ /* 0x000fca0000000005 */
[----:B------:R-:W-:-:S13]  /*1a90*/  FSETP.GT.AND P0, PT, |R0|, 1.469367938527859385e-39, PT ;  /* 0x001000000000780b */ /* 0x000fda0003f04200 */
[----:B------:R-:W-:Y:S05]  /*1aa0*/  @P0 BRA `(.L_x_247) ;  /* 0x0000000000140947 */ /* 0x000fea0003800000 */
[----:B------:R-:W-:Y:S01]  /*1ab0*/  IMAD.MOV.U32 R4, RZ, RZ, 0x54442d18 ;  /* 0x54442d18ff047424 */ /* 0x000fe200078e00ff */
[----:B------:R-:W-:Y:S01]  /*1ac0*/  MOV R20, 0x1b00 ;  /* 0x00001b0000147802 */ /* 0x000fe20000000f00 */
[----:B------:R-:W-:Y:S01]  /*1ad0*/  IMAD.MOV.U32 R5, RZ, RZ, 0x400921fb ;  /* 0x400921fbff057424 */ /* 0x000fe200078e00ff */
[----:B------:R-:W-:-:S07]  /*1ae0*/  MOV R21, 0x0 ;  /* 0x0000000000157802 */ /* 0x000fce0000000f00 */
[----:B------:R-:W-:Y:S05]  /*1af0*/  CALL.REL.NOINC `($__internal_9_$__cuda_sm20_div_rn_f64_full) ;  /* 0x0000003000c47944 */ /* 0x000fea0003c00000 */
.L_x_247:
[----:B------:R-:W-:Y:S05]  /*1b00*/  BSYNC.RECONVERGENT B6 ;  /* 0x0000000000067941 */ /* 0x000fea0003800200 */
.L_x_246:
[----:B------:R-:W-:Y:S02]  /*1b10*/  IMAD.MOV.U32 R44, RZ, RZ, R4 ;  /* 0x000000ffff2c7224 */ /* 0x000fe400078e0004 */
[----:B------:R-:W-:-:S07]  /*1b20*/  IMAD.MOV.U32 R45, RZ, RZ, R5 ;  /* 0x000000ffff2d7224 */ /* 0x000fce00078e0005 */
.L_x_245:
[----:B------:R-:W-:Y:S05]  /*1b30*/  BSYNC.RECONVERGENT B7 ;  /* 0x0000000000077941 */ /* 0x000fea0003800200 */
.L_x_244:
[----:B------:R-:W-:Y:S01]  /*1b40*/  ISETP.GT.AND P0, PT, R45, 0xfffff, PT ;  /* 0x000fffff2d00780c */ /* 0x000fe20003f04270 */
[----:B------:R-:W-:Y:S01]  /*1b50*/  IMAD.MOV.U32 R0, RZ, RZ, R45 ;  /* 0x000000ffff007224 */ /* 0x000fe200078e002d */
[----:B------:R-:W-:Y:S01]  /*1b60*/  BSSY.RECONVERGENT B0, `(.L_x_248) ;  /* 0x0000050000007945 */ /* 0x000fe20003800200 */
[----:B------:R-:W-:-:S10]  /*1b70*/  IMAD.MOV.U32 R10, RZ, RZ, R44 ;  /* 0x000000ffff0a7224 */ /* 0x000fd400078e002c */
[----:B------:R-:W-:-:S10]  /*1b80*/  @!P0 DMUL R44, R44, 1.80143985094819840000e+16 ;  /* 0x435000002c2c8828 */ /* 0x000fd40000000000 */
[----:B------:R-:W-:Y:S02]  /*1b90*/  @!P0 IMAD.MOV.U32 R0, RZ, RZ, R45 ;  /* 0x000000ffff008224 */ /* 0x000fe400078e002d */
[----:B------:R-:W-:Y:S02]  /*1ba0*/  @!P0 IMAD.MOV.U32 R10, RZ, RZ, R44 ;  /* 0x000000ffff0a8224 */ /* 0x000fe400078e002c */
[----:B------:R-:W-:-:S05]  /*1bb0*/  VIADD R3, R0, 0xffffffff ;  /* 0xffffffff00037836 */ /* 0x000fca0000000000 */
[----:B------:R-:W-:Y:S02]  /*1bc0*/  ISETP.GT.U32.AND P1, PT, R3, 0x7feffffe, PT ;  /* 0x7feffffe0300780c */ /* 0x000fe40003f24070 */
[----:B------:R-:W-:Y:S01]  /*1bd0*/  MOV R3, 0xfffffc01 ;  /* 0xfffffc0100037802 */ /* 0x000fe20000000f00 */
[----:B------:R-:W-:-:S10]  /*1be0*/  @!P0 IMAD.MOV.U32 R3, RZ, RZ, -0x435 ;  /* 0xfffffbcbff038424 */ /* 0x000fd400078e00ff */
[----:B------:R-:W-:Y:S05]  /*1bf0*/  @P1 BRA `(.L_x_249) ;  /* 0x0000000400001947 */ /* 0x000fea0003800000 */
[----:B------:R-:W-:Y:S01]  /*1c00*/  LOP3.LUT R4, R0, 0xfffff, RZ, 0xc0, !PT ;  /* 0x000fffff00047812 */ /* 0x000fe200078ec0ff */
        /* <DEDUP_REMOVED lines=16> */
[----:B------:R-:W-:Y:S02]  /*1d10*/  DADD R10, R10, -1 ;  /* 0xbff000000a0a7429 */ /* 0x000fe40000000000 */
[----:B------:R-:W-:Y:S01]  /*1d20*/  DADD R32, R32, -UR6 ;  /* 0x8000000620207e29 */ /* 0x000fe20008000000 */
[----:B------:R-:W-:Y:S01]  /*1d30*/  UMOV UR6, 0xfefa39ef ;  /* 0xfefa39ef00067882 */ /* 0x000fe20000000000 */
[----:B------:R-:W0:Y:S01]  /*1d40*/  MUFU.RCP64H R7, R13 ;  /* 0x0000000d00077308 */ /* 0x000e220000001800 */
[----:B------:R-:W-:Y:S01]  /*1d50*/  UMOV UR7, 0x3fe62e42 ;  /* 0x3fe62e4200077882 */ /* 0x000fe20000000000 */
        /* <DEDUP_REMOVED lines=17> */
[----:B------:R-:W-:Y:S02]  /*1e70*/  DFMA R14, R10, -R4, R14 ;  /* 0x800000040a0e722b */ /* 0x000fe4000000000e */
        /* <DEDUP_REMOVED lines=24> */
.L_x_249:
[----:B------:R-:W-:Y:S01]  /*2000*/  IMAD.MOV.U32 R4, RZ, RZ, 0x0 ;  /* 0x00000000ff047424 */ /* 0x000fe200078e00ff */
[----:B------:R-:W-:Y:S01]  /*2010*/  LOP3.LUT P0, RZ, R45, 0x7fffffff, RZ, 0xc0, !PT ;  /* 0x7fffffff2dff7812 */ /* 0x000fe2000780c0ff */
[----:B------:R-:W-:-:S06]  /*2020*/  IMAD.MOV.U32 R5, RZ, RZ, 0x7ff00000 ;  /* 0x7ff00000ff057424 */ /* 0x000fcc00078e00ff */
[----:B------:R-:W-:-:S10]  /*2030*/  DFMA R4, R44, R4, +INF ;  /* 0x7ff000002c04742b */ /* 0x000fd40000000004 */
[----:B------:R-:W-:Y:S02]  /*2040*/  FSEL R10, R4, RZ, P0 ;  /* 0x000000ff040a7208 */ /* 0x000fe40000000000 */
[----:B------:R-:W-:-:S07]  /*2050*/  FSEL R11, R5, -QNAN , P0 ;  /* 0xfff00000050b7808 */ /* 0x000fce0000000000 */
.L_x_250:
[----:B------:R-:W-:Y:S05]  /*2060*/  BSYNC.RECONVERGENT B0 ;  /* 0x0000000000007941 */ /* 0x000fea0003800200 */
.L_x_248:
[--C-:B------:R-:W-:Y:S01]  /*2070*/  DADD R38, -R38, R10.reuse ;  /* 0x0000000026267229 */ /* 0x100fe2000000010a */
[----:B------:R-:W-:Y:S01]  /*2080*/  ISETP.GE.AND P0, PT, R17, 0x3c000000, PT ;  /* 0x3c0000001100780c */ /* 0x000fe20003f06270 */
[----:B------:R-:W-:-:S10]  /*2090*/  DADD R10, -RZ, -R10 ;  /* 0x00000000ff0a7229 */ /* 0x000fd4000000090a */
[----:B------:R-:W-:Y:S02]  /*20a0*/  FSEL R46, R10, R38, !P0 ;  /* 0x000000260a2e7208 */ /* 0x000fe40004000000 */
[----:B------:R-:W-:Y:S01]  /*20b0*/  FSEL R47, R11, R39, !P0 ;  /* 0x000000270b2f7208 */ /* 0x000fe20004000000 */
[----:B------:R-:W-:Y:S06]  /*20c0*/  BRA `(.L_x_243) ;  /* 0x0000000000047947 */ /* 0x000fec0003800000 */
.L_x_242:
[----:B------:R-:W-:-:S11]  /*20d0*/  DADD R46, R28, R28 ;  /* 0x000000001c2e7229 */ /* 0x000fd6000000001c */
.L_x_243:
[----:B------:R-:W-:Y:S05]  /*20e0*/  BSYNC.RECONVERGENT B8 ;  /* 0x0000000000087941 */ /* 0x000fea0003800200 */
.L_x_241:
[----:B------:R-:W-:Y:S01]  /*20f0*/  DSETP.NAN.AND P0, PT, R26, R26, PT ;  /* 0x0000001a1a00722a */ /* 0x000fe20003f08000 */
[----:B------:R-:W-:-:S13]  /*2100*/  BSSY.RECONVERGENT B8, `(.L_x_251) ;  /* 0x00000b7000087945 */ /* 0x000fda0003800200 */
[----:B------:R-:W-:Y:S05]  /*2110*/  @P0 BRA `(.L_x_252) ;  /* 0x0000000800d00947 */ /* 0x000fea0003800000 */
[----:B------:R-:W-:Y:S01]  /*2120*/  DADD R44, -RZ, |R26| ;  /* 0x00000000ff2c7229 */ /* 0x000fe2000000051a */
[----:B------:R-:W-:Y:S02]  /*2130*/  MOV R20, 0x2180 ;  /* 0x0000218000147802 */ /* 0x000fe40000000f00 */
[----:B------:R-:W-:-:S07]  /*2140*/  MOV R21, 0x0 ;  /* 0x0000000000157802 */ /* 0x000fce0000000f00 */
[----:B------:R-:W-:Y:S02]  /*2150*/  IMAD.MOV.U32 R4, RZ, RZ, R44 ;  /* 0x000000ffff047224 */ /* 0x000fe400078e002c */
[----:B------:R-:W-:-:S07]  /*2160*/  IMAD.MOV.U32 R5, RZ, RZ, R45 ;  /* 0x000000ffff057224 */ /* 0x000fce00078e002d */
[----:B0-----:R-:W-:Y:S05]  /*2170*/  CALL.REL.NOINC `($betainc_f64$__internal_lgamma_pos) ;  /* 0x0000003000cc7944 */ /* 0x001fea0003c00000 */
[----:B------:R-:W-:Y:S01]  /*2180*/  ISETP.GT.AND P0, PT, R27, -0x1, PT ;  /* 0xffffffff1b00780c */ /* 0x000fe20003f04270 */
[----:B------:R-:W-:Y:S02]  /*2190*/  IMAD.MOV.U32 R38, RZ, RZ, R4 ;  /* 0x000000ffff267224 */ /* 0x000fe400078e0004 */
[----:B------:R-:W-:Y:S02]  /*21a0*/  IMAD.MOV.U32 R39, RZ, RZ, R5 ;  /* 0x000000ffff277224 */ /* 0x000fe400078e0005 */
[----:B------:R-:W-:Y:S02]  /*21b0*/  IMAD.MOV.U32 R4, RZ, RZ, R38 ;  /* 0x000000ffff047224 */ /* 0x000fe400078e0026 */
[----:B------:R-:W-:-:S06]  /*21c0*/  IMAD.MOV.U32 R5, RZ, RZ, R39 ;  /* 0x000000ffff057224 */ /* 0x000fcc00078e0027 */
[----:B------:R-:W-:Y:S05]  /*21d0*/  @P0 BRA `(.L_x_253) ;  /* 0x0000000800a40947 */ /* 0x000fea0003800000 */
[----:B------:R-:W0:Y:S02]  /*21e0*/  FRND.F64.TRUNC R4, R44 ;  /* 0x0000002c00047313 */ /* 0x000e24000030d800 */
[----:B0-----:R-:W-:Y:S01]  /*21f0*/  DSETP.NEU.AND P0, PT, R44, R4, PT ;  /* 0x000000042c00722a */ /* 0x001fe20003f0d000 */
[----:B------:R-:W-:Y:S02]  /*2200*/  IMAD.MOV.U32 R4, RZ, RZ, 0x0 ;  /* 0x00000000ff047424 */ /* 0x000fe400078e00ff */
[----:B------:R-:W-:-:S11]  /*2210*/  IMAD.MOV.U32 R5, RZ, RZ, 0x7ff00000 ;  /* 0x7ff00000ff057424 */ /* 0x000fd600078e00ff */
[----:B------:R-:W-:Y:S05]  /*2220*/  @!P0 BRA `(.L_x_253) ;  /* 0x0000000800908947 */ /* 0x000fea0003800000 */
[----:B------:R-:W-:Y:S01]  /*2230*/  ISETP.GE.AND P0, PT, R45, 0x3c000000, PT ;  /* 0x3c0000002d00780c */ /* 0x000fe20003f06270 */
[----:B------:R-:W-:Y:S01]  /*2240*/  BSSY.RECONVERGENT B7, `(.L_x_254) ;  /* 0x0000048000077945 */ /* 0x000fe20003800200 */
[----:B------:R-:W-:-:S11]  /*2250*/  MOV R17, R45 ;  /* 0x0000002d00117202 */ /* 0x000fd60000000f00 */
[----:B------:R-:W-:Y:S05]  /*2260*/  @!P0 BRA `(.L_x_255) ;  /* 0x0000000400148947 */ /* 0x000fea0003800000 */
[----:B------:R-:W-:Y:S01]  /*2270*/  VIADD R5, R45, 0x100000 ;  /* 0x001000002d057836 */ /* 0x000fe20000000000 */
[----:B------:R-:W0:Y:S01]  /*2280*/  LDCU.64 UR4, c[0x4][0x10] ;  /* 0x01000200ff0477ac */ /* 0x000e220008000a00 */
[----:B------:R-:W-:Y:S01]  /*2290*/  IMAD.MOV.U32 R4, RZ, RZ, R44 ;  /* 0x000000ffff047224 */ /* 0x000fe200078e002c */
[----:B------:R-:W-:Y:S02]  /*22a0*/  R2UR UR6, R30 ;  /* 0x000000001e0672ca */ /* 0x000fe400000e0000 */
[----:B------:R-:W-:Y:S01]  /*22b0*/  R2UR UR7, R31 ;  /* 0x000000001f0772ca */ /* 0x000fe200000e0000 */
[----:B------:R-:W1:Y:S02]  /*22c0*/  F2I.S64.F64 R48, R4 ;  /* 0x0000000400307311 */ /* 0x000e640000301900 */
[----:B-1----:R-:W-:-:S05]  /*22d0*/  IMAD.SHL.U32 R42, R48, 0x40, RZ ;  /* 0x00000040302a7824 */ /* 0x002fca00078e00ff */
        /* <DEDUP_REMOVED lines=40> */
[----:B------:R-:W-:-:S07]  /*2560*/  MOV R4, 0x1 ;  /* 0x0000000100047802 */ /* 0x000fce0000000f00 */
        /* <DEDUP_REMOVED lines=15> */
[----:B------:R-:W-:Y:S02]  /*2660*/  IMAD.MOV.U32 R5, RZ, RZ, 0x400921fb ;  /* 0x400921fbff057424 */ /* 0x000fe400078e00ff */
[----:B------:R-:W-:-:S07]  /*2670*/  IMAD.MOV.U32 R21, RZ, RZ, 0x0 ;  /* 0x00000000ff157424 */ /* 0x000fce00078e00ff */
[----:B------:R-:W-:Y:S05]  /*2680*/  CALL.REL.NOINC `($__internal_9_$__cuda_sm20_div_rn_f64_full) ;  /* 0x0000002400e07944 */ /* 0x000fea0003c00000 */
.L_x_257:
[----:B------:R-:W-:Y:S05]  /*2690*/  BSYNC.RECONVERGENT B6 ;  /* 0x0000000000067941 */ /* 0x000fea0003800200 */
.L_x_256:
[----:B------:R-:W-:Y:S02]  /*26a0*/  IMAD.MOV.U32 R44, RZ, RZ, R4 ;  /* 0x000000ffff2c7224 */ /* 0x000fe400078e0004 */
[----:B------:R-:W-:-:S07]  /*26b0*/  IMAD.MOV.U32 R45, RZ, RZ, R5 ;  /* 0x000000ffff2d7224 */ /* 0x000fce00078e0005 */
.L_x_255:
[----:B------:R-:W-:Y:S05]  /*26c0*/  BSYNC.RECONVERGENT B7 ;  /* 0x0000000000077941 */ /* 0x000fea0003800200 */
.L_x_254:
[----:B------:R-:W-:Y:S01]  /*26d0*/  ISETP.GT.AND P0, PT, R45, 0xfffff, PT ;  /* 0x000fffff2d00780c */ /* 0x000fe20003f04270 */
[----:B------:R-:W-:Y:S01]  /*26e0*/  IMAD.MOV.U32 R0, RZ, RZ, R45 ;  /* 0x000000ffff007224 */ /* 0x000fe200078e002d */
[----:B------:R-:W-:Y:S01]  /*26f0*/  MOV R10, R44 ;  /* 0x0000002c000a7202 */ /* 0x000fe20000000f00 */
[----:B------:R-:W-:Y:S10]  /*2700*/  BSSY.RECONVERGENT B0, `(.L_x_258) ;  /* 0x000004f000007945 */ /* 0x000ff40003800200 */
[----:B------:R-:W-:-:S10]  /*2710*/  @!P0 DMUL R44, R44, 1.80143985094819840000e+16 ;  /* 0x435000002c2c8828 */ /* 0x000fd40000000000 */
[----:B------:R-:W-:Y:S02]  /*2720*/  @!P0 IMAD.MOV.U32 R0, RZ, RZ, R45 ;  /* 0x000000ffff008224 */ /* 0x000fe400078e002d */
[----:B------:R-:W-:Y:S02]  /*2730*/  @!P0 IMAD.MOV.U32 R10, RZ, RZ, R44 ;  /* 0x000000ffff0a8224 */ /* 0x000fe400078e002c */
[----:B------:R-:W-:-:S05]  /*2740*/  VIADD R3, R0, 0xffffffff ;  /* 0xffffffff00037836 */ /* 0x000fca0000000000 */
[----:B------:R-:W-:Y:S01]  /*2750*/  ISETP.GT.U32.AND P1, PT, R3, 0x7feffffe, PT ;  /* 0x7feffffe0300780c */ /* 0x000fe20003f24070 */
[----:B------:R-:W-:Y:S02]  /*2760*/  IMAD.MOV.U32 R3, RZ, RZ, -0x3ff ;  /* 0xfffffc01ff037424 */ /* 0x000fe400078e00ff */
[----:B------:R-:W-:-:S10]  /*2770*/  @!P0 IMAD.MOV.U32 R3, RZ, RZ, -0x435 ;  /* 0xfffffbcbff038424 */ /* 0x000fd400078e00ff */
[----:B------:R-:W-:Y:S05]  /*2780*/  @P1 BRA `(.L_x_259) ;  /* 0x0000000400001947 */ /* 0x000fea0003800000 */
[----:B------:R-:W-:Y:S01]  /*2790*/  LOP3.LUT R4, R0, 0xfffff, RZ, 0xc0, !PT ;  /* 0x000fffff00047812 */ /* 0x000fe200078ec0ff */
[----:B------:R-:W-:Y:S01]  /*27a0*/  IMAD.MOV.U32 R6, RZ, RZ, RZ ;  /* 0x000000ffff067224 */ /* 0x000fe200078e00ff */
[----:B------:R-:W-:Y:S01]  /*27b0*/  UMOV UR4, 0x3ae80f1e ;  /* 0x3ae80f1e00047882 */ /* 0x000fe20000000000 */
[----:B------:R-:W-:Y:S01]  /*27c0*/  IMAD.MOV.U32 R14, RZ, RZ, -0x748574fc ;  /* 0x8b7a8b04ff0e7424 */ /* 0x000fe200078e00ff */
[----:B------:R-:W-:Y:S01]  /*27d0*/  LOP3.LUT R11, R4, 0x3ff00000, RZ, 0xfc, !PT ;  /* 0x3ff00000040b7812 */ /* 0x000fe200078efcff */
[----:B------:R-:W-:Y:S01]  /*27e0*/  IMAD.MOV.U32 R15, RZ, RZ, 0x3ed0ee25 ;  /* 0x3ed0ee25ff0f7424 */ /* 0x000fe200078e00ff */
[----:B------:R-:W-:Y:S01]  /*27f0*/  UMOV UR5, 0x3eb1380b ;  /* 0x3eb1380b00057882 */ /* 0x000fe20000000000 */
[----:B------:R-:W-:Y:S01]  /*2800*/  LEA.HI R0, R0, R3, RZ, 0xc ;  /* 0x0000000300007211 */ /* 0x000fe200078f60ff */
[----:B------:R-:W-:Y:S01]  /*2810*/  IMAD.MOV.U32 R35, RZ, RZ, 0x43300000 ;  /* 0x43300000ff237424 */ /* 0x000fe200078e00ff */
[----:B------:R-:W-:Y:S01]  /*2820*/  ISETP.GE.U32.AND P0, PT, R11, 0x3ff6a09f, PT ;  /* 0x3ff6a09f0b00780c */ /* 0x000fe20003f06070 */
[----:B------:R-:W-:Y:S01]  /*2830*/  UMOV UR6, 0x80000000 ;  /* 0x8000000000067882 */ /* 0x000fe20000000000 */
[----:B------:R-:W-:-:S11]  /*2840*/  UMOV UR7, 0x43300000 ;  /* 0x4330000000077882 */ /* 0x000fd60000000000 */
        /* <DEDUP_REMOVED lines=52> */
.L_x_259:
[----:B------:R-:W-:Y:S01]  /*2b90*/  IMAD.MOV.U32 R4, RZ, RZ, 0x0 ;  /* 0x00000000ff047424 */ /* 0x000fe200078e00ff */
[----:B------:R-:W-:Y:S02]  /*2ba0*/  MOV R5, 0x7ff00000 ;  /* 0x7ff0000000057802 */ /* 0x000fe40000000f00 */
[----:B------:R-:W-:-:S04]  /*2bb0*/  LOP3.LUT P0, RZ, R45, 0x7fffffff, RZ, 0xc0, !PT ;  /* 0x7fffffff2dff7812 */ /* 0x000fc8000780c0ff */
[----:B------:R-:W-:-:S10]  /*2bc0*/  DFMA R4, R44, R4, +INF ;  /* 0x7ff000002c04742b */ /* 0x000fd40000000004 */
[----:B------:R-:W-:Y:S02]  /*2bd0*/  FSEL R10, R4, RZ, P0 ;  /* 0x000000ff040a7208 */ /* 0x000fe40000000000 */
[----:B------:R-:W-:-:S07]  /*2be0*/  FSEL R11, R5, -QNAN , P0 ;  /* 0xfff00000050b7808 */ /* 0x000fce0000000000 */
.L_x_260:
[----:B------:R-:W-:Y:S05]  /*2bf0*/  BSYNC.RECONVERGENT B0 ;  /* 0x0000000000007941 */ /* 0x000fea0003800200 */
.L_x_258:
[--C-:B------:R-:W-:Y:S01]  /*2c00*/  DADD R38, -R38, R10.reuse ;  /* 0x0000000026267229 */ /* 0x100fe2000000010a */
[----:B------:R-:W-:Y:S01]  /*2c10*/  ISETP.GE.AND P0, PT, R17, 0x3c000000, PT ;  /* 0x3c0000001100780c */ /* 0x000fe20003f06270 */
[----:B------:R-:W-:-:S10]  /*2c20*/  DADD R10, -RZ, -R10 ;  /* 0x00000000ff0a7229 */ /* 0x000fd4000000090a */
[----:B------:R-:W-:Y:S02]  /*2c30*/  FSEL R4, R10, R38, !P0 ;  /* 0x000000260a047208 */ /* 0x000fe40004000000 */
[----:B------:R-:W-:Y:S01]  /*2c40*/  FSEL R5, R11, R39, !P0 ;  /* 0x000000270b057208 */ /* 0x000fe20004000000 */
[----:B------:R-:W-:Y:S06]  /*2c50*/  BRA `(.L_x_253) ;  /* 0x0000000000047947 */ /* 0x000fec0003800000 */
.L_x_252:
[----:B------:R-:W-:-:S11]  /*2c60*/  DADD R4, R26, R26 ;  /* 0x000000001a047229 */ /* 0x000fd6000000001a */
.L_x_253:
[----:B------:R-:W-:Y:S05]  /*2c70*/  BSYNC.RECONVERGENT B8 ;  /* 0x0000000000087941 */ /* 0x000fea0003800200 */
.L_x_251:
[----:B------:R-:W-:Y:S01]  /*2c80*/  DSETP.NAN.AND P0, PT, R22, R22, PT ;  /* 0x000000161600722a */ /* 0x000fe20003f08000 */
[----:B------:R-:W-:Y:S01]  /*2c90*/  BSSY.RECONVERGENT B8, `(.L_x_261) ;  /* 0x00000b8000087945 */ /* 0x000fe20003800200 */
[----:B------:R-:W-:-:S12]  /*2ca0*/  DADD R44, R4, R46 ;  /* 0x00000000042c7229 */ /* 0x000fd8000000002e */
        /* <DEDUP_REMOVED lines=30> */
[----:B0-----:R-:W-:-:S04]  /*2e90*/  IADD3 R40, P0, PT, R40, UR4, RZ ;  /* 0x0000000428287c10 */ /* 0x001fc8000ff1e0ff */
[----:B------:R-:W-:Y:S02]  /*2ea0*/  IADD3.X R41, PT, PT, RZ, UR5, RZ, P0, !PT ;  /* 0x00000005ff297c10 */ /* 0x000fe400087fe4ff */
[----:B------:R-:W-:-:S03]  /*2eb0*/  R2UR UR4, R30 ;  /* 0x000000001e0472ca */ /* 0x000fc600000e0000 */
        /* <DEDUP_REMOVED lines=55> */
.L_x_267:
[----:B------:R-:W-:Y:S05]  /*3230*/  BSYNC.RECONVERGENT B6 ;  /* 0x0000000000067941 */ /* 0x000fea0003800200 */
.L_x_266:
[----:B------:R-:W-:Y:S01]  /*3240*/  MOV R46, R4 ;  /* 0x00000004002e7202 */ /* 0x000fe20000000f00 */
[----:B------:R-:W-:-:S07]  /*3250*/  IMAD.MOV.U32 R47, RZ, RZ, R5 ;  /* 0x000000ffff2f7224 */ /* 0x000fce00078e0005 */
.L_x_265:
[----:B------:R-:W-:Y:S05]  /*3260*/  BSYNC.RECONVERGENT B7 ;  /* 0x0000000000077941 */ /* 0x000fea0003800200 */
.L_x_264:
        /* <DEDUP_REMOVED lines=8> */
[----:B------:R-:W-:Y:S01]  /*32f0*/  ISETP.GT.U32.AND P1, PT, R3, 0x7feffffe, PT ;  /* 0x7feffffe0300780c */ /* 0x000fe20003f24070 */
[----:B------:R-:W-:Y:S01]  /*3300*/  IMAD.MOV.U32 R3, RZ, RZ, -0x3ff ;  /* 0xfffffc01ff037424 */ /* 0x000fe200078e00ff */
[----:B------:R-:W-:-:S11]  /*3310*/  @!P0 MOV R3, 0xfffffbcb ;  /* 0xfffffbcb00038802 */ /* 0x000fd60000000f00 */
        /* <DEDUP_REMOVED lines=13> */
[----:B------:R-:W-:Y:S01]  /*33f0*/  @P0 VIADD R5, R11, 0xfff00000 ;  /* 0xfff000000b050836 */ /* 0x000fe20000000000 */
[----:B------:R-:W-:-:S03]  /*3400*/  @P0 IADD3 R0, PT, PT, R0, 0x1, RZ ;  /* 0x0000000100000810 */ /* 0x000fc60007ffe0ff */
[----:B------:R-:W-:Y:S01]  /*3410*/  @P0 IMAD.MOV.U32 R11, RZ, RZ, R5 ;  /* 0x000000ffff0b0224 */ /* 0x000fe200078e0005 */
[----:B------:R-:W-:-:S05]  /*3420*/  LOP3.LUT R22, R0, 0x80000000, RZ, 0x3c, !PT ;  /* 0x8000000000167812 */ /* 0x000fca00078e3cff */
        /* <DEDUP_REMOVED lines=48> */
.L_x_269:
[----:B------:R-:W-:Y:S01]  /*3730*/  IMAD.MOV.U32 R4, RZ, RZ, 0x0 ;  /* 0x00000000ff047424 */ /* 0x000fe200078e00ff */
[----:B------:R-:W-:Y:S01]  /*3740*/  LOP3.LUT P0, RZ, R47, 0x7fffffff, RZ, 0xc0, !PT ;  /* 0x7fffffff2fff7812 */ /* 0x000fe2000780c0ff */
[----:B------:R-:W-:-:S06]  /*3750*/  IMAD.MOV.U32 R5, RZ, RZ, 0x7ff00000 ;  /* 0x7ff00000ff057424 */ /* 0x000fcc00078e00ff */
[----:B------:R-:W-:-:S10]  /*3760*/  DFMA R4, R46, R4, +INF ;  /* 0x7ff000002e04742b */ /* 0x000fd40000000004 */
[----:B------:R-:W-:Y:S02]  /*3770*/  FSEL R10, R4, RZ, P0 ;  /* 0x000000ff040a7208 */ /* 0x000fe40000000000 */
[----:B------:R-:W-:-:S07]  /*3780*/  FSEL R11, R5, -QNAN , P0 ;  /* 0xfff00000050b7808 */ /* 0x000fce0000000000 */
.L_x_270:
[----:B------:R-:W-:Y:S05]  /*3790*/  BSYNC.RECONVERGENT B0 ;  /* 0x0000000000007941 */ /* 0x000fea0003800200 */
.L_x_268:
[--C-:B------:R-:W-:Y:S01]  /*37a0*/  DADD R38, -R38, R10.reuse ;  /* 0x0000000026267229 */ /* 0x100fe2000000010a */
[----:B------:R-:W-:Y:S01]  /*37b0*/  ISETP.GE.AND P0, PT, R17, 0x3c000000, PT ;  /* 0x3c0000001100780c */ /* 0x000fe20003f06270 */
[----:B------:R-:W-:-:S10]  /*37c0*/  DADD R10, -RZ, -R10 ;  /* 0x00000000ff0a7229 */ /* 0x000fd4000000090a */
[----:B------:R-:W-:Y:S02]  /*37d0*/  FSEL R4, R10, R38, !P0 ;  /* 0x000000260a047208 */ /* 0x000fe40004000000 */
[----:B------:R-:W-:Y:S01]  /*37e0*/  FSEL R5, R11, R39, !P0 ;  /* 0x000000270b057208 */ /* 0x000fe20004000000 */
[----:B------:R-:W-:Y:S06]  /*37f0*/  BRA `(.L_x_263) ;  /* 0x0000000000047947 */ /* 0x000fec0003800000 */
.L_x_262:
[----:B------:R-:W-:-:S11]  /*3800*/  DADD R4, R22, R22 ;  /* 0x0000000016047229 */ /* 0x000fd60000000016 */
.L_x_263:
[----:B------:R-:W-:Y:S05]  /*3810*/  BSYNC.RECONVERGENT B8 ;  /* 0x0000000000087941 */ /* 0x000fea0003800200 */
.L_x_261:
[----:B------:R-:W-:Y:S01]  /*3820*/  ISETP.GT.AND P0, PT, R25, 0xfffff, PT ;  /* 0x000fffff1900780c */ /* 0x000fe20003f04270 */
[--C-:B------:R-:W-:Y:S01]  /*3830*/  IMAD.MOV.U32 R6, RZ, RZ, R24.reuse ;  /* 0x000000ffff067224 */ /* 0x100fe200078e0018 */
[----:B------:R-:W-:Y:S01]  /*3840*/  BSSY.RECONVERGENT B0, `(.L_x_271) ;  /* 0x0000053000007945 */ /* 0x000fe20003800200 */
[--C-:B------:R-:W-:Y:S01]  /*3850*/  IMAD.MOV.U32 R7, RZ, RZ, R25.reuse ;  /* 0x000000ffff077224 */ /* 0x100fe200078e0019 */
[----:B------:R-:W-:Y:S01]  /*3860*/  DADD R44, R44, -R4 ;  /* 0x000000002c2c7229 */ /* 0x000fe20000000804 */
[----:B------:R-:W-:Y:S02]  /*3870*/  IMAD.MOV.U32 R0, RZ, RZ, R25 ;  /* 0x000000ffff007224 */ /* 0x000fe400078e0019 */
[----:B------:R-:W-:-:S06]  /*3880*/  IMAD.MOV.U32 R10, RZ, RZ, R24 ;  /* 0x000000ffff0a7224 */ /* 0x000fcc00078e0018 */
[----:B------:R-:W-:-:S10]  /*3890*/  @!P0 DMUL R6, R24, 1.80143985094819840000e+16 ;  /* 0x4350000018068828 */ /* 0x000fd40000000000 */
[----:B------:R-:W-:Y:S01]  /*38a0*/  @!P0 MOV R0, R7 ;  /* 0x0000000700008202 */ /* 0x000fe20000000f00 */
[----:B------:R-:W-:-:S04]  /*38b0*/  @!P0 IMAD.MOV.U32 R10, RZ, RZ, R6 ;  /* 0x000000ffff0a8224 */ /* 0x000fc800078e0006 */
        /* <DEDUP_REMOVED lines=22> */
[----:B------:R-:W-:Y:S02]  /*3a20*/  DADD R10, R10, -1 ;  /* 0xbff000000a0a7429 */ /* 0x000fe40000000000 */
[----:B------:R-:W-:Y:S01]  /*3a30*/  DADD R22, R22, -UR6 ;  /* 0x8000000616167e29 */ /* 0x000fe20008000000 */
[----:B------:R-:W-:Y:S01]  /*3a40*/  UMOV UR6, 0xfefa39ef ;  /* 0xfefa39ef00067882 */ /* 0x000fe20000000000 */
[----:B------:R-:W1:Y:S01]  /*3a50*/  MUFU.RCP64H R7, R13 ;  /* 0x0000000d00077308 */ /* 0x000e620000001800 */
[----:B------:R-:W-:Y:S01]  /*3a60*/  UMOV UR7, 0x3fe62e42 ;  /* 0x3fe62e4200077882 */ /* 0x000fe20000000000 */
[----:B-1----:R-:W-:-:S08]  /*3a70*/  DFMA R4, -R12, R6, 1 ;  /* 0x3ff000000c04742b */ /* 0x002fd00000000106 */
        /* <DEDUP_REMOVED lines=31> */
[----:B0-----:R-:W-:Y:S01]  /*3c70*/  DFMA R30, R22, -UR4, R10 ;  /* 0x80000004161e7c2b */ /* 0x001fe2000800000a */
        /* <DEDUP_REMOVED lines=9> */
.L_x_272:
[----:B------:R-:W-:Y:S01]  /*3d10*/  IMAD.MOV.U32 R4, RZ, RZ, 0x0 ;  /* 0x00000000ff047424 */ /* 0x000fe200078e00ff */
[----:B------:R-:W-:Y:S02]  /*3d20*/  MOV R5, 0x7ff00000 ;  /* 0x7ff0000000057802 */ /* 0x000fe40000000f00 */
[----:B------:R-:W-:-:S04]  /*3d30*/  LOP3.LUT P0, RZ, R7, 0x7fffffff, RZ, 0xc0, !PT ;  /* 0x7fffffff07ff7812 */ /* 0x000fc8000780c0ff */
[----:B------:R-:W-:-:S10]  /*3d40*/  DFMA R4, R6, R4, +INF ;  /* 0x7ff000000604742b */ /* 0x000fd40000000004 */
[----:B------:R-:W-:Y:S02]  /*3d50*/  FSEL R4, R4, RZ, P0 ;  /* 0x000000ff04047208 */ /* 0x000fe40000000000 */
[----:B------:R-:W-:-:S07]  /*3d60*/  FSEL R5, R5, -QNAN , P0 ;  /* 0xfff0000005057808 */ /* 0x000fce0000000000 */
.L_x_273:
[----:B------:R-:W-:Y:S05]  /*3d70*/  BSYNC.RECONVERGENT B0 ;  /* 0x0000000000007941 */ /* 0x000fea0003800200 */
.L_x_271:
[----:B------:R-:W-:Y:S01]  /*3d80*/  DADD R24, -R24, 1 ;  /* 0x3ff0000018187429 */ /* 0x000fe20000000100 */
[----:B------:R-:W-:Y:S09]  /*3d90*/  BSSY.RECONVERGENT B0, `(.L_x_274) ;  /* 0x0000053000007945 */ /* 0x000ff20003800200 */
[----:B------:R-:W-:Y:S01]  /*3da0*/  ISETP.GT.AND P0, PT, R25, 0xfffff, PT ;  /* 0x000fffff1900780c */ /* 0x000fe20003f04270 */
[----:B------:R-:W-:-:S02]  /*3db0*/  IMAD.MOV.U32 R6, RZ, RZ, R24 ;  /* 0x000000ffff067224 */ /* 0x000fc400078e0018 */
[----:B------:R-:W-:Y:S02]  /*3dc0*/  IMAD.MOV.U32 R7, RZ, RZ, R25 ;  /* 0x000000ffff077224 */ /* 0x000fe400078e0019 */
[----:B------:R-:W-:-:S08]  /*3dd0*/  IMAD.MOV.U32 R12, RZ, RZ, R24 ;  /* 0x000000ffff0c7224 */ /* 0x000fd000078e0018 */
        /* <DEDUP_REMOVED lines=18> */
[----:B------:R-:W-:-:S12]  /*3f00*/  UMOV UR7, 0x43300000 ;  /* 0x4330000000077882 */ /* 0x000fd80000000000 */
[----:B------:R-:W-:Y:S01]  /*3f10*/  @P0 VIADD R3, R13, 0xfff00000 ;  /* 0xfff000000d030836 */ /* 0x000fe20000000000 */
[----:B------:R-:W-:-:S03]  /*3f20*/  @P0 IADD3 R25, PT, PT, R25, 0x1, RZ ;  /* 0x0000000119190810 */ /* 0x000fc60007ffe0ff */
[----:B------:R-:W-:Y:S01]  /*3f30*/  @P0 IMAD.MOV.U32 R13, RZ, RZ, R3 ;  /* 0x000000ffff0d0224 */ /* 0x000fe200078e0003 */
[----:B------:R-:W-:Y:S01]  /*3f40*/  LOP3.LUT R24, R25, 0x80000000, RZ, 0x3c, !PT ;  /* 0x8000000019187812 */ /* 0x000fe200078e3cff */
[----:B------:R-:W-:-:S04]  /*3f50*/  IMAD.MOV.U32 R25, RZ, RZ, 0x43300000 ;  /* 0x43300000ff197424 */ /* 0x000fc800078e00ff */
        /* <DEDUP_REMOVED lines=48> */
.L_x_275:
[----:B------:R-:W-:Y:S01]  /*4260*/  IMAD.MOV.U32 R8, RZ, RZ, 0x0 ;  /* 0x00000000ff087424 */ /* 0x000fe200078e00ff */
[----:B------:R-:W-:Y:S01]  /*4270*/  LOP3.LUT P0, RZ, R7, 0x7fffffff, RZ, 0xc0, !PT ;  /* 0x7fffffff07ff7812 */ /* 0x000fe2000780c0ff */
[----:B------:R-:W-:-:S06]  /*4280*/  IMAD.MOV.U32 R9, RZ, RZ, 0x7ff00000 ;  /* 0x7ff00000ff097424 */ /* 0x000fcc00078e00ff */
[----:B------:R-:W-:-:S10]  /*4290*/  DFMA R8, R6, R8, +INF ;  /* 0x7ff000000608742b */ /* 0x000fd40000000008 */
[----:B------:R-:W-:Y:S02]  /*42a0*/  FSEL R12, R8, RZ, P0 ;  /* 0x000000ff080c7208 */ /* 0x000fe40000000000 */
[----:B------:R-:W-:-:S07]  /*42b0*/  FSEL R13, R9, -QNAN , P0 ;  /* 0xfff00000090d7808 */ /* 0x000fce0000000000 */
.L_x_276:
[----:B------:R-:W-:Y:S05]  /*42c0*/  BSYNC.RECONVERGENT B0 ;  /* 0x0000000000007941 */ /* 0x000fea0003800200 */
.L_x_274:
[----:B------:R-:W-:Y:S01]  /*42d0*/  DMUL R12, R26, R12 ;  /* 0x0000000c1a0c7228 */ /* 0x000fe20000000000 */
[----:B------:R-:W-:Y:S01]  /*42e0*/  UMOV UR4, 0xfefa39ef ;  /* 0xfefa39ef00047882 */ /* 0x000fe20000000000 */
[----:B------:R-:W-:Y:S01]  /*42f0*/  UMOV UR5, 0x3fe62e42 ;  /* 0x3fe62e4200057882 */ /* 0x000fe20000000000 */
[----:B------:R-:W1:Y:S01]  /*4300*/  MUFU.RCP64H R11, R29 ;  /* 0x0000001d000b7308 */ /* 0x000e620000001800 */
[----:B------:R-:W-:Y:S01]  /*4310*/  IMAD.MOV.U32 R10, RZ, RZ, 0x1 ;  /* 0x00000001ff0a7424 */ /* 0x000fe200078e00ff */
[----:B------:R-:W-:Y:S03]  /*4320*/  BSSY.RECONVERGENT B0, `(.L_x_277) ;  /* 0x0000040000007945 */ /* 0x000fe60003800200 */
[----:B------:R-:W-:-:S08]  /*4330*/  DFMA R4, R28, R4, R12 ;  /* 0x000000041c04722b */ /* 0x000fd0000000000c */
[----:B------:R-:W-:Y:S01]  /*4340*/  DADD R44, -R44, R4 ;  /* 0x000000002c2c7229 */ /* 0x000fe20000000104 */
[----:B------:R-:W-:Y:S02]  /*4350*/  IMAD.MOV.U32 R4, RZ, RZ, 0x652b82fe ;  /* 0x652b82feff047424 */ /* 0x000fe400078e00ff */
[----:B------:R-:W-:Y:S01]  /*4360*/  IMAD.MOV.U32 R5, RZ, RZ, 0x3ff71547 ;  /* 0x3ff71547ff057424 */ /* 0x000fe200078e00ff */
[----:B-1----:R-:W-:-:S05]  /*4370*/  DFMA R12, -R28, R10, 1 ;  /* 0x3ff000001c0c742b */ /* 0x002fca000000010a */
[----:B------:R-:W-:Y:S01]  /*4380*/  DFMA R4, R44, R4, 6.75539944105574400000e+15 ;  /* 0x433800002c04742b */ /* 0x000fe20000000004 */
[----:B------:R-:W-:Y:S02]  /*4390*/  FSETP.GEU.AND P0, PT, |R45|, 4.1917929649353027344, PT ;  /* 0x4086232b2d00780b */ /* 0x000fe40003f0e200 */
[----:B------:R-:W-:-:S05]  /*43a0*/  DFMA R12, R12, R12, R12 ;  /* 0x0000000c0c0c722b */ /* 0x000fca000000000c */
[----:B------:R-:W-:-:S03]  /*43b0*/  DADD R6, R4, -6.75539944105574400000e+15 ;  /* 0xc338000004067429 */ /* 0x000fc60000000000 */
[----:B------:R-:W-:-:S05]  /*43c0*/  DFMA R12, R10, R12, R10 ;  /* 0x0000000c0a0c722b */ /* 0x000fca000000000a */
[----:B------:R-:W-:Y:S01]  /*43d0*/  DFMA R8, R6, -UR4, R44 ;  /* 0x8000000406087c2b */ /* 0x000fe2000800002c */
[----:B------:R-:W-:Y:S01]  /*43e0*/  UMOV UR4, 0x3b39803f ;  /* 0x3b39803f00047882 */ /* 0x000fe20000000000 */
[----:B------:R-:W-:-:S06]  /*43f0*/  UMOV UR5, 0x3c7abc9e ;  /* 0x3c7abc9e00057882 */ /* 0x000fcc0000000000 */
[----:B------:R-:W-:Y:S01]  /*4400*/  DFMA R8, R6, -UR4, R8 ;  /* 0x8000000406087c2b */ /* 0x000fe20008000008 */
[----:B------:R-:W-:Y:S01]  /*4410*/  UMOV UR4, 0x69ce2bdf ;  /* 0x69ce2bdf00047882 */ /* 0x000fe20000000000 */
[----:B------:R-:W-:Y:S01]  /*4420*/  IMAD.MOV.U32 R6, RZ, RZ, -0x35dec16 ;  /* 0xfca213eaff067424 */ /* 0x000fe200078e00ff */
[----:B------:R-:W-:Y:S01]  /*4430*/  MOV R7, 0x3e928af3 ;  /* 0x3e928af300077802 */ /* 0x000fe20000000f00 */
        /* <DEDUP_REMOVED lines=42> */
[----:B------:R-:W-:Y:S01]  /*46e0*/  @!P1 LEA R9, R4, 0x3ff00000, 0x14 ;  /* 0x3ff0000004099811 */ /* 0x000fe200078ea0ff */
[----:B------:R-:W-:Y:S01]  /*46f0*/  @!P1 IMAD.MOV.U32 R4, RZ, RZ, R8 ;  /* 0x000000ffff049224 */ /* 0x000fe200078e0008 */
[----:B------:R-:W-:-:S06]  /*4700*/  @!P1 MOV R8, RZ ;  /* 0x000000ff00089202 */ /* 0x000fcc0000000f00 */
[----:B------:R-:W-:-:S11]  /*4710*/  @!P1 DMUL R6, R4, R8 ;  /* 0x0000000804069228 */ /* 0x000fd60000000000 */
.L_x_278:
[----:B------:R-:W-:Y:S05]  /*4720*/  BSYNC.RECONVERGENT B0 ;  /* 0x0000000000007941 */ /* 0x000fea0003800200 */
.L_x_277:
[----:B------:R-:W-:Y:S01]  /*4730*/  DMUL R36, R36, R6 ;  /* 0x0000000624247228 */ /* 0x000fe20000000000 */
[----:B------:R-:W-:Y:S07]  /*4740*/  BSSY.RECONVERGENT B6, `(.L_x_279) ;  /* 0x000000f000067945 */ /* 0x000fee0003800200 */
[----:B------:R-:W-:Y:S02]  /*4750*/  DMUL R4, R36, R12 ;  /* 0x0000000c24047228 */ /* 0x000fe40000000000 */
[----:B------:R-:W-:-:S06]  /*4760*/  FSETP.GEU.AND P1, PT, |R37|, 6.5827683646048100446e-37, PT ;  /* 0x036000002500780b */ /* 0x000fcc0003f2e200 */
        /* <DEDUP_REMOVED lines=11> */
[----:B0-----:R-:W-:Y:S05]  /*4820*/  CALL.REL.NOINC `($__internal_9_$__cuda_sm20_div_rn_f64_full) ;  /* 0x0000000400787944 */ /* 0x001fea0003c00000 */
.L_x_280:
[----:B------:R-:W-:Y:S05]  /*4830*/  BSYNC.RECONVERGENT B6 ;  /* 0x0000000000067941 */ /* 0x000fea0003800200 */
.L_x_279:
[----:B------:R-:W-:Y:S05]  /*4840*/  BRA `(.L_x_219) ;  /* 0x0000000000247947 */ /* 0x000fea0003800000 */
.L_x_222:
[----:B------:R-:W-:Y:S01]  /*4850*/  DADD R8, -R24, 1 ;  /* 0x3ff0000018087429 */ /* 0x000fe20000000100 */
[----:B------:R-:W-:Y:S01]  /*4860*/  IMAD.MOV.U32 R4, RZ, RZ, R26 ;  /* 0x000000ffff047224 */ /* 0x000fe200078e001a */
[----:B------:R-:W-:Y:S01]  /*4870*/  MOV R5, R27 ;  /* 0x0000001b00057202 */ /* 0x000fe20000000f00 */
[----:B------:R-:W-:Y:S01]  /*4880*/  IMAD.MOV.U32 R6, RZ, RZ, R28 ;  /* 0x000000ffff067224 */ /* 0x000fe200078e001c */
[----:B------:R-:W-:Y:S01]  /*4890*/  MOV R20, 0x48d0 ;  /* 0x000048d000147802 */ /* 0x000fe20000000f00 */
[----:B------:R-:W-:Y:S02]  /*48a0*/  IMAD.MOV.U32 R7, RZ, RZ, R29 ;  /* 0x000000ffff077224 */ /* 0x000fe400078e001d */
[----:B------:R-:W-:-:S07]  /*48b0*/  IMAD.MOV.U32 R21, RZ, RZ, 0x0 ;  /* 0x00000000ff157424 */ /* 0x000fce00078e00ff */
[----:B------:R-:W-:Y:S05]  /*48c0*/  CALL.REL.NOINC `($betainc_f64$_Z14betainc_cf_f64ddd) ;  /* 0xffffffb800307944 */ /* 0x000fea0003c3ffff */
[----:B------:R-:W-:-:S11]  /*48d0*/  DADD R4, -R4, 1 ;  /* 0x3ff0000004047429 */ /* 0x000fd60000000100 */
.L_x_219:
[----:B------:R-:W-:Y:S05]  /*48e0*/  BSYNC.RECONVERGENT B9 ;  /* 0x0000000000097941 */ /* 0x000fea0003800200 */
.L_x_218:
[----:B------:R-:W2:Y:S01]  /*48f0*/  LDL R20, [R1+0x14] ;  /* 0x0000140001147983 */ /* 0x000ea20000100800 */
[----:B------:R1:W-:Y:S05]  /*4900*/  BMOV.32 B6, R2 ;  /* 0x0000000206007356 */ /* 0x0003ea0000000000 */
[----:B------:R-:W2:Y:S01]  /*4910*/  LDL R21, [R1+0x18] ;  /* 0x0000180001157983 */ /* 0x000ea20000100800 */
[----:B------:R3:W-:Y:S05]  /*4920*/  BMOV.32 B7, R16 ;  /* 0x0000001007007356 */ /* 0x0007ea0000000000 */
[----:B------:R4:W-:Y:S05]  /*4930*/  BMOV.32 B8, R18 ;  /* 0x0000001208007356 */ /* 0x0009ea0000000000 */
[----:B------:R5:W-:Y:S05]  /*4940*/  BMOV.32 B9, R19 ;  /* 0x0000001309007356 */ /* 0x000bea0000000000 */
[----:B-1----:R-:W2:Y:S04]  /*4950*/  LDL R2, [R1] ;  /* 0x0000000001027983 */ /* 0x002ea80000100800 */
[----:B---3--:R-:W2:Y:S04]  /*4960*/  LDL R16, [R1+0x4] ;  /* 0x0000040001107983 */ /* 0x008ea80000100800 */
[----:B------:R-:W2:Y:S04]  /*4970*/  LDL R17, [R1+0x8] ;  /* 0x0000080001117983 */ /* 0x000ea80000100800 */
[----:B----4-:R-:W2:Y:S04]  /*4980*/  LDL R18, [R1+0xc] ;  /* 0x00000c0001127983 */ /* 0x010ea80000100800 */
[----:B-----5:R-:W2:Y:S04]  /*4990*/  LDL R19, [R1+0x10] ;  /* 0x0000100001137983 */ /* 0x020ea80000100800 */
[----:B------:R-:W2:Y:S04]  /*49a0*/  LDL R22, [R1+0x1c] ;  /* 0x00001c0001167983 */ /* 0x000ea80000100800 */
[----:B------:R-:W2:Y:S04]  /*49b0*/  LDL R23, [R1+0x20] ;  /* 0x0000200001177983 */ /* 0x000ea80000100800 */
[----:B------:R-:W2:Y:S04]  /*49c0*/  LDL R24, [R1+0x24] ;  /* 0x0000240001187983 */ /* 0x000ea80000100800 */
[----:B------:R-:W2:Y:S04]  /*49d0*/  LDL R25, [R1+0x28] ;  /* 0x0000280001197983 */ /* 0x000ea80000100800 */
[----:B------:R-:W2:Y:S04]  /*49e0*/  LDL R26, [R1+0x2c] ;  /* 0x00002c00011a7983 */ /* 0x000ea80000100800 */
[----:B------:R-:W2:Y:S04]  /*49f0*/  LDL R27, [R1+0x30] ;  /* 0x00003000011b7983 */ /* 0x000ea80000100800 */
[----:B------:R-:W2:Y:S04]  /*4a00*/  LDL R28, [R1+0x34] ;  /* 0x00003400011c7983 */ /* 0x000ea80000100800 */
[----:B------:R-:W2:Y:S04]  /*4a10*/  LDL R29, [R1+0x38] ;  /* 0x00003800011d7983 */ /* 0x000ea80000100800 */
[----:B0-----:R-:W2:Y:S04]  /*4a20*/  LDL R30, [R1+0x3c] ;  /* 0x00003c00011e7983 */ /* 0x001ea80000100800 */
        /* <DEDUP_REMOVED lines=16> */
[----:B------:R0:W2:Y:S02]  /*4b30*/  LDL R63, [R1+0x80] ;  /* 0x00008000013f7983 */ /* 0x0000a40000100800 */
[----:B0-----:R-:W-:Y:S01]  /*4b40*/  VIADD R1, R1, 0x88 ;  /* 0x0000008801017836 */ /* 0x001fe20000000000 */
[----:B--2---:R-:W-:Y:S06]  /*4b50*/  RET.REL.NODEC R20 `(betainc_f64) ;  /* 0xffffffb414287950 */ /* 0x004fec0003c3ffff */
        .weak           $__internal_8_$__cuda_sm20_dblrcp_rn_slowpath_v3
        .type           $__internal_8_$__cuda_sm20_dblrcp_rn_slowpath_v3,@function
        .size           $__internal_8_$__cuda_sm20_dblrcp_rn_slowpath_v3,($__internal_9_$__cuda_sm20_div_rn_f64_full - $__internal_8_$__cuda_sm20_dblrcp_rn_slowpath_v3)
$__internal_8_$__cuda_sm20_dblrcp_rn_slowpath_v3:
[----:B------:R-:W-:Y:S02]  /*4b60*/  VIADD R1, R1, 0xfffffff8 ;  /* 0xfffffff801017836 */ /* 0x000fe40000000000 */
[----:B------:R-:W-:-:S03]  /*4b70*/  IMAD.MOV.U32 R3, RZ, RZ, R5 ;  /* 0x000000ffff037224 */ /* 0x000fc600078e0005 */
[----:B------:R0:W-:Y:S02]  /*4b80*/  STL [R1], R2 ;  /* 0x0000000201007387 */ /* 0x0001e40000100800 */
[----:B0-----:R-:W-:-:S06]  /*4b90*/  MOV R2, R4 ;  /* 0x0000000400027202 */ /* 0x001fcc0000000f00 */
        /* <DEDUP_REMOVED lines=11> */
[----:B------:R-:W-:Y:S02]  /*4c50*/  VIADD R9, R3, 0xc0200000 ;  /* 0xc020000003097836 */ /* 0x000fe40000000000 */
[----:B------:R-:W-:Y:S02]  /*4c60*/  IMAD.MOV.U32 R8, RZ, RZ, R2 ;  /* 0x000000ffff087224 */ /* 0x000fe400078e0002 */
[----:B------:R-:W0:Y:S04]  /*4c70*/  MUFU.RCP64H R7, R9 ;  /* 0x0000000900077308 */ /* 0x000e280000001800 */
        /* <DEDUP_REMOVED lines=10> */
.L_x_284:
[----:B------:R-:W-:-:S06]  /*4d20*/  DMUL R2, R2, 8.11296384146066816958e+31 ;  /* 0x4690000002027828 */ /* 0x000fcc0000000000 */
        /* <DEDUP_REMOVED lines=8> */
.L_x_282:
[----:B------:R-:W-:Y:S01]  /*4db0*/  LOP3.LUT R5, R3, 0x80000, RZ, 0xfc, !PT ;  /* 0x0008000003057812 */ /* 0x000fe200078efcff */
[----:B------:R-:W-:-:S07]  /*4dc0*/  IMAD.MOV.U32 R4, RZ, RZ, R2 ;  /* 0x000000ffff047224 */ /* 0x000fce00078e0002 */
.L_x_283:
[----:B------:R-:W-:Y:S05]  /*4dd0*/  BSYNC.RECONVERGENT B0 ;  /* 0x0000000000007941 */ /* 0x000fea0003800200 */
.L_x_281:
[----:B------:R0:W2:Y:S02]  /*4de0*/  LDL R2, [R1] ;  /* 0x0000000001027983 */ /* 0x0000a40000100800 */
[----:B0-----:R-:W-:Y:S01]  /*4df0*/  VIADD R1, R1, 0x8 ;  /* 0x0000000801017836 */ /* 0x001fe20000000000 */
[----:B--2---:R-:W-:Y:S06]  /*4e00*/  RET.REL.NODEC R20 `(betainc_f64) ;  /* 0xffffffb0147c7950 */ /* 0x004fec0003c3ffff */
        .weak           $__internal_9_$__cuda_sm20_div_rn_f64_full
        .type           $__internal_9_$__cuda_sm20_div_rn_f64_full,@function
        .size           $__internal_9_$__cuda_sm20_div_rn_f64_full,($betainc_f64$__internal_lgamma_pos - $__internal_9_$__cuda_sm20_div_rn_f64_full)
$__internal_9_$__cuda_sm20_div_rn_f64_full:
[----:B------:R-:W-:Y:S01]  /*4e10*/  IADD3 R1, PT, PT, R1, -0x20, RZ ;  /* 0xffffffe001017810 */ /* 0x000fe20007ffe0ff */
[----:B------:R-:W-:Y:S02]  /*4e20*/  IMAD.MOV.U32 R3, RZ, RZ, R7 ;  /* 0x000000ffff037224 */ /* 0x000fe400078e0007 */
[----:B------:R-:W-:Y:S02]  /*4e30*/  IMAD.MOV.U32 R7, RZ, RZ, R5 ;  /* 0x000000ffff077224 */ /* 0x000fe400078e0005 */
[----:B------:R-:W-:Y:S04]  /*4e40*/  STL [R1+0x18], R23 ;  /* 0x0000181701007387 */ /* 0x000fe80000100800 */
[----:B------:R-:W-:Y:S04]  /*4e50*/  STL [R1+0x14], R22 ;  /* 0x0000141601007387 */ /* 0x000fe80000100800 */
[----:B------:R-:W-:Y:S04]  /*4e60*/  STL [R1+0x10], R19 ;  /* 0x0000101301007387 */ /* 0x000fe80000100800 */
[----:B------:R-:W-:Y:S04]  /*4e70*/  STL [R1+0xc], R18 ;  /* 0x00000c1201007387 */ /* 0x000fe80000100800 */
[----:B------:R-:W-:Y:S04]  /*4e80*/  STL [R1+0x8], R17 ;  /* 0x0000081101007387 */ /* 0x000fe80000100800 */
[----:B------:R-:W-:Y:S04]  /*4e90*/  STL [R1+0x4], R16 ;  /* 0x0000041001007387 */ /* 0x000fe80000100800 */
[----:B------:R0:W-:Y:S02]  /*4ea0*/  STL [R1], R2 ;  /* 0x0000000201007387 */ /* 0x0001e40000100800 */
[----:B0-----:R-:W-:-:S02]  /*4eb0*/  IMAD.MOV.U32 R2, RZ, RZ, R6 ;  /* 0x000000ffff027224 */ /* 0x001fc400078e0006 */
[----:B------:R-:W-:Y:S01]  /*4ec0*/  IMAD.MOV.U32 R6, RZ, RZ, R4 ;  /* 0x000000ffff067224 */ /* 0x000fe200078e0004 */
[C---:B------:R-:W-:Y:S01]  /*4ed0*/  FSETP.GEU.AND P0, PT, |R3|.reuse, 1.469367938527859385e-39, PT ;  /* 0x001000000300780b */ /* 0x040fe20003f0e200 */
[----:B------:R-:W-:Y:S01]  /*4ee0*/  IMAD.MOV.U32 R4, RZ, RZ, 0x1 ;  /* 0x00000001ff047424 */ /* 0x000fe200078e00ff */
[----:B------:R-:W-:Y:S01]  /*4ef0*/  LOP3.LUT R8, R3, 0x800fffff, RZ, 0xc0, !PT ;  /* 0x800fffff03087812 */ /* 0x000fe200078ec0ff */
[----:B------:R-:W-:Y:S01]  /*4f00*/  BSSY.RECONVERGENT B0, `(.L_x_285) ;  /* 0x0000051000007945 */ /* 0x000fe20003800200 */
[----:B------:R-:W-:Y:S02]  /*4f10*/  FSETP.GEU.AND P2, PT, |R7|, 1.469367938527859385e-39, PT ;  /* 0x001000000700780b */ /* 0x000fe40003f4e200 */
[----:B------:R-:W-:Y:S01]  /*4f20*/  LOP3.LUT R9, R8, 0x3ff00000, RZ, 0xfc, !PT ;  /* 0x3ff0000008097812 */ /* 0x000fe200078efcff */
[----:B------:R-:W-:Y:S01]  /*4f30*/  IMAD.MOV.U32 R8, RZ, RZ, R2 ;  /* 0x000000ffff087224 */ /* 0x000fe200078e0002 */
[----:B------:R-:W-:Y:S02]  /*4f40*/  LOP3.LUT R18, R3, 0x7ff00000, RZ, 0xc0, !PT ;  /* 0x7ff0000003127812 */ /* 0x000fe400078ec0ff */
[----:B------:R-:W-:-:S02]  /*4f50*/  LOP3.LUT R19, R7, 0x7ff00000, RZ, 0xc0, !PT ;  /* 0x7ff0000007137812 */ /* 0x000fc400078ec0ff */
[----:B------:R-:W-:Y:S01]  /*4f60*/  MOV R16, 0x1ca00000 ;  /* 0x1ca0000000107802 */ /* 0x000fe20000000f00 */
[----:B------:R-:W-:Y:S01]  /*4f70*/  @!P0 DMUL R8, R2, 8.98846567431157953865e+307 ;  /* 0x7fe0000002088828 */ /* 0x000fe20000000000 */
[----:B------:R-:W-:Y:S01]  /*4f80*/  ISETP.GE.U32.AND P1, PT, R19, R18, PT ;  /* 0x000000121300720c */ /* 0x000fe20003f26070 */
[----:B------:R-:W-:Y:S02]  /*4f90*/  IMAD.MOV.U32 R17, RZ, RZ, R19 ;  /* 0x000000ffff117224 */ /* 0x000fe400078e0013 */
[----:B------:R-:W-:Y:S02]  /*4fa0*/  IMAD.MOV.U32 R0, RZ, RZ, R18 ;  /* 0x000000ffff007224 */ /* 0x000fe400078e0012 */
[----:B------:R-:W0:Y:S04]  /*4fb0*/  MUFU.RCP64H R5, R9 ;  /* 0x0000000900057308 */ /* 0x000e280000001800 */
[----:B------:R-:W-:-:S05]  /*4fc0*/  @!P0 LOP3.LUT R0, R9, 0x7ff00000, RZ, 0xc0, !PT ;  /* 0x7ff0000009008812 */ /* 0x000fca00078ec0ff */
[----:B------:R-:W-:Y:S01]  /*4fd0*/  VIADD R23, R0, 0xffffffff ;  /* 0xffffffff00177836 */ /* 0x000fe20000000000 */
[----:B0-----:R-:W-:-:S08]  /*4fe0*/  DFMA R10, R4, -R8, 1 ;  /* 0x3ff00000040a742b */ /* 0x001fd00000000808 */
[----:B------:R-:W-:-:S08]  /*4ff0*/  DFMA R10, R10, R10, R10 ;  /* 0x0000000a0a0a722b */ /* 0x000fd0000000000a */
[----:B------:R-:W-:Y:S01]  /*5000*/  DFMA R12, R4, R10, R4 ;  /* 0x0000000a040c722b */ /* 0x000fe20000000004 */
[----:B------:R-:W-:Y:S01]  /*5010*/  SEL R11, R16, 0x63400000, !P1 ;  /* 0x63400000100b7807 */ /* 0x000fe20004800000 */
[----:B------:R-:W-:-:S03]  /*5020*/  IMAD.MOV.U32 R10, RZ, RZ, R6 ;  /* 0x000000ffff0a7224 */ /* 0x000fc600078e0006 */
[C-C-:B------:R-:W-:Y:S02]  /*5030*/  @!P2 LOP3.LUT R4, R11.reuse, 0x80000000, R7.reuse, 0xf8, !PT ;  /* 0x800000000b04a812 */ /* 0x140fe400078ef807 */
[----:B------:R-:W-:Y:S01]  /*5040*/  LOP3.LUT R11, R11, 0x800fffff, R7, 0xf8, !PT ;  /* 0x800fffff0b0b7812 */ /* 0x000fe200078ef807 */
[----:B------:R-:W-:Y:S01]  /*5050*/  DFMA R14, R12, -R8, 1 ;  /* 0x3ff000000c0e742b */ /* 0x000fe20000000808 */
[----:B------:R-:W-:Y:S01]  /*5060*/  @!P2 LOP3.LUT R5, R4, 0x100000, RZ, 0xfc, !PT ;  /* 0x001000000405a812 */ /* 0x000fe200078efcff */
[----:B------:R-:W-:-:S06]  /*5070*/  @!P2 IMAD.MOV.U32 R4, RZ, RZ, RZ ;  /* 0x000000ffff04a224 */ /* 0x000fcc00078e00ff */
[----:B------:R-:W-:Y:S02]  /*5080*/  @!P2 DFMA R10, R10, 2, -R4 ;  /* 0x400000000a0aa82b */ /* 0x000fe40000000804 */
[----:B------:R-:W-:-:S08]  /*5090*/  DFMA R14, R12, R14, R12 ;  /* 0x0000000e0c0e722b */ /* 0x000fd0000000000c */
[----:B------:R-:W-:Y:S01]  /*50a0*/  @!P2 LOP3.LUT R17, R11, 0x7ff00000, RZ, 0xc0, !PT ;  /* 0x7ff000000b11a812 */ /* 0x000fe200078ec0ff */
[----:B------:R-:W-:-:S04]  /*50b0*/  DMUL R4, R14, R10 ;  /* 0x0000000a0e047228 */ /* 0x000fc80000000000 */
[----:B------:R-:W-:-:S04]  /*50c0*/  VIADD R22, R17, 0xffffffff ;  /* 0xffffffff11167836 */ /* 0x000fc80000000000 */
[----:B------:R-:W-:Y:S01]  /*50d0*/  DFMA R12, R4, -R8, R10 ;  /* 0x80000008040c722b */ /* 0x000fe2000000000a */
[----:B------:R-:W-:-:S04]  /*50e0*/  ISETP.GT.U32.AND P0, PT, R22, 0x7feffffe, PT ;  /* 0x7feffffe1600780c */ /* 0x000fc80003f04070 */
[----:B------:R-:W-:-:S03]  /*50f0*/  ISETP.GT.U32.OR P0, PT, R23, 0x7feffffe, P0 ;  /* 0x7feffffe1700780c */ /* 0x000fc60000704470 */
[----:B------:R-:W-:-:S10]  /*5100*/  DFMA R12, R14, R12, R4 ;  /* 0x0000000c0e0c722b */ /* 0x000fd40000000004 */
[----:B------:R-:W-:Y:S05]  /*5110*/  @P0 BRA `(.L_x_286) ;  /* 0x0000000000680947 */ /* 0x000fea0003800000 */
[CC--:B------:R-:W-:Y:S01]  /*5120*/  VIADDMNMX R0, R19.reuse, -R18.reuse, 0xb9600000, !PT ;  /* 0xb960000013007446 */ /* 0x0c0fe20007800912 */
[----:B------:R-:W-:Y:S01]  /*5130*/  IMAD.MOV.U32 R6, RZ, RZ, RZ ;  /* 0x000000ffff067224 */ /* 0x000fe200078e00ff */
[----:B------:R-:W-:Y:S02]  /*5140*/  ISETP.GE.U32.AND P0, PT, R19, R18, PT ;  /* 0x000000121300720c */ /* 0x000fe40003f06070 */
[----:B------:R-:W-:Y:S02]  /*5150*/  VIMNMX R0, PT, PT, R0, 0x46a00000, PT ;  /* 0x46a0000000007848 */ /* 0x000fe40003fe0100 */
[----:B------:R-:W-:-:S04]  /*5160*/  SEL R5, R16, 0x63400000, !P0 ;  /* 0x6340000010057807 */ /* 0x000fc80004000000 */
[----:B------:R-:W-:-:S05]  /*5170*/  IADD3 R0, PT, PT, -R5, R0, RZ ;  /* 0x0000000005007210 */ /* 0x000fca0007ffe1ff */
        /* <DEDUP_REMOVED lines=11> */
[----:B------:R-:W-:Y:S01]  /*5230*/  DMUL.RP R6, R12, R6 ;  /* 0x000000060c067228 */ /* 0x000fe20000008000 */
[----:B------:R-:W-:-:S06]  /*5240*/  IMAD.MOV.U32 R2, RZ, RZ, RZ ;  /* 0x000000ffff027224 */ /* 0x000fcc00078e00ff */
[----:B------:R-:W-:-:S03]  /*5250*/  DFMA R2, R4, -R2, R12 ;  /* 0x800000020402722b */ /* 0x000fc6000000000c */
[----:B------:R-:W-:-:S03]  /*5260*/  LOP3.LUT R11, R7, R11, RZ, 0x3c, !PT ;  /* 0x0000000b070b7212 */ /* 0x000fc600078e3cff */
[----:B------:R-:W-:-:S04]  /*5270*/  IADD3 R2, PT, PT, -R0, -0x43300000, RZ ;  /* 0xbcd0000000027810 */ /* 0x000fc80007ffe1ff */
[----:B------:R-:W-:-:S04]  /*5280*/  FSETP.NEU.AND P0, PT, |R3|, R2, PT ;  /* 0x000000020300720b */ /* 0x000fc80003f0d200 */
[----:B------:R-:W-:Y:S02]  /*5290*/  FSEL R4, R6, R4, !P0 ;  /* 0x0000000406047208 */ /* 0x000fe40004000000 */
[----:B------:R-:W-:Y:S01]  /*52a0*/  FSEL R5, R11, R5, !P0 ;  /* 0x000000050b057208 */ /* 0x000fe20004000000 */
[----:B------:R-:W-:Y:S06]  /*52b0*/  BRA `(.L_x_287) ;  /* 0x0000000000547947 */ /* 0x000fec0003800000 */
.L_x_286:
[----:B------:R-:W-:-:S14]  /*52c0*/  DSETP.NAN.AND P0, PT, R6, R6, PT ;  /* 0x000000060600722a */ /* 0x000fdc0003f08000 */
[----:B------:R-:W-:Y:S05]  /*52d0*/  @P0 BRA `(.L_x_288) ;  /* 0x0000000000440947 */ /* 0x000fea0003800000 */
[----:B------:R-:W-:-:S14]  /*52e0*/  DSETP.NAN.AND P0, PT, R2, R2, PT ;  /* 0x000000020200722a */ /* 0x000fdc0003f08000 */
[----:B------:R-:W-:Y:S05]  /*52f0*/  @P0 BRA `(.L_x_289) ;  /* 0x0000000000300947 */ /* 0x000fea0003800000 */
[----:B------:R-:W-:Y:S01]  /*5300*/  ISETP.NE.AND P0, PT, R17, R0, PT ;  /* 0x000000001100720c */ /* 0x000fe20003f05270 */
[----:B------:R-:W-:Y:S01]  /*5310*/  IMAD.MOV.U32 R4, RZ, RZ, 0x0 ;  /* 0x00000000ff047424 */ /* 0x000fe200078e00ff */
[----:B------:R-:W-:-:S11]  /*5320*/  MOV R5, 0xfff80000 ;  /* 0xfff8000000057802 */ /* 0x000fd60000000f00 */
[----:B------:R-:W-:Y:S05]  /*5330*/  @!P0 BRA `(.L_x_287) ;  /* 0x0000000000348947 */ /* 0x000fea0003800000 */
[----:B------:R-:W-:Y:S02]  /*5340*/  ISETP.NE.AND P0, PT, R17, 0x7ff00000, PT ;  /* 0x7ff000001100780c */ /* 0x000fe40003f05270 */
[----:B------:R-:W-:Y:S02]  /*5350*/  LOP3.LUT R5, R7, 0x80000000, R3, 0x48, !PT ;  /* 0x8000000007057812 */ /* 0x000fe400078e4803 */
[----:B------:R-:W-:-:S13]  /*5360*/  ISETP.EQ.OR P0, PT, R0, RZ, !P0 ;  /* 0x000000ff0000720c */ /* 0x000fda0004702670 */
[----:B------:R-:W-:Y:S01]  /*5370*/  @P0 LOP3.LUT R0, R5, 0x7ff00000, RZ, 0xfc, !PT ;  /* 0x7ff0000005000812 */ /* 0x000fe200078efcff */
[----:B------:R-:W-:Y:S02]  /*5380*/  @!P0 IMAD.MOV.U32 R4, RZ, RZ, RZ ;  /* 0x000000ffff048224 */ /* 0x000fe400078e00ff */
[----:B------:R-:W-:Y:S02]  /*5390*/  @P0 IMAD.MOV.U32 R4, RZ, RZ, RZ ;  /* 0x000000ffff040224 */ /* 0x000fe400078e00ff */
[----:B------:R-:W-:Y:S01]  /*53a0*/  @P0 IMAD.MOV.U32 R5, RZ, RZ, R0 ;  /* 0x000000ffff050224 */ /* 0x000fe200078e0000 */
[----:B------:R-:W-:Y:S06]  /*53b0*/  BRA `(.L_x_287) ;  /* 0x0000000000147947 */ /* 0x000fec0003800000 */
.L_x_289:
[----:B------:R-:W-:Y:S01]  /*53c0*/  LOP3.LUT R5, R3, 0x80000, RZ, 0xfc, !PT ;  /* 0x0008000003057812 */ /* 0x000fe200078efcff */
[----:B------:R-:W-:Y:S01]  /*53d0*/  IMAD.MOV.U32 R4, RZ, RZ, R2 ;  /* 0x000000ffff047224 */ /* 0x000fe200078e0002 */
[----:B------:R-:W-:Y:S06]  /*53e0*/  BRA `(.L_x_287) ;  /* 0x0000000000087947 */ /* 0x000fec0003800000 */
.L_x_288:
[----:B------:R-:W-:Y:S01]  /*53f0*/  LOP3.LUT R5, R7, 0x80000, RZ, 0xfc, !PT ;  /* 0x0008000007057812 */ /* 0x000fe200078efcff */
[----:B------:R-:W-:-:S07]  /*5400*/  IMAD.MOV.U32 R4, RZ, RZ, R6 ;  /* 0x000000ffff047224 */ /* 0x000fce00078e0006 */
.L_x_287:
[----:B------:R-:W-:Y:S05]  /*5410*/  BSYNC.RECONVERGENT B0 ;  /* 0x0000000000007941 */ /* 0x000fea0003800200 */
.L_x_285:
[----:B------:R-:W2:Y:S04]  /*5420*/  LDL R2, [R1] ;  /* 0x0000000001027983 */ /* 0x000ea80000100800 */
        /* <DEDUP_REMOVED lines=8> */
        .type           $betainc_f64$__internal_lgamma_pos,@function
        .size           $betainc_f64$__internal_lgamma_pos,(.L_x_641 - $betainc_f64$__internal_lgamma_pos)
$betainc_f64$__internal_lgamma_pos:
[----:B------:R-:W-:-:S05]  /*54b0*/  IADD3 R1, PT, PT, R1, -0x28, RZ ;  /* 0xffffffd801017810 */ /* 0x000fca0007ffe0ff */
[----:B------:R-:W-:Y:S04]  /*54c0*/  STL [R1+0x24], R25 ;  /* 0x0000241901007387 */ /* 0x000fe80000100800 */
[----:B------:R-:W-:Y:S04]  /*54d0*/  STL [R1+0x20], R24 ;  /* 0x0000201801007387 */ /* 0x000fe80000100800 */
[----:B------:R-:W-:Y:S04]  /*54e0*/  STL [R1+0x1c], R23 ;  /* 0x00001c1701007387 */ /* 0x000fe80000100800 */
[----:B------:R-:W-:Y:S04]  /*54f0*/  STL [R1+0x18], R22 ;  /* 0x0000181601007387 */ /* 0x000fe80000100800 */
[----:B------:R-:W-:Y:S04]  /*5500*/  STL [R1+0x14], R21 ;  /* 0x0000141501007387 */ /* 0x000fe80000100800 */
[----:B------:R-:W-:Y:S04]  /*5510*/  STL [R1+0x10], R20 ;  /* 0x0000101401007387 */ /* 0x000fe80000100800 */
[----:B------:R0:W-:Y:S04]  /*5520*/  STL [R1+0x4], R16 ;  /* 0x0000041001007387 */ /* 0x0001e80000100800 */
[----:B------:R1:W-:Y:S04]  /*5530*/  STL [R1], R2 ;  /* 0x0000000201007387 */ /* 0x0003e80000100800 */
[----:B------:R2:W-:Y:S01]  /*5540*/  STL [R1+0xc], R19 ;  /* 0x00000c1301007387 */ /* 0x0005e20000100800 */
[----:B0-----:R-:W0:Y:S05]  /*5550*/  BMOV.32.CLEAR R16, B7 ;  /* 0x0000000007107355 */ /* 0x001e2a0000100000 */
[----:B-1----:R-:W1:Y:S05]  /*5560*/  BMOV.32.CLEAR R2, B6 ;  /* 0x0000000006027355 */ /* 0x002e6a0000100000 */
[----:B------:R3:W-:Y:S01]  /*5570*/  STL [R1+0x8], R18 ;  /* 0x0000081201007387 */ /* 0x0007e20000100800 */
[----:B--2---:R-:W-:-:S02]  /*5580*/  IMAD.MOV.U32 R19, RZ, RZ, R5 ;  /* 0x000000ffff137224 */ /* 0x004fc400078e0005 */
[----:B---3--:R-:W-:-:S03]  /*5590*/  IMAD.MOV.U32 R18, RZ, RZ, R4 ;  /* 0x000000ffff127224 */ /* 0x008fc600078e0004 */
[----:B------:R-:W-:Y:S01]  /*55a0*/  ISETP.GE.AND P0, PT, R19, 0x40080000, PT ;  /* 0x400800001300780c */ /* 0x000fe20003f06270 */
[----:B------:R-:W-:-:S12]  /*55b0*/  BSSY.RECONVERGENT B7, `(.L_x_290) ;  /* 0x00001bb000077945 */ /* 0x000fd80003800200 */
[----:B01----:R-:W-:Y:S05]  /*55c0*/  @!P0 BRA `(.L_x_291) ;  /* 0x0000000800cc8947 */ /* 0x003fea0003800000 */
[----:B------:R-:W-:-:S13]  /*55d0*/  ISETP.GE.U32.AND P0, PT, R19, 0x40200000, PT ;  /* 0x402000001300780c */ /* 0x000fda0003f06070 */
[----:B------:R-:W-:Y:S05]  /*55e0*/  @!P0 BRA `(.L_x_292) ;  /* 0x0000000400ac8947 */ /* 0x000fea0003800000 */
[----:B------:R-:W-:Y:S01]  /*55f0*/  ISETP.GT.U32.AND P0, PT, R19, 0x7fefffff, PT ;  /* 0x7fefffff1300780c */ /* 0x000fe20003f04070 */
[----:B------:R-:W-:-:S12]  /*5600*/  BSSY.RECONVERGENT B0, `(.L_x_293) ;  /* 0x0000046000007945 */ /* 0x000fd80003800200 */
[----:B------:R-:W-:Y:S05]  /*5610*/  @P0 BRA `(.L_x_294) ;  /* 0x0000000400040947 */ /* 0x000fea0003800000 */
[----:B------:R-:W-:Y:S01]  /*5620*/  LOP3.LUT R0, R19, 0xfffff, RZ, 0xc0, !PT ;  /* 0x000fffff13007812 */ /* 0x000fe200078ec0ff */
[----:B------:R-:W-:Y:S01]  /*5630*/  IMAD.MOV.U32 R4, RZ, RZ, R18 ;  /* 0x000000ffff047224 */ /* 0x000fe200078e0012 */
[----:B------:R-:W-:Y:S01]  /*5640*/  MOV R14, 0x8b7a8b04 ;  /* 0x8b7a8b04000e7802 */ /* 0x000fe20000000f00 */
[----:B------:R-:W-:Y:S01]  /*5650*/  IMAD.MOV.U32 R8, RZ, RZ, RZ ;  /* 0x000000ffff087224 */ /* 0x000fe200078e00ff */
[----:B------:R-:W-:Y:S01]  /*5660*/  LOP3.LUT R5, R0, 0x3ff00000, RZ, 0xfc, !PT ;  /* 0x3ff0000000057812 */ /* 0x000fe200078efcff */
[----:B------:R-:W-:Y:S01]  /*5670*/  IMAD.MOV.U32 R15, RZ, RZ, 0x3ed0ee25 ;  /* 0x3ed0ee25ff0f7424 */ /* 0x000fe200078e00ff */
[----:B------:R-:W-:Y:S01]  /*5680*/  UMOV UR4, 0x3ae80f1e ;  /* 0x3ae80f1e00047882 */ /* 0x000fe20000000000 */
[----:B------:R-:W-:Y:S01]  /*5690*/  UMOV UR5, 0x3eb1380b ;  /* 0x3eb1380b00057882 */ /* 0x000fe20000000000 */
[----:B------:R-:W-:Y:S01]  /*56a0*/  ISETP.GE.U32.AND P0, PT, R5, 0x3ff6a09f, PT ;  /* 0x3ff6a09f0500780c */ /* 0x000fe20003f06070 */
[----:B------:R-:W-:Y:S01]  /*56b0*/  IMAD.MOV.U32 R23, RZ, RZ, 0x43300000 ;  /* 0x43300000ff177424 */ /* 0x000fe200078e00ff */
[----:B------:R-:W-:Y:S01]  /*56c0*/  LEA.HI R22, R19, 0xfffffc01, RZ, 0xc ;  /* 0xfffffc0113167811 */ /* 0x000fe200078f60ff */
[----:B------:R-:W-:Y:S01]  /*56d0*/  UMOV UR6, 0x80000000 ;  /* 0x8000000000067882 */ /* 0x000fe20000000000 */
[----:B------:R-:W-:-:S09]  /*56e0*/  UMOV UR7, 0x43300000 ;  /* 0x4330000000077882 */ /* 0x000fd20000000000 */
[----:B------:R-:W-:Y:S01]  /*56f0*/  @P0 VIADD R3, R5, 0xfff00000 ;  /* 0xfff0000005030836 */ /* 0x000fe20000000000 */
[----:B------:R-:W-:-:S03]  /*5700*/  @P0 LEA.HI R22, R19, 0xfffffc02, RZ, 0xc ;  /* 0xfffffc0213160811 */ /* 0x000fc600078f60ff */
        /* <DEDUP_REMOVED lines=50> */
.L_x_294:
[----:B------:R-:W-:Y:S02]  /*5a30*/  IMAD.MOV.U32 R4, RZ, RZ, 0x0 ;  /* 0x00000000ff047424 */ /* 0x000fe400078e00ff */
[----:B------:R-:W-:-:S06]  /*5a40*/  IMAD.MOV.U32 R5, RZ, RZ, 0x7ff00000 ;  /* 0x7ff00000ff057424 */ /* 0x000fcc00078e00ff */
[----:B------:R-:W-:-:S11]  /*5a50*/  DFMA R4, R18, R4, +INF ;  /* 0x7ff000001204742b */ /* 0x000fd60000000004 */
.L_x_295:
[----:B------:R-:W-:Y:S05]  /*5a60*/  BSYNC.RECONVERGENT B0 ;  /* 0x0000000000007941 */ /* 0x000fea0003800200 */
.L_x_293:
[----:B------:R-:W0:Y:S01]  /*5a70*/  MUFU.RCP64H R7, R19 ;  /* 0x0000001300077308 */ /* 0x000e220000001800 */
[----:B------:R-:W-:Y:S01]  /*5a80*/  IMAD.MOV.U32 R6, RZ, RZ, RZ ;  /* 0x000000ffff067224 */ /* 0x000fe200078e00ff */
[----:B------:R-:W-:Y:S01]  /*5a90*/  MOV R10, 0x92738fbf ;  /* 0x92738fbf000a7802 */ /* 0x000fe20000000f00 */
[----:B------:R-:W-:Y:S01]  /*5aa0*/  IMAD.MOV.U32 R11, RZ, RZ, 0x3f4b68b9 ;  /* 0x3f4b68b9ff0b7424 */ /* 0x000fe200078e00ff */
[----:B------:R-:W-:Y:S01]  /*5ab0*/  UMOV UR4, 0x34783f9 ;  /* 0x034783f900047882 */ /* 0x000fe20000000000 */
        /* <DEDUP_REMOVED lines=30> */
.L_x_292:
[----:B------:R-:W-:Y:S01]  /*5ca0*/  DADD R18, R18, -3 ;  /* 0xc008000012127429 */ /* 0x000fe20000000000 */
[----:B------:R-:W-:Y:S01]  /*5cb0*/  UMOV UR4, 0xbe189fe ;  /* 0x0be189fe00047882 */ /* 0x000fe20000000000 */
[----:B------:R-:W-:Y:S01]  /*5cc0*/  UMOV UR5, 0x408ff62e ;  /* 0x408ff62e00057882 */ /* 0x000fe20000000000 */
[----:B------:R-:W-:Y:S01]  /*5cd0*/  IMAD.MOV.U32 R6, RZ, RZ, 0x30207ef3 ;  /* 0x30207ef3ff067424 */ /* 0x000fe200078e00ff */
[----:B------:R-:W-:Y:S01]  /*5ce0*/  BSSY.RECONVERGENT B6, `(.L_x_297) ;  /* 0x000003f000067945 */ /* 0x000fe20003800200 */
[----:B------:R-:W-:-:S03]  /*5cf0*/  IMAD.MOV.U32 R7, RZ, RZ, 0x41122b77 ;  /* 0x41122b77ff077424 */ /* 0x000fc600078e00ff */
        /* <DEDUP_REMOVED lines=57> */
[----:B------:R-:W-:Y:S02]  /*6090*/  IMAD.MOV.U32 R6, RZ, RZ, R8 ;  /* 0x000000ffff067224 */ /* 0x000fe400078e0008 */
[----:B------:R-:W-:Y:S02]  /*60a0*/  IMAD.MOV.U32 R7, RZ, RZ, R9 ;  /* 0x000000ffff077224 */ /* 0x000fe400078e0009 */
[----:B------:R-:W-:-:S07]  /*60b0*/  IMAD.MOV.U32 R21, RZ, RZ, 0x0 ;  /* 0x00000000ff157424 */ /* 0x000fce00078e00ff */
[----:B------:R-:W-:Y:S05]  /*60c0*/  CALL.REL.NOINC `($__internal_9_$__cuda_sm20_div_rn_f64_full) ;  /* 0xffffffec00507944 */ /* 0x000fea0003c3ffff */
.L_x_298:
[----:B------:R-:W-:Y:S05]  /*60d0*/  BSYNC.RECONVERGENT B6 ;  /* 0x0000000000067941 */ /* 0x000fea0003800200 */
.L_x_297:
[----:B------:R-:W-:Y:S01]  /*60e0*/  DADD R4, R18, R4 ;  /* 0x0000000012047229 */ /* 0x000fe20000000004 */
[----:B------:R-:W-:Y:S10]  /*60f0*/  BRA `(.L_x_296) ;  /* 0x0000001000187947 */ /* 0x000ff40003800000 */
.L_x_291:
[----:B------:R-:W-:-:S13]  /*6100*/  ISETP.GE.AND P0, PT, R19, 0x3ff80000, PT ;  /* 0x3ff800001300780c */ /* 0x000fda0003f06270 */
[----:B------:R-:W-:Y:S05]  /*6110*/  @!P0 BRA `(.L_x_299) ;  /* 0x0000000000f88947 */ /* 0x000fea0003800000 */
[----:B------:R-:W-:Y:S01]  /*6120*/  DADD R4, R18, -2 ;  /* 0xc000000012047429 */ /* 0x000fe20000000000 */
[----:B------:R-:W-:Y:S01]  /*6130*/  IMAD.MOV.U32 R6, RZ, RZ, -0x2873f11e ;  /* 0xd78c0ee2ff067424 */ /* 0x000fe200078e00ff */
[----:B------:R-:W-:Y:S01]  /*6140*/  MOV R7, 0x3e71fa71 ;  /* 0x3e71fa7100077802 */ /* 0x000fe20000000f00 */
[----:B------:R-:W-:Y:S01]  /*6150*/  UMOV UR4, 0x124338b3 ;  /* 0x124338b300047882 */ /* 0x000fe20000000000 */
[----:B------:R-:W-:-:S04]  /*6160*/  UMOV UR5, 0x3e452636 ;  /* 0x3e45263600057882 */ /* 0x000fc80000000000 */
        /* <DEDUP_REMOVED lines=57> */
.L_x_299:
[----:B------:R-:W-:-:S13]  /*6500*/  ISETP.GE.AND P0, PT, R19, 0x3fe66666, PT ;  /* 0x3fe666661300780c */ /* 0x000fda0003f06270 */
[----:B------:R-:W-:Y:S05]  /*6510*/  @!P0 BRA `(.L_x_300) ;  /* 0x0000000400108947 */ /* 0x000fea0003800000 */
[----:B------:R-:W-:Y:S01]  /*6520*/  DADD R4, -R18, 1 ;  /* 0x3ff0000012047429 */ /* 0x000fe20000000100 */
[----:B------:R-:W-:Y:S01]  /*6530*/  IMAD.MOV.U32 R6, RZ, RZ, 0x4359eb88 ;  /* 0x4359eb88ff067424 */ /* 0x000fe200078e00ff */
[----:B------:R-:W-:Y:S01]  /*6540*/  UMOV UR4, 0x2a4c4310 ;  /* 0x2a4c431000047882 */ /* 0x000fe20000000000 */
        /* <DEDUP_REMOVED lines=65> */
.L_x_300:
[----:B------:R-:W-:Y:S01]  /*6960*/  IMAD.MOV.U32 R4, RZ, RZ, -0x14f9da18 ;  /* 0xeb0625e8ff047424 */ /* 0x000fe200078e00ff */
[----:B------:R-:W-:Y:S01]  /*6970*/  UMOV UR4, 0x8bfe6590 ;  /* 0x8bfe659000047882 */ /* 0x000fe20000000000 */
[----:B------:R-:W-:Y:S01]  /*6980*/  IMAD.MOV.U32 R5, RZ, RZ, 0x3ea7b77c ;  /* 0x3ea7b77cff057424 */ /* 0x000fe200078e00ff */
[----:B------:R-:W-:Y:S01]  /*6990*/  UMOV UR5, 0x3e784498 ;  /* 0x3e78449800057882 */ /* 0x000fe20000000000 */
[----:B------:R-:W-:Y:S04]  /*69a0*/  BSSY.RECONVERGENT B0, `(.L_x_301) ;  /* 0x000007a000007945 */ /* 0x000fe80003800200 */
        /* <DEDUP_REMOVED lines=115> */
.L_x_302:
[----:B------:R-:W-:Y:S01]  /*70e0*/  IMAD.MOV.U32 R4, RZ, RZ, 0x0 ;  /* 0x00000000ff047424 */ /* 0x000fe200078e00ff */
[----:B------:R-:W-:Y:S01]  /*70f0*/  LOP3.LUT P0, RZ, R7, 0x7fffffff, RZ, 0xc0, !PT ;  /* 0x7fffffff07ff7812 */ /* 0x000fe2000780c0ff */
[----:B------:R-:W-:-:S06]  /*7100*/  IMAD.MOV.U32 R5, RZ, RZ, 0x7ff00000 ;  /* 0x7ff00000ff057424 */ /* 0x000fcc00078e00ff */
[----:B------:R-:W-:-:S10]  /*7110*/  DFMA R4, R6, R4, +INF ;  /* 0x7ff000000604742b */ /* 0x000fd40000000004 */
[----:B------:R-:W-:Y:S02]  /*7120*/  FSEL R4, R4, RZ, P0 ;  /* 0x000000ff04047208 */ /* 0x000fe40000000000 */
[----:B------:R-:W-:-:S07]  /*7130*/  FSEL R5, R5, -QNAN , P0 ;  /* 0xfff0000005057808 */ /* 0x000fce0000000000 */
.L_x_303:
[----:B------:R-:W-:Y:S05]  /*7140*/  BSYNC.RECONVERGENT B0 ;  /* 0x0000000000007941 */ /* 0x000fea0003800200 */
.L_x_301:
[----:B------:R-:W-:-:S11]  /*7150*/  DADD R4, -RZ, -R4 ;  /* 0x00000000ff047229 */ /* 0x000fd60000000904 */
.L_x_296:
[----:B------:R-:W-:Y:S05]  /*7160*/  BSYNC.RECONVERGENT B7 ;  /* 0x0000000000077941 */ /* 0x000fea0003800200 */
.L_x_290:
[----:B------:R-:W2:Y:S01]  /*7170*/  LDL R20, [R1+0x10] ;  /* 0x0000100001147983 */ /* 0x000ea20000100800 */
[----:B------:R0:W-:Y:S05]  /*7180*/  BMOV.32 B6, R2 ;  /* 0x0000000206007356 */ /* 0x0001ea0000000000 */
[----:B------:R-:W2:Y:S01]  /*7190*/  LDL R21, [R1+0x14] ;  /* 0x0000140001157983 */ /* 0x000ea20000100800 */
[----:B------:R1:W-:Y:S05]  /*71a0*/  BMOV.32 B7, R16 ;  /* 0x0000001007007356 */ /* 0x0003ea0000000000 */
[----:B0-----:R-:W2:Y:S04]  /*71b0*/  LDL R2, [R1] ;  /* 0x0000000001027983 */ /* 0x001ea80000100800 */
[----:B-1----:R-:W2:Y:S04]  /*71c0*/  LDL R16, [R1+0x4] ;  /* 0x0000040001107983 */ /* 0x002ea80000100800 */
        /* <DEDUP_REMOVED lines=8> */
.L_x_304:
        /* <DEDUP_REMOVED lines=11> */
.L_x_641:


//--------------------- .text.betainc_f32         --------------------------
	.section	.text.betainc_f32,"ax",@progbits
	.align	128
        .global         betainc_f32
        .type           betainc_f32,@function
        .size           betainc_f32,(.L_x_644 - betainc_f32)
        .other          betainc_f32,@"STO_CUDA_ENTRY STV_DEFAULT"
betainc_f32:
.text.betainc_f32:
        /* <DEDUP_REMOVED lines=12> */
[----:B0-----:R-:W-:-:S06]  /*00c0*/  IMAD.WIDE.U32 R6, R2, 0x4, R6 ;  /* 0x0000000402067825 */ /* 0x001fcc00078e0006 */
[----:B-1----:R0:W5:Y:S01]  /*00d0*/  LDG.E R6, desc[UR36][R6.64] ;  /* 0x0000002406067981 */ /* 0x002162000c1e1900 */
[----:B--2---:R-:W-:-:S05]  /*00e0*/  IMAD.WIDE.U32 R8, R2, 0x4, R8 ;  /* 0x0000000402087825 */ /* 0x004fca00078e0008 */
[----:B------:R0:W5:Y:S01]  /*00f0*/  LDG.E R4, desc[UR36][R8.64] ;  /* 0x0000002408047981 */ /* 0x000162000c1e1900 */
[----:B---3--:R-:W-:-:S05]  /*0100*/  IMAD.WIDE.U32 R10, R2, 0x4, R10 ;  /* 0x00000004020a7825 */ /* 0x008fca00078e000a */
[----:B------:R0:W5:Y:S01]  /*0110*/  LDG.E R5, desc[UR36][R10.64] ;  /* 0x000000240a057981 */ /* 0x000162000c1e1900 */
[----:B------:R-:W-:Y:S01]  /*0120*/  HFMA2 R21, -RZ, RZ, 0, 0 ;  /* 0x00000000ff157431 */ /* 0x000fe200000001ff */
[----:B------:R-:W-:-:S07]  /*0130*/  MOV R20, 0x150 ;  /* 0x0000015000147802 */ /* 0x000fce0000000f00 */
[----:B0----5:R-:W-:Y:S05]  /*0140*/  CALL.REL.NOINC `($betainc_f32$_Z14betainc_cf_f32fff) ;  /* 0x0000000000107944 */ /* 0x021fea0003c00000 */
[----:B------:R-:W0:Y:S02]  /*0150*/  LDC.64 R6, c[0x0][0x398] ;  /* 0x0000e600ff067b82 */ /* 0x000e240000000a00 */
[----:B0-----:R-:W-:-:S05]  /*0160*/  IMAD.WIDE.U32 R2, R2, 0x4, R6 ;  /* 0x0000000402027825 */ /* 0x001fca00078e0006 */
[----:B------:R-:W-:Y:S01]  /*0170*/  STG.E desc[UR36][R2.64], R4 ;  /* 0x0000000402007986 */ /* 0x000fe2000c101924 */
[----:B------:R-:W-:Y:S05]  /*0180*/  EXIT ;  /* 0x000000000000794d */ /* 0x000fea0003800000 */
        .type           $betainc_f32$_Z14betainc_cf_f32fff,@function
        .size           $betainc_f32$_Z14betainc_cf_f32fff,($__internal_10_$__cuda_sm20_rcp_rn_f32_slowpath - $betainc_f32$_Z14betainc_cf_f32fff)
$betainc_f32$_Z14betainc_cf_f32fff:
[----:B------:R-:W-:-:S05]  /*0190*/  IADD3 R1, PT, PT, R1, -0x50, RZ ;  /* 0xffffffb001017810 */ /* 0x000fca0007ffe0ff */
        /* <DEDUP_REMOVED lines=12> */
[----:B------:R-:W-:Y:S04]  /*0260*/  STL [R1], R2 ;  /* 0x0000000201007387 */ /* 0x000fe80000100800 */
[----:B------:R0:W-:Y:S04]  /*0270*/  STL [R1+0x44], R36 ;  /* 0x0000442401007387 */ /* 0x0001e80000100800 */
[----:B------:R1:W-:Y:S04]  /*0280*/  STL [R1+0x40], R31 ;  /* 0x0000401f01007387 */ /* 0x0003e80000100800 */
[----:B------:R2:W-:Y:S01]  /*0290*/  STL [R1+0x3c], R30 ;  /* 0x00003c1e01007387 */ /* 0x0005e20000100800 */
[----:B0-----:R-:W0:Y:S05]  /*02a0*/  BMOV.32.CLEAR R36, B8 ;  /* 0x0000000008247355 */ /* 0x001e2a0000100000 */
[----:B-1----:R-:W1:Y:S05]  /*02b0*/  BMOV.32.CLEAR R31, B7 ;  /* 0x00000000071f7355 */ /* 0x002e6a0000100000 */
[----:B--2---:R-:W2:Y:S05]  /*02c0*/  BMOV.32.CLEAR R30, B6 ;  /* 0x00000000061e7355 */ /* 0x004eaa0000100000 */
[----:B------:R3:W-:Y:S04]  /*02d0*/  STL [R1+0x38], R29 ;  /* 0x0000381d01007387 */ /* 0x0007e80000100800 */
[----:B------:R4:W-:Y:S04]  /*02e0*/  STL [R1+0x30], R27 ;  /* 0x0000301b01007387 */ /* 0x0009e80000100800 */
[----:B------:R5:W-:Y:S01]  /*02f0*/  STL [R1+0x24], R24 ;  /* 0x0000241801007387 */ /* 0x000be20000100800 */
[----:B---3--:R-:W-:-:S02]  /*0300*/  MOV R29, R4 ;  /* 0x00000004001d7202 */ /* 0x008fc40000000f00 */
[----:B----4-:R-:W-:Y:S02]  /*0310*/  MOV R27, R6 ;  /* 0x00000006001b7202 */ /* 0x010fe40000000f00 */
[----:B-----5:R-:W-:Y:S02]  /*0320*/  MOV R24, R5 ;  /* 0x0000000500187202 */ /* 0x020fe40000000f00 */
[----:B------:R-:W-:Y:S01]  /*0330*/  FSETP.NEU.AND P0, PT, R27, RZ, PT ;  /* 0x000000ff1b00720b */ /* 0x000fe20003f0d000 */
[----:B------:R-:W-:Y:S01]  /*0340*/  BSSY.RECONVERGENT B8, `(.L_x_305) ;  /* 0x0000397000087945 */ /* 0x000fe20003800200 */
[----:B------:R-:W-:-:S11]  /*0350*/  HFMA2 R4, -RZ, RZ, 0, 0 ;  /* 0x00000000ff047431 */ /* 0x000fd600000001ff */
[----:B012---:R-:W-:Y:S05]  /*0360*/  @!P0 BRA `(.L_x_306) ;  /* 0x0000003800508947 */ /* 0x007fea0003800000 */
[----:B------:R-:W-:Y:S02]  /*0370*/  FSETP.NEU.AND P0, PT, R27, 1, PT ;  /* 0x3f8000001b00780b */ /* 0x000fe40003f0d000 */
[----:B------:R-:W-:-:S11]  /*0380*/  MOV R4, 0x3f800000 ;  /* 0x3f80000000047802 */ /* 0x000fd60000000f00 */
[----:B------:R-:W-:Y:S05]  /*0390*/  @!P0 BRA `(.L_x_306) ;  /* 0x0000003800448947 */ /* 0x000fea0003800000 */
[C---:B------:R-:W-:Y:S01]  /*03a0*/  FADD R22, R29.reuse, R24 ;  /* 0x000000181d167221 */ /* 0x040fe20000000000 */
[----:B------:R-:W-:Y:S01]  /*03b0*/  FADD R25, R29, 1 ;  /* 0x3f8000001d197421 */ /* 0x000fe20000000000 */
[----:B------:R-:W-:Y:S02]  /*03c0*/  BSSY.RECONVERGENT B6, `(.L_x_307) ;  /* 0x000000e000067945 */ /* 0x000fe40003800200 */
[----:B------:R-:W-:-:S04]  /*03d0*/  FADD R5, R22, 2 ;  /* 0x4000000016057421 */ /* 0x000fc80000000000 */
        /* <DEDUP_REMOVED lines=8> */
[----:B------:R-:W-:Y:S01]  /*0460*/  HFMA2 R21, -RZ, RZ, 0, 0 ;  /* 0x00000000ff157431 */ /* 0x000fe200000001ff */
[----:B------:R-:W-:Y:S02]  /*0470*/  MOV R4, R25 ;  /* 0x0000001900047202 */ /* 0x000fe40000000f00 */
[----:B------:R-:W-:-:S07]  /*0480*/  MOV R20, 0x4a0 ;  /* 0x000004a000147802 */ /* 0x000fce0000000f00 */
[----:B------:R-:W-:Y:S05]  /*0490*/  CALL.REL.NOINC `($__internal_11_$__cuda_sm3x_div_rn_noftz_f32_slowpath) ;  /* 0x0000003c00407944 */ /* 0x000fea0003c00000 */
.L_x_308:
[----:B------:R-:W-:Y:S05]  /*04a0*/  BSYNC.RECONVERGENT B6 ;  /* 0x0000000000067941 */ /* 0x000fea0003800200 */
.L_x_307:
[----:B------:R-:W-:-:S13]  /*04b0*/  FSETP.GT.AND P0, PT, R27, R4, PT ;  /* 0x000000041b00720b */ /* 0x000fda0003f04000 */
[----:B------:R-:W-:Y:S05]  /*04c0*/  @P0 BRA `(.L_x_309) ;  /* 0x0000003400dc0947 */ /* 0x000fea0003800000 */
[----:B------:R-:W0:Y:S01]  /*04d0*/  MUFU.RCP R2, R25 ;  /* 0x0000001900027308 */ /* 0x000e220000001000 */
[----:B------:R-:W-:Y:S01]  /*04e0*/  FMUL R0, R22, R27 ;  /* 0x0000001b16007220 */ /* 0x000fe20000400000 */
[----:B------:R-:W-:Y:S06]  /*04f0*/  BSSY.RECONVERGENT B6, `(.L_x_310) ;  /* 0x000000d000067945 */ /* 0x000fec0003800200 */
        /* <DEDUP_REMOVED lines=9> */
[----:B------:R-:W-:Y:S02]  /*0590*/  MOV R5, R25 ;  /* 0x0000001900057202 */ /* 0x000fe40000000f00 */
[----:B------:R-:W-:-:S07]  /*05a0*/  MOV R20, 0x5c0 ;  /* 0x000005c000147802 */ /* 0x000fce0000000f00 */
[----:B------:R-:W-:Y:S05]  /*05b0*/  CALL.REL.NOINC `($__internal_11_$__cuda_sm3x_div_rn_noftz_f32_slowpath) ;  /* 0x0000003800f87944 */ /* 0x000fea0003c00000 */
.L_x_311:
[----:B------:R-:W-:Y:S05]  /*05c0*/  BSYNC.RECONVERGENT B6 ;  /* 0x0000000000067941 */ /* 0x000fea0003800200 */
.L_x_310:
[----:B------:R-:W-:Y:S01]  /*05d0*/  FADD R4, -R4, 1 ;  /* 0x3f80000004047421 */ /* 0x000fe20000000100 */
[----:B------:R-:W-:Y:S01]  /*05e0*/  BSSY.RECONVERGENT B6, `(.L_x_312) ;  /* 0x0000010000067945 */ /* 0x000fe20003800200 */
[----:B------:R-:W-:-:S03]  /*05f0*/  MOV R2, 0x3f800000 ;  /* 0x3f80000000027802 */ /* 0x000fc60000000f00 */
[C---:B------:R-:W-:Y:S02]  /*0600*/  IADD3 R0, PT, PT, R4.reuse, 0x1800000, RZ ;  /* 0x0180000004007810 */ /* 0x040fe40007ffe0ff */
[----:B------:R-:W-:Y:S02]  /*0610*/  FSETP.GEU.AND P1, PT, |R4|, 1.000000003171076851e-30, PT ;  /* 0x0da242600400780b */ /* 0x000fe40003f2e200 */
[----:B------:R-:W-:Y:S02]  /*0620*/  LOP3.LUT R0, R0, 0x7f800000, RZ, 0xc0, !PT ;  /* 0x7f80000000007812 */ /* 0x000fe400078ec0ff */
[----:B------:R-:W-:Y:S02]  /*0630*/  P2R R16, PR, RZ, 0x2 ;  /* 0x00000002ff107803 */ /* 0x000fe40000000000 */
[----:B------:R-:W-:-:S13]  /*0640*/  ISETP.GT.U32.AND P0, PT, R0, 0x1ffffff, PT ;  /* 0x01ffffff0000780c */ /* 0x000fda0003f04070 */
[----:B------:R-:W-:Y:S05]  /*0650*/  @P0 BRA `(.L_x_313) ;  /* 0x0000000000100947 */ /* 0x000fea0003800000 */
[----:B------:R-:W-:Y:S01]  /*0660*/  HFMA2 R21, -RZ, RZ, 0, 0 ;  /* 0x00000000ff157431 */ /* 0x000fe200000001ff */
[----:B------:R-:W-:-:S07]  /*0670*/  MOV R20, 0x690 ;  /* 0x0000069000147802 */ /* 0x000fce0000000f00 */
[----:B------:R-:W-:Y:S05]  /*0680*/  CALL.REL.NOINC `($__internal_10_$__cuda_sm20_rcp_rn_f32_slowpath) ;  /* 0x0000003400ec7944 */ /* 0x000fea0003c00000 */
[----:B------:R-:W-:Y:S05]  /*0690*/  BRA `(.L_x_314) ;  /* 0x0000000000107947 */ /* 0x000fea0003800000 */
.L_x_313:
[----:B------:R-:W0:Y:S02]  /*06a0*/  MUFU.RCP R3, R4 ;  /* 0x0000000400037308 */ /* 0x000e240000001000 */
[----:B0-----:R-:W-:-:S04]  /*06b0*/  FFMA R0, R4, R3, -1 ;  /* 0xbf80000004007423 */ /* 0x001fc80000000003 */
[----:B------:R-:W-:-:S04]  /*06c0*/  FADD.FTZ R0, -R0, -RZ ;  /* 0x800000ff00007221 */ /* 0x000fc80000010100 */
[----:B------:R-:W-:-:S07]  /*06d0*/  FFMA R4, R3, R0, R3 ;  /* 0x0000000003047223 */ /* 0x000fce0000000003 */
.L_x_314:
[----:B------:R-:W-:Y:S05]  /*06e0*/  BSYNC.RECONVERGENT B6 ;  /* 0x0000000000067941 */ /* 0x000fea0003800200 */
.L_x_312:
[----:B------:R-:W-:Y:S01]  /*06f0*/  ISETP.NE.AND P0, PT, R16, RZ, PT ;  /* 0x000000ff1000720c */ /* 0x000fe20003f05270 */
[----:B------:R-:W-:Y:S01]  /*0700*/  BSSY.RECONVERGENT B7, `(.L_x_315) ;  /* 0x0000085000077945 */ /* 0x000fe20003800200 */
[----:B------:R-:W-:Y:S01]  /*0710*/  MOV R26, 0x1 ;  /* 0x00000001001a7802 */ /* 0x000fe20000000f00 */
[----:B------:R-:W-:Y:S01]  /*0720*/  FADD R23, R29, -1 ;  /* 0xbf8000001d177421 */ /* 0x000fe20000000000 */
[----:B------:R-:W-:-:S04]  /*0730*/  FSEL R28, R4, 1.00000001504746621988e+30, P0 ;  /* 0x7149f2ca041c7808 */ /* 0x000fc80000000000 */
[----:B------:R-:W-:-:S07]  /*0740*/  MOV R37, R28 ;  /* 0x0000001c00257202 */ /* 0x000fce0000000f00 */
.L_x_330:
[----:B------:R-:W-:Y:S01]  /*0750*/  SHF.L.U32 R18, R26, 0x1, RZ ;  /* 0x000000011a127819 */ /* 0x000fe200000006ff */
[----:B------:R-:W-:Y:S01]  /*0760*/  BSSY.RECONVERGENT B6, `(.L_x_316) ;  /* 0x0000015000067945 */ /* 0x000fe20003800200 */
[----:B------:R-:W-:Y:S02]  /*0770*/  I2FP.F32.U32 R19, R26 ;  /* 0x0000001a00137245 */ /* 0x000fe40000201000 */
[----:B------:R-:W-:-:S05]  /*0780*/  I2FP.F32.U32 R18, R18 ;  /* 0x0000001200127245 */ /* 0x000fca0000201000 */
[C---:B------:R-:W-:Y:S01]  /*0790*/  FADD R0, R18.reuse, R23 ;  /* 0x0000001712007221 */ /* 0x040fe20000000000 */
[----:B------:R-:W-:-:S04]  /*07a0*/  FADD R17, R18, R29 ;  /* 0x0000001d12117221 */ /* 0x000fc80000000000 */
[----:B------:R-:W-:Y:S01]  /*07b0*/  FMUL R5, R0, R17 ;  /* 0x0000001100057220 */ /* 0x000fe20000400000 */
[----:B------:R-:W-:-:S03]  /*07c0*/  FADD R0, -R19, R24 ;  /* 0x0000001813007221 */ /* 0x000fc60000000100 */
[----:B------:R-:W0:Y:S01]  /*07d0*/  MUFU.RCP R4, R5 ;  /* 0x0000000500047308 */ /* 0x000e220000001000 */
[----:B------:R-:W-:-:S04]  /*07e0*/  FMUL R0, R19, R0 ;  /* 0x0000000013007220 */ /* 0x000fc80000400000 */
[----:B------:R-:W-:-:S04]  /*07f0*/  FMUL R0, R0, R27 ;  /* 0x0000001b00007220 */ /* 0x000fc80000400000 */
        /* <DEDUP_REMOVED lines=11> */
.L_x_317:
[----:B------:R-:W-:Y:S05]  /*08b0*/  BSYNC.RECONVERGENT B6 ;  /* 0x0000000000067941 */ /* 0x000fea0003800200 */
.L_x_316:
[----:B------:R-:W0:Y:S01]  /*08c0*/  MUFU.RCP R3, R2 ;  /* 0x0000000200037308 */ /* 0x000e220000001000 */
[----:B------:R-:W-:Y:S01]  /*08d0*/  FFMA R16, R4, R37, 1 ;  /* 0x3f80000004107423 */ /* 0x000fe20000000025 */
[----:B------:R-:W-:Y:S04]  /*08e0*/  BSSY.RECONVERGENT B6, `(.L_x_318) ;  /* 0x000000f000067945 */ /* 0x000fe80003800200 */
[----:B------:R-:W-:Y:S02]  /*08f0*/  FSETP.GEU.AND P1, PT, |R16|, 1.000000003171076851e-30, PT ;  /* 0x0da242601000780b */ /* 0x000fe40003f2e200 */
[----:B------:R-:W1:Y:S02]  /*0900*/  FCHK P0, R4, R2 ;  /* 0x0000000204007302 */ /* 0x000e640000000000 */
[----:B------:R-:W-:Y:S01]  /*0910*/  P2R R37, PR, RZ, 0x2 ;  /* 0x00000002ff257803 */ /* 0x000fe20000000000 */
[----:B0-----:R-:W-:-:S04]  /*0920*/  FFMA R0, R3, -R2, 1 ;  /* 0x3f80000003007423 */ /* 0x001fc80000000802 */
[----:B------:R-:W-:-:S04]  /*0930*/  FFMA R3, R3, R0, R3 ;  /* 0x0000000003037223 */ /* 0x000fc80000000003 */
[----:B------:R-:W-:-:S04]  /*0940*/  FFMA R5, R3, R4, RZ ;  /* 0x0000000403057223 */ /* 0x000fc800000000ff */
[----:B------:R-:W-:-:S04]  /*0950*/  FFMA R0, R5, -R2, R4 ;  /* 0x8000000205007223 */ /* 0x000fc80000000004 */
[----:B------:R-:W-:Y:S01]  /*0960*/  FFMA R3, R3, R0, R5 ;  /* 0x0000000003037223 */ /* 0x000fe20000000005 */
[----:B-1----:R-:W-:Y:S06]  /*0970*/  @!P0 BRA `(.L_x_319) ;  /* 0x0000000000148947 */ /* 0x002fec0003800000 */
[----:B------:R-:W-:Y:S01]  /*0980*/  HFMA2 R21, -RZ, RZ, 0, 0 ;  /* 0x00000000ff157431 */ /* 0x000fe200000001ff */
[----:B------:R-:W-:Y:S02]  /*0990*/  MOV R5, R2 ;  /* 0x0000000200057202 */ /* 0x000fe40000000f00 */
[----:B------:R-:W-:-:S07]  /*09a0*/  MOV R20, 0x9c0 ;  /* 0x000009c000147802 */ /* 0x000fce0000000f00 */
[----:B------:R-:W-:Y:S05]  /*09b0*/  CALL.REL.NOINC `($__internal_11_$__cuda_sm3x_div_rn_noftz_f32_slowpath) ;  /* 0x0000003400f87944 */ /* 0x000fea0003c00000 */
[----:B------:R-:W-:-:S07]  /*09c0*/  MOV R3, R4 ;  /* 0x0000000400037202 */ /* 0x000fce0000000f00 */
.L_x_319:
[----:B------:R-:W-:Y:S05]  /*09d0*/  BSYNC.RECONVERGENT B6 ;  /* 0x0000000000067941 */ /* 0x000fea0003800200 */
.L_x_318:
[----:B------:R-:W-:Y:S01]  /*09e0*/  IADD3 R0, PT, PT, R16, 0x1800000, RZ ;  /* 0x0180000010007810 */ /* 0x000fe20007ffe0ff */
[----:B------:R-:W-:Y:S01]  /*09f0*/  FADD R3, R3, 1 ;  /* 0x3f80000003037421 */ /* 0x000fe20000000000 */
[----:B------:R-:W-:Y:S02]  /*0a00*/  BSSY.RECONVERGENT B6, `(.L_x_320) ;  /* 0x000000f000067945 */ /* 0x000fe40003800200 */
[----:B------:R-:W-:Y:S02]  /*0a10*/  LOP3.LUT R0, R0, 0x7f800000, RZ, 0xc0, !PT ;  /* 0x7f80000000007812 */ /* 0x000fe400078ec0ff */
[C---:B------:R-:W-:Y:S02]  /*0a20*/  FSETP.GEU.AND P0, PT, |R3|.reuse, 1.000000003171076851e-30, PT ;  /* 0x0da242600300780b */ /* 0x040fe40003f0e200 */
[----:B------:R-:W-:Y:S02]  /*0a30*/  ISETP.GT.U32.AND P1, PT, R0, 0x1ffffff, PT ;  /* 0x01ffffff0000780c */ /* 0x000fe40003f24070 */
[----:B------:R-:W-:-:S11]  /*0a40*/  FSEL R2, R3, 1.000000003171076851e-30, P0 ;  /* 0x0da2426003027808 */ /* 0x000fd60000000000 */
[----:B------:R-:W-:Y:S05]  /*0a50*/  @P1 BRA `(.L_x_321) ;  /* 0x0000000000141947 */ /* 0x000fea0003800000 */
[----:B------:R-:W-:Y:S01]  /*0a60*/  HFMA2 R21, -RZ, RZ, 0, 0 ;  /* 0x00000000ff157431 */ /* 0x000fe200000001ff */
[----:B------:R-:W-:Y:S02]  /*0a70*/  MOV R4, R16 ;  /* 0x0000001000047202 */ /* 0x000fe40000000f00 */
[----:B------:R-:W-:-:S07]  /*0a80*/  MOV R20, 0xaa0 ;  /* 0x00000aa000147802 */ /* 0x000fce0000000f00 */
[----:B------:R-:W-:Y:S05]  /*0a90*/  CALL.REL.NOINC `($__internal_10_$__cuda_sm20_rcp_rn_f32_slowpath) ;  /* 0x0000003000e87944 */ /* 0x000fea0003c00000 */
[----:B------:R-:W-:Y:S05]  /*0aa0*/  BRA `(.L_x_322) ;  /* 0x0000000000107947 */ /* 0x000fea0003800000 */
.L_x_321:
[----:B------:R-:W0:Y:S02]  /*0ab0*/  MUFU.RCP R3, R16 ;  /* 0x0000001000037308 */ /* 0x000e240000001000 */
[----:B0-----:R-:W-:-:S04]  /*0ac0*/  FFMA R0, R16, R3, -1 ;  /* 0xbf80000010007423 */ /* 0x001fc80000000003 */
[----:B------:R-:W-:-:S04]  /*0ad0*/  FADD.FTZ R0, -R0, -RZ ;  /* 0x800000ff00007221 */ /* 0x000fc80000010100 */
[----:B------:R-:W-:-:S07]  /*0ae0*/  FFMA R4, R3, R0, R3 ;  /* 0x0000000003047223 */ /* 0x000fce0000000003 */
.L_x_322:
[----:B------:R-:W-:Y:S05]  /*0af0*/  BSYNC.RECONVERGENT B6 ;  /* 0x0000000000067941 */ /* 0x000fea0003800200 */
.L_x_320:
[----:B------:R-:W-:Y:S01]  /*0b00*/  FADD R18, R25, R18 ;  /* 0x0000001219127221 */ /* 0x000fe20000000000 */
[----:B------:R-:W-:Y:S01]  /*0b10*/  FADD R0, R19, R29 ;  /* 0x0000001d13007221 */ /* 0x000fe20000000000 */
[----:B------:R-:W-:Y:S01]  /*0b20*/  ISETP.NE.AND P0, PT, R37, RZ, PT ;  /* 0x000000ff2500720c */ /* 0x000fe20003f05270 */
[----:B------:R-:W-:Y:S01]  /*0b30*/  FADD R19, R22, R19 ;  /* 0x0000001316137221 */ /* 0x000fe20000000000 */
[----:B------:R-:W-:Y:S01]  /*0b40*/  FMUL R5, R17, R18 ;  /* 0x0000001211057220 */ /* 0x000fe20000400000 */
[----:B------:R-:W-:Y:S01]  /*0b50*/  BSSY.RECONVERGENT B6, `(.L_x_323) ;  /* 0x0000012000067945 */ /* 0x000fe20003800200 */
[----:B------:R-:W-:Y:S01]  /*0b60*/  FSEL R17, R4, 1.00000001504746621988e+30, P0 ;  /* 0x7149f2ca04117808 */ /* 0x000fe20000000000 */
[----:B------:R-:W-:Y:S01]  /*0b70*/  FMUL R0, R0, -R19 ;  /* 0x8000001300007220 */ /* 0x000fe20000400000 */
[----:B------:R-:W0:Y:S03]  /*0b80*/  MUFU.RCP R6, R5 ;  /* 0x0000000500067308 */ /* 0x000e260000001000 */
[----:B------:R-:W-:-:S05]  /*0b90*/  FMUL R0, R0, R27 ;  /* 0x0000001b00007220 */ /* 0x000fca0000400000 */
[----:B------:R-:W1:Y:S01]  /*0ba0*/  FCHK P0, R0, R5 ;  /* 0x0000000500007302 */ /* 0x000e620000000000 */
[----:B0-----:R-:W-:-:S04]  /*0bb0*/  FFMA R3, -R5, R6, 1 ;  /* 0x3f80000005037423 */ /* 0x001fc80000000106 */
[----:B------:R-:W-:Y:S01]  /*0bc0*/  FFMA R7, R6, R3, R6 ;  /* 0x0000000306077223 */ /* 0x000fe20000000006 */
[----:B------:R-:W-:-:S03]  /*0bd0*/  FMUL R3, R2, R17 ;  /* 0x0000001102037220 */ /* 0x000fc60000400000 */
[----:B------:R-:W-:Y:S01]  /*0be0*/  FFMA R4, R0, R7, RZ ;  /* 0x0000000700047223 */ /* 0x000fe200000000ff */
[----:B------:R-:W-:-:S03]  /*0bf0*/  FMUL R28, R3, R28 ;  /* 0x0000001c031c7220 */ /* 0x000fc60000400000 */
[----:B------:R-:W-:-:S04]  /*0c00*/  FFMA R6, -R5, R4, R0 ;  /* 0x0000000405067223 */ /* 0x000fc80000000100 */
[----:B------:R-:W-:Y:S01]  /*0c10*/  FFMA R4, R7, R6, R4 ;  /* 0x0000000607047223 */ /* 0x000fe20000000004 */
[----:B-1----:R-:W-:Y:S06]  /*0c20*/  @!P0 BRA `(.L_x_324) ;  /* 0x0000000000108947 */ /* 0x002fec0003800000 */
[----:B------:R-:W-:Y:S01]  /*0c30*/  HFMA2 R21, -RZ, RZ, 0, 0 ;  /* 0x00000000ff157431 */ /* 0x000fe200000001ff */
[----:B------:R-:W-:Y:S02]  /*0c40*/  MOV R4, R0 ;  /* 0x0000000000047202 */ /* 0x000fe40000000f00 */
[----:B------:R-:W-:-:S07]  /*0c50*/  MOV R20, 0xc70 ;  /* 0x00000c7000147802 */ /* 0x000fce0000000f00 */
[----:B------:R-:W-:Y:S05]  /*0c60*/  CALL.REL.NOINC `($__internal_11_$__cuda_sm3x_div_rn_noftz_f32_slowpath) ;  /* 0x00000034004c7944 */ /* 0x000fea0003c00000 */
.L_x_324:
[----:B------:R-:W-:Y:S05]  /*0c70*/  BSYNC.RECONVERGENT B6 ;  /* 0x0000000000067941 */ /* 0x000fea0003800200 */
.L_x_323:
[----:B------:R-:W0:Y:S01]  /*0c80*/  MUFU.RCP R3, R2 ;  /* 0x0000000200037308 */ /* 0x000e220000001000 */
[----:B------:R-:W-:Y:S01]  /*0c90*/  FFMA R16, R17, R4, 1 ;  /* 0x3f80000011107423 */ /* 0x000fe20000000004 */
[----:B------:R-:W-:Y:S04]  /*0ca0*/  BSSY.RECONVERGENT B6, `(.L_x_325) ;  /* 0x000000f000067945 */ /* 0x000fe80003800200 */
[----:B------:R-:W-:Y:S02]  /*0cb0*/  FSETP.GEU.AND P1, PT, |R16|, 1.000000003171076851e-30, PT ;  /* 0x0da242601000780b */ /* 0x000fe40003f2e200 */
[----:B------:R-:W1:Y:S02]  /*0cc0*/  FCHK P0, R4, R2 ;  /* 0x0000000204007302 */ /* 0x000e640000000000 */
[----:B------:R-:W-:Y:S01]  /*0cd0*/  P2R R17, PR, RZ, 0x2 ;  /* 0x00000002ff117803 */ /* 0x000fe20000000000 */
        /* <DEDUP_REMOVED lines=10> */
[----:B------:R-:W-:-:S07]  /*0d80*/  MOV R3, R4 ;  /* 0x0000000400037202 */ /* 0x000fce0000000f00 */
.L_x_326:
[----:B------:R-:W-:Y:S05]  /*0d90*/  BSYNC.RECONVERGENT B6 ;  /* 0x0000000000067941 */ /* 0x000fea0003800200 */
.L_x_325:
        /* <DEDUP_REMOVED lines=13> */
.L_x_328:
[----:B------:R-:W0:Y:S02]  /*0e70*/  MUFU.RCP R3, R16 ;  /* 0x0000001000037308 */ /* 0x000e240000001000 */
[----:B0-----:R-:W-:-:S04]  /*0e80*/  FFMA R0, R16, R3, -1 ;  /* 0xbf80000010007423 */ /* 0x001fc80000000003 */
[----:B------:R-:W-:-:S04]  /*0e90*/  FADD.FTZ R0, -R0, -RZ ;  /* 0x800000ff00007221 */ /* 0x000fc80000010100 */
[----:B------:R-:W-:-:S07]  /*0ea0*/  FFMA R4, R3, R0, R3 ;  /* 0x0000000003047223 */ /* 0x000fce0000000003 */
.L_x_329:
[----:B------:R-:W-:Y:S05]  /*0eb0*/  BSYNC.RECONVERGENT B6 ;  /* 0x0000000000067941 */ /* 0x000fea0003800200 */
.L_x_327:
[----:B------:R-:W-:-:S04]  /*0ec0*/  ISETP.NE.AND P0, PT, R17, RZ, PT ;  /* 0x000000ff1100720c */ /* 0x000fc80003f05270 */
[----:B------:R-:W-:Y:S02]  /*0ed0*/  FSEL R37, R4, 1.00000001504746621988e+30, P0 ;  /* 0x7149f2ca04257808 */ /* 0x000fe40000000000 */
[C---:B------:R-:W-:Y:S02]  /*0ee0*/  ISETP.GE.U32.AND P0, PT, R26.reuse, 0xc7, PT ;  /* 0x000000c71a00780c */ /* 0x040fe40003f06070 */
[----:B------:R-:W-:Y:S01]  /*0ef0*/  IADD3 R26, PT, PT, R26, 0x1, RZ ;  /* 0x000000011a1a7810 */ /* 0x000fe20007ffe0ff */
[----:B------:R-:W-:-:S04]  /*0f00*/  FMUL R3, R2, R37 ;  /* 0x0000002502037220 */ /* 0x000fc80000400000 */
[----:B------:R-:W-:Y:S01]  /*0f10*/  FADD R0, R3, -1 ;  /* 0xbf80000003007421 */ /* 0x000fe20000000000 */
[----:B------:R-:W-:-:S04]  /*0f20*/  FMUL R28, R28, R3 ;  /* 0x000000031c1c7220 */ /* 0x000fc80000400000 */
[----:B------:R-:W-:-:S13]  /*0f30*/  FSETP.GEU.AND P1, PT, |R0|, 1.0000000116860974231e-07, PT ;  /* 0x33d6bf950000780b */ /* 0x000fda0003f2e200 */
[----:B------:R-:W-:Y:S05]  /*0f40*/  @!P0 BRA P1, `(.L_x_330) ;  /* 0xfffffff800008947 */ /* 0x000fea000083ffff */
[----:B------:R-:W-:Y:S05]  /*0f50*/  BSYNC.RECONVERGENT B7 ;  /* 0x0000000000077941 */ /* 0x000fea0003800200 */
.L_x_315:
[----:B------:R-:W-:Y:S01]  /*0f60*/  FSETP.GE.AND P0, PT, |R29|, 3, PT ;  /* 0x404000001d00780b */ /* 0x000fe20003f06200 */
[----:B------:R-:W-:-:S12]  /*0f70*/  BSSY.RECONVERGENT B0, `(.L_x_331) ;  /* 0x0000078000007945 */ /* 0x000fd80003800200 */
[----:B------:R-:W-:Y:S05]  /*0f80*/  @!P0 BRA `(.L_x_332) ;  /* 0x0000000000d08947 */ /* 0x000fea0003800000 */
[----:B------:R-:W-:-:S13]  /*0f90*/  FSETP.GE.AND P0, PT, |R29|, 7.8000001907348632812, PT ;  /* 0x40f9999a1d00780b */ /* 0x000fda0003f06200 */
[----:B------:R-:W-:Y:S05]  /*0fa0*/  @!P0 BRA `(.L_x_333) ;  /* 0x0000000000948947 */ /* 0x000fea0003800000 */
[----:B------:R-:W-:Y:S01]  /*0fb0*/  FADD R5, |R29|, -RZ ;  /* 0x800000ff1d057221 */ /* 0x000fe20000000200 */
[----:B------:R-:W-:Y:S02]  /*0fc0*/  MOV R4, 0x3e055027 ;  /* 0x3e05502700047802 */ /* 0x000fe40000000f00 */
[----:B------:R-:W-:Y:S02]  /*0fd0*/  MOV R6, 0x7f800000 ;  /* 0x7f80000000067802 */ /* 0x000fe40000000f00 */
[C---:B------:R-:W-:Y:S02]  /*0fe0*/  IADD3 R0, PT, PT, R5.reuse, -0x3f2aaaab, RZ ;  /* 0xc0d5555505007810 */ /* 0x040fe40007ffe0ff */
[----:B------:R-:W-:Y:S02]  /*0ff0*/  ISETP.GT.U32.AND P0, PT, R5, 0x7f7fffff, PT ;  /* 0x7f7fffff0500780c */ /* 0x000fe40003f04070 */
[----:B------:R-:W-:-:S04]  /*1000*/  LOP3.LUT R0, R0, 0xff800000, RZ, 0xc0, !PT ;  /* 0xff80000000007812 */ /* 0x000fc800078ec0ff */
[----:B------:R-:W-:Y:S01]  /*1010*/  IADD3 R2, PT, PT, -R0, R5, RZ ;  /* 0x0000000500027210 */ /* 0x000fe20007ffe1ff */
[----:B------:R-:W-:Y:S01]  /*1020*/  HFMA2 R5, -RZ, RZ, 0.78662109375, -1877 ;  /* 0x3a4be755ff057431 */ /* 0x000fe200000001ff */
[----:B------:R-:W-:-:S03]  /*1030*/  I2FP.F32.S32 R0, R0 ;  /* 0x0000000000007245 */ /* 0x000fc60000201400 */
        /* <DEDUP_REMOVED lines=23> */
[----:B------:R-:W-:Y:S01]  /*11b0*/  FADD R3, R3, R4 ;  /* 0x0000000403037221 */ /* 0x000fe20000000000 */
[----:B------:R-:W-:-:S04]  /*11c0*/  FADD R4, R4, -|R29| ;  /* 0xc000001d04047221 */ /* 0x000fc80000000000 */
[----:B------:R-:W-:-:S05]  /*11d0*/  FADD R3, R4, R3 ;  /* 0x0000000304037221 */ /* 0x000fca0000000000 */
[----:B------:R-:W-:Y:S01]  /*11e0*/  FSEL R3, R3, +INF , P0 ;  /* 0x7f80000003037808 */ /* 0x000fe20000000000 */
[----:B------:R-:W-:Y:S06]  /*11f0*/  BRA `(.L_x_334) ;  /* 0x00000004003c7947 */ /* 0x000fec0003800000 */
.L_x_333:
        /* <DEDUP_REMOVED lines=13> */
.L_x_332:
        /* <DEDUP_REMOVED lines=15> */
.L_x_335:
        /* <DEDUP_REMOVED lines=16> */
.L_x_336:
[----:B------:R-:W-:Y:S01]  /*14c0*/  MOV R0, 0x3b6b1c86 ;  /* 0x3b6b1c8600007802 */ /* 0x000fe20000000f00 */
[----:B------:R-:W-:-:S04]  /*14d0*/  HFMA2 R5, -RZ, RZ, 1.5048828125, 33.21875 ;  /* 0x3e055027ff057431 */ /* 0x000fc800000001ff */
[----:B------:R-:W-:-:S04]  /*14e0*/  FFMA R0, |R29|, R0, -0.0054712854325771331787 ;  /* 0xbbb348781d007423 */ /* 0x000fc80000000200 */
[----:B------:R-:W-:-:S04]  /*14f0*/  FFMA R0, R0, |R29|, -0.044627126306295394897 ;  /* 0xbd36caef00007423 */ /* 0x000fc8000000041d */
[----:B------:R-:W-:-:S04]  /*1500*/  FFMA R0, R0, |R29|, 0.16731770336627960205 ;  /* 0x3e2b555500007423 */ /* 0x000fc8000000041d */
[----:B------:R-:W-:-:S04]  /*1510*/  FFMA R0, R0, |R29|, -0.042135979980230331421 ;  /* 0xbd2c96c700007423 */ /* 0x000fc8000000041d */
[----:B------:R-:W-:-:S04]  /*1520*/  FFMA R0, R0, |R29|, -0.6558672785758972168 ;  /* 0xbf27e6eb00007423 */ /* 0x000fc8000000041d */
[----:B------:R-:W-:-:S04]  /*1530*/  FFMA R0, R0, |R29|, 0.57721537351608276367 ;  /* 0x3f13c46300007423 */ /* 0x000fc8000000041d */
[----:B------:R-:W-:-:S04]  /*1540*/  FMUL R0, R0, |R29| ;  /* 0x4000001d00007220 */ /* 0x000fc80000400000 */
[----:B------:R-:W-:-:S05]  /*1550*/  FFMA R0, R0, |R29|, |R29| ;  /* 0x4000001d00007223 */ /* 0x000fca000000041d */
[----:B------:R-:W-:-:S13]  /*1560*/  FSETP.GEU.AND P0, PT, R0, 1.175494350822287508e-38, PT ;  /* 0x008000000000780b */ /* 0x000fda0003f0e000 */
[----:B------:R-:W-:-:S05]  /*1570*/  @!P0 FMUL R0, R0, 8388608 ;  /* 0x4b00000000008820 */ /* 0x000fca0000400000 */
        /* <DEDUP_REMOVED lines=9> */
[----:B------:R-:W-:Y:S01]  /*1610*/  FFMA R2, R3, 1.1920928955078125e-07, R2 ;  /* 0x3400000003027823 */ /* 0x000fe20000000002 */
[----:B------:R-:W-:Y:S01]  /*1620*/  MOV R3, 0x7f800000 ;  /* 0x7f80000000037802 */ /* 0x000fe20000000f00 */
        /* <DEDUP_REMOVED lines=11> */
[----:B------:R-:W-:-:S07]  /*16e0*/  FSEL R3, -R2, +INF , P1 ;  /* 0x7f80000002037808 */ /* 0x000fce0000800100 */
.L_x_334:
[----:B------:R-:W-:Y:S05]  /*16f0*/  BSYNC.RECONVERGENT B0 ;  /* 0x0000000000007941 */ /* 0x000fea0003800200 */
.L_x_331:
[----:B------:R-:W-:Y:S01]  /*1700*/  FSETP.GE.AND P0, PT, R29, RZ, PT ;  /* 0x000000ff1d00720b */ /* 0x000fe20003f06000 */
[----:B------:R-:W-:Y:S01]  /*1710*/  BSSY.RECONVERGENT B0, `(.L_x_337) ;  /* 0x0000057000007945 */ /* 0x000fe20003800200 */
[----:B------:R-:W-:-:S11]  /*1720*/  MOV R2, R3 ;  /* 0x0000000300027202 */ /* 0x000fd60000000f00 */
[----:B------:R-:W-:Y:S05]  /*1730*/  @P0 BRA `(.L_x_338) ;  /* 0x0000000400500947 */ /* 0x000fea0003800000 */
[----:B------:R-:W0:Y:S01]  /*1740*/  FRND.FLOOR R0, |R29| ;  /* 0x4000001d00007307 */ /* 0x000e220000205000 */
[----:B------:R-:W-:Y:S02]  /*1750*/  MOV R2, 0x7f800000 ;  /* 0x7f80000000027802 */ /* 0x000fe40000000f00 */
[----:B0-----:R-:W-:-:S13]  /*1760*/  FSETP.NEU.AND P0, PT, |R29|, R0, PT ;  /* 0x000000001d00720b */ /* 0x001fda0003f0d200 */
        /* <DEDUP_REMOVED lines=23> */
[----:B------:R-:W-:-:S03]  /*18e0*/  I2FP.F32.S32 R5, R4 ;  /* 0x0000000400057245 */ /* 0x000fc60000201400 */
[C---:B------:R-:W-:Y:S02]  /*18f0*/  FMUL R7, R6.reuse, R7 ;  /* 0x0000000706077220 */ /* 0x040fe40000400000 */
[----:B------:R-:W-:Y:S02]  /*1900*/  FFMA R0, R5, 1.1920928955078125e-07, R0 ;  /* 0x3400000005007823 */ /* 0x000fe40000000000 */
[----:B------:R-:W-:-:S04]  /*1910*/  FFMA R7, R6, R7, R6 ;  /* 0x0000000706077223 */ /* 0x000fc80000000006 */
[----:B------:R-:W-:Y:S01]  /*1920*/  FFMA R0, R0, 0.69314718246459960938, R7 ;  /* 0x3f31721800007823 */ /* 0x000fe20000000007 */
[----:B------:R-:W-:-:S05]  /*1930*/  @P0 FFMA R0, R3, R2, +INF ;  /* 0x7f80000003000423 */ /* 0x000fca0000000002 */
[----:B------:R-:W-:Y:S01]  /*1940*/  FSEL R2, -R0, +INF , P1 ;  /* 0x7f80000000027808 */ /* 0x000fe20000800100 */
[----:B------:R-:W-:Y:S06]  /*1950*/  BRA `(.L_x_338) ;  /* 0x0000000000c87947 */ /* 0x000fec0003800000 */
.L_x_339:
        /* <DEDUP_REMOVED lines=45> */
[C---:B------:R-:W-:Y:S01]  /*1c30*/  @P0 FFMA R0, R5.reuse, R2, +INF ;  /* 0x7f80000005000423 */ /* 0x040fe20000000002 */
[----:B------:R-:W-:-:S03]  /*1c40*/  FSETP.NEU.AND P0, PT, R5, RZ, PT ;  /* 0x000000ff0500720b */ /* 0x000fc60003f0d000 */
[----:B------:R-:W-:-:S05]  /*1c50*/  FADD R0, -R0, 1.1447298526763916016 ;  /* 0x3f92868200007421 */ /* 0x000fca0000000100 */
[----:B------:R-:W-:-:S05]  /*1c60*/  FSEL R0, R0, +INF , P0 ;  /* 0x7f80000000007808 */ /* 0x000fca0000000000 */
[----:B------:R-:W-:-:S07]  /*1c70*/  FADD R2, R0, -R3 ;  /* 0x8000000300027221 */ /* 0x000fce0000000000 */
.L_x_338:
[----:B------:R-:W-:Y:S05]  /*1c80*/  BSYNC.RECONVERGENT B0 ;  /* 0x0000000000007941 */ /* 0x000fea0003800200 */
.L_x_337:
        /* <DEDUP_REMOVED lines=29> */
[----:B------:R-:W-:Y:S01]  /*1e60*/  @P0 FFMA R4, |R24|, R9, +INF ;  /* 0x7f80000018040423 */ /* 0x000fe20000000209 */
        /* <DEDUP_REMOVED lines=12> */
.L_x_342:
        /* <DEDUP_REMOVED lines=13> */
.L_x_341:
        /* <DEDUP_REMOVED lines=15> */
.L_x_344:
        /* <DEDUP_REMOVED lines=16> */
.L_x_345:
        /* <DEDUP_REMOVED lines=35> */
.L_x_343:
[----:B------:R-:W-:Y:S05]  /*2420*/  BSYNC.RECONVERGENT B0 ;  /* 0x0000000000007941 */ /* 0x000fea0003800200 */
.L_x_340:
        /* <DEDUP_REMOVED lines=38> */
.L_x_348:
        /* <DEDUP_REMOVED lines=45> */
[C---:B------:R-:W-:Y:S01]  /*2960*/  @P0 FFMA R5, R0.reuse, R3, +INF ;  /* 0x7f80000000050423 */ /* 0x040fe20000000003 */
[----:B------:R-:W-:-:S03]  /*2970*/  FSETP.NEU.AND P0, PT, R0, RZ, PT ;  /* 0x000000ff0000720b */ /* 0x000fc60003f0d000 */
[----:B------:R-:W-:-:S05]  /*2980*/  FADD R5, -R5, 1.1447298526763916016 ;  /* 0x3f92868205057421 */ /* 0x000fca0000000100 */
[----:B------:R-:W-:-:S05]  /*2990*/  FSEL R5, R5, +INF , P0 ;  /* 0x7f80000005057808 */ /* 0x000fca0000000000 */
[----:B------:R-:W-:-:S07]  /*29a0*/  FADD R3, R5, -R4 ;  /* 0x8000000405037221 */ /* 0x000fce0000000000 */
.L_x_347:
[----:B------:R-:W-:Y:S05]  /*29b0*/  BSYNC.RECONVERGENT B0 ;  /* 0x0000000000007941 */ /* 0x000fea0003800200 */
.L_x_346:
[----:B------:R-:W-:Y:S01]  /*29c0*/  FSETP.GE.AND P0, PT, |R22|, 3, PT ;  /* 0x404000001600780b */ /* 0x000fe20003f06200 */
[----:B------:R-:W-:Y:S01]  /*29d0*/  BSSY.RECONVERGENT B0, `(.L_x_349) ;  /* 0x000007a000007945 */ /* 0x000fe20003800200 */
[----:B------:R-:W-:-:S11]  /*29e0*/  FADD R2, R3, R2 ;  /* 0x0000000203027221 */ /* 0x000fd60000000000 */
[----:B------:R-:W-:Y:S05]  /*29f0*/  @!P0 BRA `(.L_x_350) ;  /* 0x0000000000d48947 */ /* 0x000fea0003800000 */
[----:B------:R-:W-:Y:S01]  /*2a00*/  FSETP.GE.AND P0, PT, |R22|, 7.8000001907348632812, PT ;  /* 0x40f9999a1600780b */ /* 0x000fe20003f06200 */
[----:B------:R-:W-:-:S04]  /*2a10*/  FADD R7, R29, R24 ;  /* 0x000000181d077221 */ /* 0x000fc80000000000 */
[----:B------:R-:W-:-:S08]  /*2a20*/  FADD R7, |R7|, -RZ ;  /* 0x800000ff07077221 */ /* 0x000fd00000000200 */
[----:B------:R-:W-:Y:S05]  /*2a30*/  @!P0 BRA `(.L_x_351) ;  /* 0x0000000000908947 */ /* 0x000fea0003800000 */
[C---:B------:R-:W-:Y:S02]  /*2a40*/  IADD3 R0, PT, PT, R7.reuse, -0x3f2aaaab, RZ ;  /* 0xc0d5555507007810 */ /* 0x040fe40007ffe0ff */
[----:B------:R-:W-:Y:S02]  /*2a50*/  MOV R5, 0x3e055027 ;  /* 0x3e05502700057802 */ /* 0x000fe40000000f00 */
[----:B------:R-:W-:Y:S02]  /*2a60*/  LOP3.LUT R0, R0, 0xff800000, RZ, 0xc0, !PT ;  /* 0xff80000000007812 */ /* 0x000fe400078ec0ff */
[----:B------:R-:W-:Y:S02]  /*2a70*/  ISETP.GT.U32.AND P0, PT, R7, 0x7f7fffff, PT ;  /* 0x7f7fffff0700780c */ /* 0x000fe40003f04070 */
[----:B------:R-:W-:Y:S01]  /*2a80*/  IADD3 R3, PT, PT, -R0, R7, RZ ;  /* 0x0000000700037210 */ /* 0x000fe20007ffe1ff */
[----:B------:R-:W-:Y:S01]  /*2a90*/  HFMA2 R7, -RZ, RZ, 0.78662109375, -1877 ;  /* 0x3a4be755ff077431 */ /* 0x000fe200000001ff */
[----:B------:R-:W-:-:S02]  /*2aa0*/  I2FP.F32.S32 R0, R0 ;  /* 0x0000000000007245 */ /* 0x000fc40000201400 */
        /* <DEDUP_REMOVED lines=29> */
.L_x_351:
        /* <DEDUP_REMOVED lines=13> */
.L_x_350:
        /* <DEDUP_REMOVED lines=15> */
.L_x_353:
        /* <DEDUP_REMOVED lines=16> */
.L_x_354:
        /* <DEDUP_REMOVED lines=35> */
.L_x_352:
[----:B------:R-:W-:Y:S05]  /*3170*/  BSYNC.RECONVERGENT B0 ;  /* 0x0000000000007941 */ /* 0x000fea0003800200 */
.L_x_349:
        /* <DEDUP_REMOVED lines=38> */
.L_x_357:
        /* <DEDUP_REMOVED lines=50> */
.L_x_356:
[----:B------:R-:W-:Y:S05]  /*3700*/  BSYNC.RECONVERGENT B0 ;  /* 0x0000000000007941 */ /* 0x000fea0003800200 */
.L_x_355:
[C---:B------:R-:W-:Y:S01]  /*3710*/  FADD R0, -R27.reuse, 1 ;  /* 0x3f8000001b007421 */ /* 0x040fe20000000100 */
[C---:B------:R-:W-:Y:S01]  /*3720*/  FMUL R4, R27.reuse, 8388608 ;  /* 0x4b0000001b047820 */ /* 0x040fe20000400000 */
[----:B------:R-:W-:Y:S01]  /*3730*/  FSETP.GEU.AND P0, PT, R27, 1.175494350822287508e-38, PT ;  /* 0x008000001b00780b */ /* 0x000fe20003f0e000 */
[----:B------:R-:W-:Y:S01]  /*3740*/  FADD R2, R2, -R3 ;  /* 0x8000000302027221 */ /* 0x000fe20000000000 */
[----:B------:R-:W-:Y:S01]  /*3750*/  MOV R7, 0x3e055027 ;  /* 0x3e05502700077802 */ /* 0x000fe20000000f00 */
[----:B------:R-:W-:Y:S01]  /*3760*/  HFMA2 R3, -RZ, RZ, 0.96630859375, -0.0022525787353515625 ;  /* 0x3bbb989dff037431 */ /* 0x000fe200000001ff */
[----:B------:R-:W-:Y:S01]  /*3770*/  FSETP.GEU.AND P1, PT, R0, 1.175494350822287508e-38, PT ;  /* 0x008000000000780b */ /* 0x000fe20003f2e000 */
[----:B------:R-:W-:Y:S01]  /*3780*/  BSSY.RECONVERGENT B6, `(.L_x_358) ;  /* 0x000004a000067945 */ /* 0x000fe20003800200 */
[----:B------:R-:W-:-:S04]  /*3790*/  FSEL R27, R4, R27, !P0 ;  /* 0x0000001b041b7208 */ /* 0x000fc80004000000 */
[----:B------:R-:W-:-:S04]  /*37a0*/  IADD3 R6, PT, PT, R27, -0x3f2aaaab, RZ ;  /* 0xc0d555551b067810 */ /* 0x000fc80007ffe0ff */
[----:B------:R-:W-:-:S03]  /*37b0*/  LOP3.LUT R6, R6, 0xff800000, RZ, 0xc0, !PT ;  /* 0xff80000006067812 */ /* 0x000fc600078ec0ff */
[----:B------:R-:W-:-:S05]  /*37c0*/  @!P1 FMUL R0, R0, 8388608 ;  /* 0x4b00000000009820 */ /* 0x000fca0000400000 */
[C---:B------:R-:W-:Y:S02]  /*37d0*/  IADD3 R4, PT, PT, R0.reuse, -0x3f2aaaab, RZ ;  /* 0xc0d5555500047810 */ /* 0x040fe40007ffe0ff */
[----:B------:R-:W-:Y:S02]  /*37e0*/  FSETP.NEU.AND P2, PT, R0, RZ, PT ;  /* 0x000000ff0000720b */ /* 0x000fe40003f4d000 */
[----:B------:R-:W-:Y:S02]  /*37f0*/  LOP3.LUT R11, R4, 0xff800000, RZ, 0xc0, !PT ;  /* 0xff800000040b7812 */ /* 0x000fe400078ec0ff */
[-C--:B------:R-:W-:Y:S02]  /*3800*/  IADD3 R4, PT, PT, R27, -R6.reuse, RZ ;  /* 0x800000061b047210 */ /* 0x080fe40007ffe0ff */
[-C--:B------:R-:W-:Y:S02]  /*3810*/  IADD3 R5, PT, PT, R0, -R11.reuse, RZ ;  /* 0x8000000b00057210 */ /* 0x080fe40007ffe0ff */
[----:B------:R-:W-:Y:S01]  /*3820*/  I2FP.F32.S32 R11, R11 ;  /* 0x0000000b000b7245 */ /* 0x000fe20000201400 */
[----:B------:R-:W-:Y:S01]  /*3830*/  FADD R4, R4, -1 ;  /* 0xbf80000004047421 */ /* 0x000fe20000000000 */
[----:B------:R-:W-:Y:S01]  /*3840*/  I2FP.F32.S32 R6, R6 ;  /* 0x0000000600067245 */ /* 0x000fe20000201400 */
[----:B------:R-:W-:-:S04]  /*3850*/  FADD R5, R5, -1 ;  /* 0xbf80000005057421 */ /* 0x000fc80000000000 */
[-C--:B------:R-:W-:Y:S01]  /*3860*/  FFMA R8, R5, -R7.reuse, 0.14084610342979431152 ;  /* 0x3e1039f605087423 */ /* 0x080fe20000000807 */
[----:B------:R-:W-:-:S03]  /*3870*/  FFMA R7, R4, -R7, 0.14084610342979431152 ;  /* 0x3e1039f604077423 */ /* 0x000fc60000000807 */
[----:B------:R-:W-:Y:S01]  /*3880*/  FFMA R8, R5, R8, -0.12148627638816833496 ;  /* 0xbdf8cdcc05087423 */ /* 0x000fe20000000008 */
[----:B------:R-:W-:-:S03]  /*3890*/  FFMA R7, R4, R7, -0.12148627638816833496 ;  /* 0xbdf8cdcc04077423 */ /* 0x000fc60000000007 */
[----:B------:R-:W-:Y:S01]  /*38a0*/  FFMA R8, R5, R8, 0.13980610668659210205 ;  /* 0x3e0f295505087423 */ /* 0x000fe20000000008 */
[----:B------:R-:W-:-:S03]  /*38b0*/  FFMA R7, R4, R7, 0.13980610668659210205 ;  /* 0x3e0f295504077423 */ /* 0x000fc60000000007 */
[----:B------:R-:W-:Y:S01]  /*38c0*/  FFMA R8, R5, R8, -0.16684235632419586182 ;  /* 0xbe2ad8b905087423 */ /* 0x000fe20000000008 */
[----:B------:R-:W-:-:S03]  /*38d0*/  FFMA R7, R4, R7, -0.16684235632419586182 ;  /* 0xbe2ad8b904077423 */ /* 0x000fc60000000007 */
[----:B------:R-:W-:Y:S01]  /*38e0*/  FFMA R8, R5, R8, 0.20012299716472625732 ;  /* 0x3e4ced0b05087423 */ /* 0x000fe20000000008 */
[----:B------:R-:W-:-:S03]  /*38f0*/  FFMA R7, R4, R7, 0.20012299716472625732 ;  /* 0x3e4ced0b04077423 */ /* 0x000fc60000000007 */
[C---:B------:R-:W-:Y:S01]  /*3900*/  FFMA R8, R5.reuse, R8, -0.24999669194221496582 ;  /* 0xbe7fff2205087423 */ /* 0x040fe20000000008 */
[C---:B------:R-:W-:Y:S01]  /*3910*/  FFMA R9, R4.reuse, R7, -0.24999669194221496582 ;  /* 0xbe7fff2204097423 */ /* 0x040fe20000000007 */
[----:B------:R-:W-:Y:S02]  /*3920*/  FSEL R7, RZ, -23, P0 ;  /* 0xc1b80000ff077808 */ /* 0x000fe40000000000 */
[C---:B------:R-:W-:Y:S01]  /*3930*/  FFMA R10, R5.reuse, R8, 0.33333182334899902344 ;  /* 0x3eaaaa78050a7423 */ /* 0x040fe20000000008 */
[----:B------:R-:W-:Y:S01]  /*3940*/  FFMA R9, R4, R9, 0.33333182334899902344 ;  /* 0x3eaaaa7804097423 */ /* 0x000fe20000000009 */
[----:B------:R-:W-:Y:S01]  /*3950*/  FSEL R8, RZ, -23, P1 ;  /* 0xc1b80000ff087808 */ /* 0x000fe20000800000 */
[----:B------:R-:W-:Y:S01]  /*3960*/  FFMA R6, R6, 1.1920928955078125e-07, R7 ;  /* 0x3400000006067823 */ /* 0x000fe20000000007 */
[----:B------:R-:W-:Y:S01]  /*3970*/  FFMA R10, R5, R10, -0.5 ;  /* 0xbf000000050a7423 */ /* 0x000fe2000000000a */
[----:B------:R-:W-:Y:S01]  /*3980*/  FFMA R9, R4, R9, -0.5 ;  /* 0xbf00000004097423 */ /* 0x000fe20000000009 */
[----:B------:R-:W-:Y:S01]  /*3990*/  ISETP.GT.U32.AND P1, PT, R0, 0x7f7fffff, PT ;  /* 0x7f7fffff0000780c */ /* 0x000fe20003f24070 */
[----:B------:R-:W-:Y:S01]  /*39a0*/  FFMA R8, R11, 1.1920928955078125e-07, R8 ;  /* 0x340000000b087823 */ /* 0x000fe20000000008 */
[----:B------:R-:W-:Y:S01]  /*39b0*/  FMUL R10, R5, R10 ;  /* 0x0000000a050a7220 */ /* 0x000fe20000400000 */
[----:B------:R-:W-:Y:S01]  /*39c0*/  FMUL R9, R4, R9 ;  /* 0x0000000904097220 */ /* 0x000fe20000400000 */
[----:B------:R-:W-:-:S02]  /*39d0*/  ISETP.GT.U32.AND P0, PT, R27, 0x7f7fffff, PT ;  /* 0x7f7fffff1b00780c */ /* 0x000fc40003f04070 */
[----:B------:R-:W-:Y:S01]  /*39e0*/  FFMA R5, R5, R10, R5 ;  /* 0x0000000a05057223 */ /* 0x000fe20000000005 */
[----:B------:R-:W-:Y:S01]  /*39f0*/  FFMA R9, R4, R9, R4 ;  /* 0x0000000904097223 */ /* 0x000fe20000000004 */
[----:B------:R-:W-:Y:S02]  /*3a00*/  MOV R4, 0x7f800000 ;  /* 0x7f80000000047802 */ /* 0x000fe40000000f00 */
[----:B------:R-:W-:Y:S01]  /*3a10*/  FFMA R5, R8, 0.69314718246459960938, R5 ;  /* 0x3f31721808057823 */ /* 0x000fe20000000005 */
[----:B------:R-:W-:Y:S02]  /*3a20*/  FFMA R6, R6, 0.69314718246459960938, R9 ;  /* 0x3f31721806067823 */ /* 0x000fe40000000009 */
[----:B------:R-:W-:Y:S01]  /*3a30*/  @P1 FFMA R5, R0, R4, +INF ;  /* 0x7f80000000051423 */ /* 0x000fe20000000004 */
[----:B------:R-:W-:-:S03]  /*3a40*/  FSETP.NEU.AND P1, PT, R27, RZ, PT ;  /* 0x000000ff1b00720b */ /* 0x000fc60003f2d000 */
[----:B------:R-:W-:Y:S01]  /*3a50*/  @P0 FFMA R6, R27, R4, +INF ;  /* 0x7f8000001b060423 */ /* 0x000fe20000000004 */
[----:B------:R-:W-:-:S04]  /*3a60*/  FSEL R5, R5, -INF , P2 ;  /* 0xff80000005057808 */ /* 0x000fc80001000000 */
[----:B------:R-:W-:Y:S01]  /*3a70*/  FSEL R6, R6, -INF , P1 ;  /* 0xff80000006067808 */ /* 0x000fe20000800000 */
[----:B------:R-:W-:-:S04]  /*3a80*/  FMUL R5, R5, R24 ;  /* 0x0000001805057220 */ /* 0x000fc80000400000 */
[----:B------:R-:W-:-:S04]  /*3a90*/  FFMA R5, R6, R29, R5 ;  /* 0x0000001d06057223 */ /* 0x000fc80000000005 */
[----:B------:R-:W-:Y:S01]  /*3aa0*/  FADD R2, -R2, R5 ;  /* 0x0000000502027221 */ /* 0x000fe20000000100 */
[----:B------:R-:W-:-:S03]  /*3ab0*/  MOV R5, 0x437c0000 ;  /* 0x437c000000057802 */ /* 0x000fc60000000f00 */
[----:B------:R-:W-:-:S04]  /*3ac0*/  FFMA.SAT R0, R2, R3, 0.5 ;  /* 0x3f00000002007423 */ /* 0x000fc80000002003 */
[----:B------:R-:W-:-:S04]  /*3ad0*/  FFMA.RM R0, R0, R5, 12582913 ;  /* 0x4b40000100007423 */ /* 0x000fc80000004005 */
[C---:B------:R-:W-:Y:S01]  /*3ae0*/  FADD R3, R0.reuse, -12583039 ;  /* 0xcb40007f00037421 */ /* 0x040fe20000000000 */
[----:B------:R-:W-:-:S03]  /*3af0*/  SHF.L.U32 R0, R0, 0x17, RZ ;  /* 0x0000001700007819 */ /* 0x000fc600000006ff */
[----:B------:R-:W-:-:S04]  /*3b00*/  FFMA R3, R2, 1.4426950216293334961, -R3 ;  /* 0x3fb8aa3b02037823 */ /* 0x000fc80000000803 */
[----:B------:R-:W-:Y:S02]  /*3b10*/  FFMA R3, R2, 1.925963033500011079e-08, R3 ;  /* 0x32a5706002037823 */ /* 0x000fe40000000003 */
[----:B------:R-:W0:Y:S08]  /*3b20*/  MUFU.RCP R2, R29 ;  /* 0x0000001d00027308 */ /* 0x000e300000001000 */
[----:B------:R-:W1:Y:S01]  /*3b30*/  MUFU.EX2 R3, R3 ;  /* 0x0000000300037308 */ /* 0x000e620000000800 */
[----:B0-----:R-:W-:-:S04]  /*3b40*/  FFMA R7, R2, -R29, 1 ;  /* 0x3f80000002077423 */ /* 0x001fc8000000081d */
[----:B------:R-:W-:Y:S01]  /*3b50*/  FFMA R7, R2, R7, R2 ;  /* 0x0000000702077223 */ /* 0x000fe20000000002 */
[----:B-1----:R-:W-:-:S04]  /*3b60*/  FMUL R5, R0, R3 ;  /* 0x0000000300057220 */ /* 0x002fc80000400000 */
[----:B------:R-:W-:-:S04]  /*3b70*/  FMUL R28, R28, R5 ;  /* 0x000000051c1c7220 */ /* 0x000fc80000400000 */
[----:B------:R-:W0:Y:S01]  /*3b80*/  FCHK P0, R28, R29 ;  /* 0x0000001d1c007302 */ /* 0x000e220000000000 */
[----:B------:R-:W-:-:S04]  /*3b90*/  FFMA R4, R28, R7, RZ ;  /* 0x000000071c047223 */ /* 0x000fc800000000ff */
[----:B------:R-:W-:-:S04]  /*3ba0*/  FFMA R0, R4, -R29, R28 ;  /* 0x8000001d04007223 */ /* 0x000fc8000000001c */
[----:B------:R-:W-:Y:S01]  /*3bb0*/  FFMA R4, R7, R0, R4 ;  /* 0x0000000007047223 */ /* 0x000fe20000000004 */
[----:B0-----:R-:W-:Y:S06]  /*3bc0*/  @!P0 BRA `(.L_x_359) ;  /* 0x0000000000148947 */ /* 0x001fec0003800000 */
[----:B------:R-:W-:Y:S02]  /*3bd0*/  MOV R4, R28 ;  /* 0x0000001c00047202 */ /* 0x000fe40000000f00 */
[----:B------:R-:W-:Y:S02]  /*3be0*/  MOV R5, R29 ;  /* 0x0000001d00057202 */ /* 0x000fe40000000f00 */
[----:B------:R-:W-:Y:S02]  /*3bf0*/  MOV R20, 0x3c20 ;  /* 0x00003c2000147802 */ /* 0x000fe40000000f00 */
[----:B------:R-:W-:-:S07]  /*3c00*/  MOV R21, 0x0 ;  /* 0x0000000000157802 */ /* 0x000fce0000000f00 */
[----:B------:R-:W-:Y:S05]  /*3c10*/  CALL.REL.NOINC `($__internal_11_$__cuda_sm3x_div_rn_noftz_f32_slowpath) ;  /* 0x0000000400607944 */ /* 0x000fea0003c00000 */
.L_x_359:
[----:B------:R-:W-:Y:S05]  /*3c20*/  BSYNC.RECONVERGENT B6 ;  /* 0x0000000000067941 */ /* 0x000fea0003800200 */
.L_x_358:
[----:B------:R-:W-:Y:S05]  /*3c30*/  BRA `(.L_x_306) ;  /* 0x00000000001c7947 */ /* 0x000fea0003800000 */
.L_x_309:
[----:B------:R-:W-:Y:S02]  /*3c40*/  HFMA2 R21, -RZ, RZ, 0, 0 ;  /* 0x00000000ff157431 */ /* 0x000fe400000001ff */
[----:B------:R-:W-:Y:S01]  /*3c50*/  FADD R6, -R27, 1 ;  /* 0x3f8000001b067421 */ /* 0x000fe20000000100 */
[----:B------:R-:W-:Y:S02]  /*3c60*/  MOV R4, R24 ;  /* 0x0000001800047202 */ /* 0x000fe40000000f00 */
[----:B------:R-:W-:Y:S02]  /*3c70*/  MOV R5, R29 ;  /* 0x0000001d00057202 */ /* 0x000fe40000000f00 */
[----:B------:R-:W-:-:S07]  /*3c80*/  MOV R20, 0x3ca0 ;  /* 0x00003ca000147802 */ /* 0x000fce0000000f00 */
[----:B------:R-:W-:Y:S05]  /*3c90*/  CALL.REL.NOINC `($betainc_f32$_Z14betainc_cf_f32fff) ;  /* 0xffffffc4003c7944 */ /* 0x000fea0003c3ffff */
[----:B------:R-:W-:-:S07]  /*3ca0*/  FADD R4, -R4, 1 ;  /* 0x3f80000004047421 */ /* 0x000fce0000000100 */
.L_x_306:
[----:B------:R-:W-:Y:S05]  /*3cb0*/  BSYNC.RECONVERGENT B8 ;  /* 0x0000000000087941 */ /* 0x000fea0003800200 */
.L_x_305:
[----:B------:R-:W2:Y:S01]  /*3cc0*/  LDL R20, [R1+0x14] ;  /* 0x0000140001147983 */ /* 0x000ea20000100800 */
[----:B------:R0:W-:Y:S05]  /*3cd0*/  BMOV.32 B6, R30 ;  /* 0x0000001e06007356 */ /* 0x0001ea0000000000 */
[----:B------:R-:W2:Y:S01]  /*3ce0*/  LDL R21, [R1+0x18] ;  /* 0x0000180001157983 */ /* 0x000ea20000100800 */
[----:B------:R1:W-:Y:S05]  /*3cf0*/  BMOV.32 B7, R31 ;  /* 0x0000001f07007356 */ /* 0x0003ea0000000000 */
[----:B------:R3:W-:Y:S05]  /*3d00*/  BMOV.32 B8, R36 ;  /* 0x0000002408007356 */ /* 0x0007ea0000000000 */
[----:B------:R-:W2:Y:S04]  /*3d10*/  LDL R2, [R1] ;  /* 0x0000000001027983 */ /* 0x000ea80000100800 */
        /* <DEDUP_REMOVED lines=13> */
[----:B-1----:R-:W2:Y:S04]  /*3df0*/  LDL R31, [R1+0x40] ;  /* 0x00004000011f7983 */ /* 0x002ea80000100800 */
[----:B---3--:R-:W2:Y:S04]  /*3e00*/  LDL R36, [R1+0x44] ;  /* 0x0000440001247983 */ /* 0x008ea80000100800 */
[----:B------:R0:W2:Y:S02]  /*3e10*/  LDL R37, [R1+0x48] ;  /* 0x0000480001257983 */ /* 0x0000a40000100800 */
[----:B0-----:R-:W-:Y:S01]  /*3e20*/  IADD3 R1, PT, PT, R1, 0x50, RZ ;  /* 0x0000005001017810 */ /* 0x001fe20007ffe0ff */
[----:B--2---:R-:W-:Y:S06]  /*3e30*/  RET.REL.NODEC R20 `(betainc_f32) ;  /* 0xffffffc014707950 */ /* 0x004fec0003c3ffff */
        .weak           $__internal_10_$__cuda_sm20_rcp_rn_f32_slowpath
        .type           $__internal_10_$__cuda_sm20_rcp_rn_f32_slowpath,@function
        .size           $__internal_10_$__cuda_sm20_rcp_rn_f32_slowpath,($__internal_11_$__cuda_sm3x_div_rn_noftz_f32_slowpath - $__internal_10_$__cuda_sm20_rcp_rn_f32_slowpath)
$__internal_10_$__cuda_sm20_rcp_rn_f32_slowpath:
[----:B------:R-:W-:-:S05]  /*3e40*/  IADD3 R1, PT, PT, R1, -0x8, RZ ;  /* 0xfffffff801017810 */ /* 0x000fca0007ffe0ff */
[----:B------:R0:W-:Y:S01]  /*3e50*/  STL [R1], R2 ;  /* 0x0000000201007387 */ /* 0x0001e20000100800 */
[----:B------:R-:W-:Y:S01]  /*3e60*/  SHF.L.U32 R0, R4, 0x1, RZ ;  /* 0x0000000104007819 */ /* 0x000fe200000006ff */
[----:B------:R-:W-:Y:S03]  /*3e70*/  BSSY.RECONVERGENT B0, `(.L_x_360) ;  /* 0x000002f000007945 */ /* 0x000fe60003800200 */
[----:B------:R-:W-:-:S04]  /*3e80*/  SHF.R.U32.HI R8, RZ, 0x18, R0 ;  /* 0x00000018ff087819 */ /* 0x000fc80000011600 */
[----:B------:R-:W-:-:S13]  /*3e90*/  ISETP.NE.U32.AND P0, PT, R8, RZ, PT ;  /* 0x000000ff0800720c */ /* 0x000fda0003f05070 */
[----:B0-----:R-:W-:Y:S05]  /*3ea0*/  @P0 BRA `(.L_x_361) ;  /* 0x0000000000240947 */ /* 0x001fea0003800000 */
[----:B------:R-:W-:-:S13]  /*3eb0*/  ISETP.NE.AND P0, PT, R0, RZ, PT ;  /* 0x000000ff0000720c */ /* 0x000fda0003f05270 */
[----:B------:R-:W-:Y:S02]  /*3ec0*/  @P0 FFMA R2, R4, 1.84467440737095516160e+19, RZ ;  /* 0x5f80000004020823 */ /* 0x000fe400000000ff */
[----:B------:R-:W-:Y:S08]  /*3ed0*/  @!P0 MUFU.RCP R4, R4 ;  /* 0x0000000400048308 */ /* 0x000ff00000001000 */
[----:B------:R-:W0:Y:S02]  /*3ee0*/  @P0 MUFU.RCP R3, R2 ;  /* 0x0000000200030308 */ /* 0x000e240000001000 */
[----:B0-----:R-:W-:-:S04]  /*3ef0*/  @P0 FFMA R0, R2, R3, -1 ;  /* 0xbf80000002000423 */ /* 0x001fc80000000003 */
[----:B------:R-:W-:-:S04]  /*3f00*/  @P0 FADD.FTZ R0, -R0, -RZ ;  /* 0x800000ff00000221 */ /* 0x000fc80000010100 */
[----:B------:R-:W-:-:S04]  /*3f10*/  @P0 FFMA R0, R3, R0, R3 ;  /* 0x0000000003000223 */ /* 0x000fc80000000003 */
[----:B------:R-:W-:Y:S01]  /*3f20*/  @P0 FFMA R4, R0, 1.84467440737095516160e+19, RZ ;  /* 0x5f80000000040823 */ /* 0x000fe200000000ff */
[----:B------:R-:W-:Y:S06]  /*3f30*/  BRA `(.L_x_362) ;  /* 0x0000000000887947 */ /* 0x000fec0003800000 */
.L_x_361:
[----:B------:R-:W-:-:S04]  /*3f40*/  IADD3 R10, PT, PT, R8, -0xfd, RZ ;  /* 0xffffff03080a7810 */ /* 0x000fc80007ffe0ff */
[----:B------:R-:W-:-:S13]  /*3f50*/  ISETP.GT.U32.AND P0, PT, R10, 0x1, PT ;  /* 0x000000010a00780c */ /* 0x000fda0003f04070 */
[----:B------:R-:W-:Y:S05]  /*3f60*/  @P0 BRA `(.L_x_363) ;  /* 0x0000000000780947 */ /* 0x000fea0003800000 */
[----:B------:R-:W-:Y:S02]  /*3f70*/  LOP3.LUT R0, R4, 0x7fffff, RZ, 0xc0, !PT ;  /* 0x007fffff04007812 */ /* 0x000fe400078ec0ff */
[----:B------:R-:W-:Y:S02]  /*3f80*/  MOV R7, 0x3 ;  /* 0x0000000300077802 */ /* 0x000fe40000000f00 */
[----:B------:R-:W-:Y:S02]  /*3f90*/  LOP3.LUT R0, R0, 0x3f800000, RZ, 0xfc, !PT ;  /* 0x3f80000000007812 */ /* 0x000fe400078efcff */
[----:B------:R-:W-:Y:S02]  /*3fa0*/  SHF.L.U32 R7, R7, R10, RZ ;  /* 0x0000000a07077219 */ /* 0x000fe400000006ff */
[----:B------:R-:W0:Y:S02]  /*3fb0*/  MUFU.RCP R3, R0 ;  /* 0x0000000000037308 */ /* 0x000e240000001000 */
        /* <DEDUP_REMOVED lines=25> */
.L_x_363:
[----:B------:R-:W0:Y:S02]  /*4150*/  MUFU.RCP R4, R4 ;  /* 0x0000000400047308 */ /* 0x000e240000001000 */
.L_x_362:
[----:B------:R-:W-:Y:S05]  /*4160*/  BSYNC.RECONVERGENT B0 ;  /* 0x0000000000007941 */ /* 0x000fea0003800200 */
.L_x_360:
[----:B------:R1:W0:Y:S02]  /*4170*/  LDL R2, [R1] ;  /* 0x0000000001027983 */ /* 0x0002240000100800 */
[----:B-1----:R-:W-:Y:S01]  /*4180*/  IADD3 R1, PT, PT, R1, 0x8, RZ ;  /* 0x0000000801017810 */ /* 0x002fe20007ffe0ff */
[----:B0-----:R-:W-:Y:S06]  /*4190*/  RET.REL.NODEC R20 `(betainc_f32) ;  /* 0xffffffbc14987950 */ /* 0x001fec0003c3ffff */
        .weak           $__internal_11_$__cuda_sm3x_div_rn_noftz_f32_slowpath
        .type           $__internal_11_$__cuda_sm3x_div_rn_noftz_f32_slowpath,@function
        .size           $__internal_11_$__cuda_sm3x_div_rn_noftz_f32_slowpath,(.L_x_644 - $__internal_11_$__cuda_sm3x_div_rn_noftz_f32_slowpath)
$__internal_11_$__cuda_sm3x_div_rn_noftz_f32_slowpath:
[----:B------:R-:W-:-:S05]  /*41a0*/  IADD3 R1, PT, PT, R1, -0x8, RZ ;  /* 0xfffffff801017810 */ /* 0x000fca0007ffe0ff */
[----:B------:R0:W-:Y:S02]  /*41b0*/  STL [R1], R2 ;  /* 0x0000000201007387 */ /* 0x0001e40000100800 */
[----:B0-----:R-:W-:Y:S01]  /*41c0*/  SHF.R.U32.HI R2, RZ, 0x17, R5 ;  /* 0x00000017ff027819 */ /* 0x001fe20000011605 */
[----:B------:R-:W-:Y:S01]  /*41d0*/  BSSY.RECONVERGENT B0, `(.L_x_364) ;  /* 0x0000062000007945 */ /* 0x000fe20003800200 */
[----:B------:R-:W-:Y:S02]  /*41e0*/  SHF.R.U32.HI R0, RZ, 0x17, R4 ;  /* 0x00000017ff007819 */ /* 0x000fe40000011604 */
[----:B------:R-:W-:Y:S02]  /*41f0*/  LOP3.LUT R8, R2, 0xff, RZ, 0xc0, !PT ;  /* 0x000000ff02087812 */ /* 0x000fe400078ec0ff */
[----:B------:R-:W-:Y:S02]  /*4200*/  LOP3.LUT R3, R0, 0xff, RZ, 0xc0, !PT ;  /* 0x000000ff00037812 */ /* 0x000fe400078ec0ff */
[----:B------:R-:W-:-:S02]  /*4210*/  IADD3 R6, PT, PT, R8, -0x1, RZ ;  /* 0xffffffff08067810 */ /* 0x000fc40007ffe0ff */
[----:B------:R-:W-:Y:S02]  /*4220*/  IADD3 R0, PT, PT, R3, -0x1, RZ ;  /* 0xffffffff03007810 */ /* 0x000fe40007ffe0ff */
        /* <DEDUP_REMOVED lines=27> */
.L_x_365:
[----:B------:R-:W-:Y:S01]  /*43e0*/  LEA R0, R8, 0xc0800000, 0x17 ;  /* 0xc080000008007811 */ /* 0x000fe200078eb8ff */
[----:B------:R-:W-:Y:S01]  /*43f0*/  BSSY.RECONVERGENT B1, `(.L_x_370) ;  /* 0x0000036000017945 */ /* 0x000fe20003800200 */
[----:B------:R-:W-:Y:S02]  /*4400*/  IADD3 R3, PT, PT, R3, -0x7f, RZ ;  /* 0xffffff8103037810 */ /* 0x000fe40007ffe0ff */
[----:B------:R-:W-:-:S03]  /*4410*/  IADD3 R5, PT, PT, -R0, R5, RZ ;  /* 0x0000000500057210 */ /* 0x000fc60007ffe1ff */
[----:B------:R-:W-:Y:S01]  /*4420*/  IMAD R0, R3, -0x800000, R4 ;  /* 0xff80000003007824 */ /* 0x000fe200078e0204 */
[----:B------:R-:W0:Y:S01]  /*4430*/  MUFU.RCP R6, R5 ;  /* 0x0000000500067308 */ /* 0x000e220000001000 */
[----:B------:R-:W-:Y:S01]  /*4440*/  FADD.FTZ R7, -R5, -RZ ;  /* 0x800000ff05077221 */ /* 0x000fe20000010100 */
        /* <DEDUP_REMOVED lines=22> */
[CCC-:B------:R-:W-:Y:S01]  /*45b0*/  FFMA.RZ R0, R11.reuse, R7.reuse, R6.reuse ;  /* 0x000000070b007223 */ /* 0x1c0fe2000000c006 */
[C---:B------:R-:W-:Y:S01]  /*45c0*/  IADD3 R5, PT, PT, R8.reuse, 0x20, RZ ;  /* 0x0000002008057810 */ /* 0x040fe20007ffe0ff */
[CCC-:B------:R-:W-:Y:S01]  /*45d0*/  FFMA.RM R3, R11.reuse, R7.reuse, R6.reuse ;  /* 0x000000070b037223 */ /* 0x1c0fe20000004006 */
        /* <DEDUP_REMOVED lines=19> */
.L_x_372:
[----:B------:R-:W-:-:S04]  /*4710*/  LOP3.LUT R4, R4, 0x80000000, RZ, 0xc0, !PT ;  /* 0x8000000004047812 */ /* 0x000fc800078ec0ff */
[----:B------:R-:W-:Y:S01]  /*4720*/  LOP3.LUT R4, R4, 0x7f800000, RZ, 0xfc, !PT ;  /* 0x7f80000004047812 */ /* 0x000fe200078efcff */
[----:B------:R-:W-:Y:S06]  /*4730*/  BRA `(.L_x_373) ;  /* 0x0000000000047947 */ /* 0x000fec0003800000 */
.L_x_371:
[----:B------:R-:W-:-:S07]  /*4740*/  LEA R4, R3, R4, 0x17 ;  /* 0x0000000403047211 */ /* 0x000fce00078eb8ff */
.L_x_373:
[----:B------:R-:W-:Y:S05]  /*4750*/  BSYNC.RECONVERGENT B1 ;  /* 0x0000000000017941 */ /* 0x000fea0003800200 */
.L_x_370:
[----:B------:R-:W-:Y:S05]  /*4760*/  BRA `(.L_x_374) ;  /* 0x0000000000207947 */ /* 0x000fea0003800000 */
.L_x_369:
[----:B------:R-:W-:-:S04]  /*4770*/  LOP3.LUT R4, R5, 0x80000000, R4, 0x48, !PT ;  /* 0x8000000005047812 */ /* 0x000fc800078e4804 */
[----:B------:R-:W-:Y:S01]  /*4780*/  LOP3.LUT R4, R4, 0x7f800000, RZ, 0xfc, !PT ;  /* 0x7f80000004047812 */ /* 0x000fe200078efcff */
[----:B------:R-:W-:Y:S06]  /*4790*/  BRA `(.L_x_374) ;  /* 0x0000000000147947 */ /* 0x000fec0003800000 */
.L_x_368:
[----:B------:R-:W-:Y:S01]  /*47a0*/  LOP3.LUT R4, R5, 0x80000000, R4, 0x48, !PT ;  /* 0x8000000005047812 */ /* 0x000fe200078e4804 */
[----:B------:R-:W-:Y:S06]  /*47b0*/  BRA `(.L_x_374) ;  /* 0x00000000000c7947 */ /* 0x000fec0003800000 */
.L_x_367:
[----:B------:R-:W0:Y:S01]  /*47c0*/  MUFU.RSQ R4, -QNAN ;  /* 0xffc0000000047908 */ /* 0x000e220000001400 */
[----:B------:R-:W-:Y:S05]  /*47d0*/  BRA `(.L_x_374) ;  /* 0x0000000000047947 */ /* 0x000fea0003800000 */
.L_x_366:
[----:B------:R-:W-:-:S07]  /*47e0*/  FADD.FTZ R4, R4, R5 ;  /* 0x0000000504047221 */ /* 0x000fce0000010000 */
.L_x_374:
[----:B------:R-:W-:Y:S05]  /*47f0*/  BSYNC.RECONVERGENT B0 ;  /* 0x0000000000007941 */ /* 0x000fea0003800200 */
.L_x_364:
[----:B------:R1:W0:Y:S02]  /*4800*/  LDL R2, [R1] ;  /* 0x0000000001027983 */ /* 0x0002240000100800 */
[----:B-1----:R-:W-:Y:S01]  /*4810*/  IADD3 R1, PT, PT, R1, 0x8, RZ ;  /* 0x0000000801017810 */ /* 0x002fe20007ffe0ff */
[----:B0-----:R-:W-:Y:S06]  /*4820*/  RET.REL.NODEC R20 `(betainc_f32) ;  /* 0xffffffb414f47950 */ /* 0x001fec0003c3ffff */
.L_x_375:
        /* <DEDUP_REMOVED lines=13> */
.L_x_644:


//--------------------- .text.beta_f64            --------------------------
	.section	.text.beta_f64,"ax",@progbits
	.align	128
        .global         beta_f64
        .type           beta_f64,@function
        .size           beta_f64,(.L_x_646 - beta_f64)
        .other          beta_f64,@"STO_CUDA_ENTRY STV_DEFAULT"
beta_f64:
.text.beta_f64:
        /* <DEDUP_REMOVED lines=9> */
[----:B------:R-:W1:Y:S01]  /*0090*/  LDCU.64 UR4, c[0x0][0x358] ;  /* 0x00006b00ff0477ac */ /* 0x000e620008000a00 */
[----:B0-----:R-:W-:-:S06]  /*00a0*/  IMAD.WIDE.U32 R8, R0, 0x8, R8 ;  /* 0x0000000800087825 */ /* 0x001fcc00078e0008 */
[----:B-1----:R-:W2:Y:S01]  /*00b0*/  LDG.E.64 R8, desc[UR4][R8.64] ;  /* 0x0000000408087981 */ /* 0x002ea2000c1e1b00 */
[----:B------:R-:W-:Y:S01]  /*00c0*/  BSSY.RECONVERGENT B1, `(.L_x_376) ;  /* 0x00000b6000017945 */ /* 0x000fe20003800200 */
[----:B--2---:R-:W-:-:S14]  /*00d0*/  DSETP.NAN.AND P0, PT, R8, R8, PT ;  /* 0x000000080800722a */ /* 0x004fdc0003f08000 */
[----:B------:R-:W-:Y:S05]  /*00e0*/  @P0 BRA `(.L_x_377) ;  /* 0x0000000800c80947 */ /* 0x000fea0003800000 */
[----:B------:R-:W-:Y:S01]  /*00f0*/  DADD R4, -RZ, |R8| ;  /* 0x00000000ff047229 */ /* 0x000fe20000000508 */
[----:B------:R-:W-:Y:S01]  /*0100*/  BSSY.RECONVERGENT B2, `(.L_x_378) ;  /* 0x0000005000027945 */ /* 0x000fe20003800200 */
[----:B------:R-:W-:-:S08]  /*0110*/  MOV R32, 0x150 ;  /* 0x0000015000207802 */ /* 0x000fd00000000f00 */
[----:B------:R-:W-:Y:S02]  /*0120*/  IMAD.MOV.U32 R30, RZ, RZ, R4 ;  /* 0x000000ffff1e7224 */ /* 0x000fe400078e0004 */
[----:B------:R-:W-:-:S07]  /*0130*/  IMAD.MOV.U32 R31, RZ, RZ, R5 ;  /* 0x000000ffff1f7224 */ /* 0x000fce00078e0005 */
[----:B------:R-:W-:Y:S05]  /*0140*/  CALL.REL.NOINC `($beta_f64$__internal_lgamma_pos) ;  /* 0x0000002800f47944 */ /* 0x000fea0003c00000 */
[----:B------:R-:W-:Y:S05]  /*0150*/  BSYNC.RECONVERGENT B2 ;  /* 0x0000000000027941 */ /* 0x000fea0003800200 */
.L_x_378:
[----:B------:R-:W-:Y:S01]  /*0160*/  ISETP.GT.AND P0, PT, R9, -0x1, PT ;  /* 0xffffffff0900780c */ /* 0x000fe20003f04270 */
[----:B------:R-:W-:Y:S02]  /*0170*/  IMAD.MOV.U32 R6, RZ, RZ, R30 ;  /* 0x000000ffff067224 */ /* 0x000fe400078e001e */
[----:B------:R-:W-:Y:S02]  /*0180*/  IMAD.MOV.U32 R7, RZ, RZ, R31 ;  /* 0x000000ffff077224 */ /* 0x000fe400078e001f */
[----:B------:R-:W-:Y:S02]  /*0190*/  IMAD.MOV.U32 R10, RZ, RZ, R6 ;  /* 0x000000ffff0a7224 */ /* 0x000fe400078e0006 */
        /* <DEDUP_REMOVED lines=12> */
[----:B------:R-:W-:Y:S01]  /*0260*/  MOV R24, R4 ;  /* 0x0000000400187202 */ /* 0x000fe20000000f00 */
[----:B------:R-:W0:Y:S03]  /*0270*/  LDCU.64 UR6, c[0x4][0x10] ;  /* 0x01000200ff0677ac */ /* 0x000e260008000a00 */
[----:B------:R-:W1:Y:S02]  /*0280*/  F2I.S64.F64 R26, R24 ;  /* 0x00000018001a7311 */ /* 0x000e640000301900 */
[----:B-1----:R-:W-:-:S05]  /*0290*/  IMAD.SHL.U32 R28, R26, 0x40, RZ ;  /* 0x000000401a1c7824 */ /* 0x002fca00078e00ff */
[----:B------:R-:W-:-:S04]  /*02a0*/  LOP3.LUT R28, R28, 0x40, RZ, 0xc0, !PT ;  /* 0x000000401c1c7812 */ /* 0x000fc800078ec0ff */
[----:B0-----:R-:W-:-:S05]  /*02b0*/  IADD3 R28, P0, PT, R28, UR6, RZ ;  /* 0x000000061c1c7c10 */ /* 0x001fca000ff1e0ff */
[----:B------:R-:W-:-:S05]  /*02c0*/  IMAD.X R29, RZ, RZ, UR7, P0 ;  /* 0x00000007ff1d7e24 */ /* 0x000fca00080e06ff */
[----:B------:R-:W2:Y:S04]  /*02d0*/  LDG.E.128.CONSTANT R20, desc[UR4][R28.64] ;  /* 0x000000041c147981 */ /* 0x000ea8000c1e9d00 */
        /* <DEDUP_REMOVED lines=10> */
[----:B0-----:R-:W-:-:S03]  /*0380*/  DFMA R10, R10, -0.5, R4 ;  /* 0xbfe000000a0a782b */ /* 0x001fc60000000004 */
[----:B------:R-:W-:-:S05]  /*0390*/  FSEL R24, R2, -8.06006814911005101289e+34, !P0 ;  /* 0xf9785eba02187808 */ /* 0x000fca0004000000 */
[----:B------:R-:W-:Y:S01]  /*03a0*/  DMUL R4, R10, UR6 ;  /* 0x000000060a047c28 */ /* 0x000fe20008000000 */
[----:B------:R-:W-:Y:S01]  /*03b0*/  UMOV UR6, 0x54442d18 ;  /* 0x54442d1800067882 */ /* 0x000fe20000000000 */
[----:B------:R-:W-:-:S06]  /*03c0*/  UMOV UR7, 0x400921fb ;  /* 0x400921fb00077882 */ /* 0x000fcc0000000000 */
[----:B------:R-:W-:Y:S01]  /*03d0*/  DFMA R10, R10, UR6, R4 ;  /* 0x000000060a0a7c2b */ /* 0x000fe20008000004 */
[----:B------:R-:W-:-:S05]  /*03e0*/  IMAD.MOV.U32 R4, RZ, RZ, 0x3da8ff83 ;  /* 0x3da8ff83ff047424 */ /* 0x000fca00078e00ff */
[----:B------:R-:W-:Y:S02]  /*03f0*/  FSEL R25, -R4, 0.11223486810922622681, !P0 ;  /* 0x3de5db6504197808 */ /* 0x000fe40004000100 */
        /* <DEDUP_REMOVED lines=30> */
[----:B------:R-:W-:Y:S01]  /*05e0*/  IMAD.MOV.U32 R16, RZ, RZ, R14 ;  /* 0x000000ffff107224 */ /* 0x000fe200078e000e */
[----:B------:R-:W-:Y:S01]  /*05f0*/  MOV R2, 0x630 ;  /* 0x0000063000027802 */ /* 0x000fe20000000f00 */
[----:B------:R-:W-:Y:S02]  /*0600*/  IMAD.MOV.U32 R18, RZ, RZ, 0x54442d18 ;  /* 0x54442d18ff127424 */ /* 0x000fe400078e00ff */
[----:B------:R-:W-:-:S07]  /*0610*/  IMAD.MOV.U32 R19, RZ, RZ, 0x400921fb ;  /* 0x400921fbff137424 */ /* 0x000fce00078e00ff */
[----:B------:R-:W-:Y:S05]  /*0620*/  CALL.REL.NOINC `($__internal_12_$__cuda_sm20_div_rn_f64_full) ;  /* 0x0000002000487944 */ /* 0x000fea0003c00000 */
.L_x_383:
[----:B------:R-:W-:Y:S05]  /*0630*/  BSYNC.RECONVERGENT B3 ;  /* 0x0000000000037941 */ /* 0x000fea0003800200 */
.L_x_382:
[----:B------:R-:W-:Y:S01]  /*0640*/  IMAD.MOV.U32 R4, RZ, RZ, R12 ;  /* 0x000000ffff047224 */ /* 0x000fe200078e000c */
[----:B------:R-:W-:-:S07]  /*0650*/  MOV R5, R13 ;  /* 0x0000000d00057202 */ /* 0x000fce0000000f00 */
.L_x_381:
[----:B------:R-:W-:Y:S05]  /*0660*/  BSYNC.RECONVERGENT B2 ;  /* 0x0000000000027941 */ /* 0x000fea0003800200 */
.L_x_380:
        /* <DEDUP_REMOVED lines=21> */
[----:B------:R-:W-:Y:S01]  /*07c0*/  IMAD.MOV.U32 R23, RZ, RZ, 0x43300000 ;  /* 0x43300000ff177424 */ /* 0x000fe200078e00ff */
[----:B------:R-:W-:Y:S01]  /*07d0*/  LEA.HI R2, R17, R2, RZ, 0xc ;  /* 0x0000000211027211 */ /* 0x000fe200078f60ff */
[----:B------:R-:W-:Y:S01]  /*07e0*/  UMOV UR8, 0x80000000 ;  /* 0x8000000000087882 */ /* 0x000fe20000000000 */
[----:B------:R-:W-:-:S09]  /*07f0*/  UMOV UR9, 0x43300000 ;  /* 0x4330000000097882 */ /* 0x000fd20000000000 */
        /* <DEDUP_REMOVED lines=52> */
.L_x_385:
[----:B------:R-:W-:Y:S01]  /*0b40*/  IMAD.MOV.U32 R10, RZ, RZ, 0x0 ;  /* 0x00000000ff0a7424 */ /* 0x000fe200078e00ff */
[----:B------:R-:W-:Y:S01]  /*0b50*/  LOP3.LUT P0, RZ, R5, 0x7fffffff, RZ, 0xc0, !PT ;  /* 0x7fffffff05ff7812 */ /* 0x000fe2000780c0ff */
[----:B------:R-:W-:-:S06]  /*0b60*/  IMAD.MOV.U32 R11, RZ, RZ, 0x7ff00000 ;  /* 0x7ff00000ff0b7424 */ /* 0x000fcc00078e00ff */
[----:B------:R-:W-:-:S10]  /*0b70*/  DFMA R10, R4, R10, +INF ;  /* 0x7ff00000040a742b */ /* 0x000fd4000000000a */
[----:B------:R-:W-:Y:S02]  /*0b80*/  FSEL R4, R10, RZ, P0 ;  /* 0x000000ff0a047208 */ /* 0x000fe40000000000 */
[----:B------:R-:W-:-:S07]  /*0b90*/  FSEL R5, R11, -QNAN , P0 ;  /* 0xfff000000b057808 */ /* 0x000fce0000000000 */
.L_x_386:
[----:B------:R-:W-:Y:S05]  /*0ba0*/  BSYNC.RECONVERGENT B0 ;  /* 0x0000000000007941 */ /* 0x000fea0003800200 */
.L_x_384:
[--C-:B------:R-:W-:Y:S01]  /*0bb0*/  DADD R6, -R6, R4.reuse ;  /* 0x0000000006067229 */ /* 0x100fe20000000104 */
[----:B------:R-:W-:Y:S01]  /*0bc0*/  ISETP.GE.AND P0, PT, R3, 0x3c000000, PT ;  /* 0x3c0000000300780c */ /* 0x000fe20003f06270 */
[----:B------:R-:W-:-:S10]  /*0bd0*/  DADD R4, -RZ, -R4 ;  /* 0x00000000ff047229 */ /* 0x000fd40000000904 */
[----:B------:R-:W-:Y:S02]  /*0be0*/  FSEL R10, R4, R6, !P0 ;  /* 0x00000006040a7208 */ /* 0x000fe40004000000 */
[----:B------:R-:W-:Y:S01]  /*0bf0*/  FSEL R11, R5, R7, !P0 ;  /* 0x00000007050b7208 */ /* 0x000fe20004000000 */
[----:B------:R-:W-:Y:S06]  /*0c00*/  BRA `(.L_x_379) ;  /* 0x0000000000047947 */ /* 0x000fec0003800000 */
.L_x_377:
[----:B------:R-:W-:-:S11]  /*0c10*/  DADD R10, R8, R8 ;  /* 0x00000000080a7229 */ /* 0x000fd60000000008 */
.L_x_379:
[----:B------:R-:W-:Y:S05]  /*0c20*/  BSYNC.RECONVERGENT B1 ;  /* 0x0000000000017941 */ /* 0x000fea0003800200 */
.L_x_376:
[----:B------:R-:W0:Y:S02]  /*0c30*/  LDC.64 R6, c[0x0][0x388] ;  /* 0x0000e200ff067b82 */ /* 0x000e240000000a00 */
[----:B0-----:R-:W-:-:S06]  /*0c40*/  IMAD.WIDE.U32 R6, R0, 0x8, R6 ;  /* 0x0000000800067825 */ /* 0x001fcc00078e0006 */
[----:B------:R-:W2:Y:S01]  /*0c50*/  LDG.E.64 R6, desc[UR4][R6.64] ;  /* 0x0000000406067981 */ /* 0x000ea2000c1e1b00 */
        /* <DEDUP_REMOVED lines=10> */
.L_x_389:
[----:B------:R-:W-:Y:S01]  /*0d00*/  ISETP.GT.AND P0, PT, R7, -0x1, PT ;  /* 0xffffffff0700780c */ /* 0x000fe20003f04270 */
[----:B------:R-:W-:Y:S01]  /*0d10*/  IMAD.MOV.U32 R5, RZ, RZ, R31 ;  /* 0x000000ffff057224 */ /* 0x000fe200078e001f */
[----:B------:R-:W-:-:S03]  /*0d20*/  MOV R4, R30 ;  /* 0x0000001e00047202 */ /* 0x000fc60000000f00 */
        /* <DEDUP_REMOVED lines=14> */
[----:B------:R-:W-:-:S04]  /*0e10*/  IMAD.MOV.U32 R16, RZ, RZ, R26 ;  /* 0x000000ffff107224 */ /* 0x000fc800078e001a */
[----:B------:R-:W1:Y:S02]  /*0e20*/  F2I.S64.F64 R30, R16 ;  /* 0x00000010001e7311 */ /* 0x000e640000301900 */
[----:B-1----:R-:W-:-:S05]  /*0e30*/  IMAD.SHL.U32 R24, R30, 0x40, RZ ;  /* 0x000000401e187824 */ /* 0x002fca00078e00ff */
[----:B------:R-:W-:-:S04]  /*0e40*/  LOP3.LUT R24, R24, 0x40, RZ, 0xc0, !PT ;  /* 0x0000004018187812 */ /* 0x000fc800078ec0ff */
[----:B0-----:R-:W-:-:S04]  /*0e50*/  IADD3 R24, P0, PT, R24, UR6, RZ ;  /* 0x0000000618187c10 */ /* 0x001fc8000ff1e0ff */
[----:B------:R-:W-:-:S05]  /*0e60*/  IADD3.X R25, PT, PT, RZ, UR7, RZ, P0, !PT ;  /* 0x00000007ff197c10 */ /* 0x000fca00087fe4ff */
[----:B------:R-:W2:Y:S01]  /*0e70*/  LDG.E.128.CONSTANT R12, desc[UR4][R24.64] ;  /* 0x00000004180c7981 */ /* 0x000ea2000c1e9d00 */
[----:B------:R-:W0:Y:S01]  /*0e80*/  FRND.F64 R18, R16 ;  /* 0x0000001000127313 */ /* 0x000e220000301800 */
[----:B------:R-:W-:Y:S01]  /*0e90*/  UMOV UR6, 0x33145c07 ;  /* 0x33145c0700067882 */ /* 0x000fe20000000000 */
[----:B------:R-:W-:Y:S01]  /*0ea0*/  UMOV UR7, 0x3ca1a626 ;  /* 0x3ca1a62600077882 */ /* 0x000fe20000000000 */
[----:B------:R-:W-:Y:S01]  /*0eb0*/  LOP3.LUT R2, R30, 0x1, RZ, 0xc0, !PT ;  /* 0x000000011e027812 */ /* 0x000fe200078ec0ff */
[----:B------:R-:W3:Y:S03]  /*0ec0*/  LDG.E.128.CONSTANT R20, desc[UR4][R24.64+0x20] ;  /* 0x0000200418147981 */ /* 0x000ee6000c1e9d00 */
        /* <DEDUP_REMOVED lines=12> */
[C---:B--2---:R-:W-:Y:S01]  /*0f90*/  DFMA R12, R28.reuse, R16, R12 ;  /* 0x000000101c0c722b */ /* 0x044fe2000000000c */
[----:B------:R-:W2:Y:S07]  /*0fa0*/  LDG.E.128.CONSTANT R16, desc[UR4][R24.64+0x10] ;  /* 0x0000100418107981 */ /* 0x000eae000c1e9d00 */
[C---:B------:R-:W-:Y:S01]  /*0fb0*/  DFMA R12, R28.reuse, R12, R14 ;  /* 0x0000000c1c0c722b */ /* 0x040fe2000000000e */
[----:B------:R-:W-:Y:S07]  /*0fc0*/  BSSY.RECONVERGENT B3, `(.L_x_393) ;  /* 0x0000021000037945 */ /* 0x000fee0003800200 */
[----:B--2---:R-:W-:-:S08]  /*0fd0*/  DFMA R12, R28, R12, R16 ;  /* 0x0000000c1c0c722b */ /* 0x004fd00000000010 */
[----:B------:R-:W-:-:S08]  /*0fe0*/  DFMA R12, R28, R12, R18 ;  /* 0x0000000c1c0c722b */ /* 0x000fd00000000012 */
[----:B---3--:R-:W-:-:S08]  /*0ff0*/  DFMA R12, R28, R12, R20 ;  /* 0x0000000c1c0c722b */ /* 0x008fd00000000014 */
[----:B------:R-:W-:-:S08]  /*1000*/  DFMA R12, R28, R12, R22 ;  /* 0x0000000c1c0c722b */ /* 0x000fd00000000016 */
[-C--:B------:R-:W-:Y:S02]  /*1010*/  DFMA R26, R26, R12.reuse, R26 ;  /* 0x0000000c1a1a722b */ /* 0x080fe4000000001a */
[----:B------:R-:W-:-:S10]  /*1020*/  DFMA R12, R28, R12, 1 ;  /* 0x3ff000001c0c742b */ /* 0x000fd4000000000c */
[----:B------:R-:W-:Y:S02]  /*1030*/  FSEL R14, R12, R26, !P0 ;  /* 0x0000001a0c0e7208 */ /* 0x000fe40004000000 */
[----:B------:R-:W-:-:S06]  /*1040*/  FSEL R15, R13, R27, !P0 ;  /* 0x0000001b0d0f7208 */ /* 0x000fcc0004000000 */
[----:B------:R-:W-:Y:S01]  /*1050*/  DADD R12, RZ, -R14 ;  /* 0x00000000ff0c7229 */ /* 0x000fe2000000080e */
[----:B------:R-:W-:-:S09]  /*1060*/  LOP3.LUT P0, RZ, R30, 0x2, RZ, 0xc0, !PT ;  /* 0x000000021eff7812 */ /* 0x000fd2000780c0ff */
[----:B------:R-:W-:Y:S02]  /*1070*/  FSEL R12, R14, R12, !P0 ;  /* 0x0000000c0e0c7208 */ /* 0x000fe40004000000 */
[----:B------:R-:W-:-:S06]  /*1080*/  FSEL R13, R15, R13, !P0 ;  /* 0x0000000d0f0d7208 */ /* 0x000fcc0004000000 */
[----:B------:R-:W-:-:S08]  /*1090*/  DMUL R18, R6, R12 ;  /* 0x0000000c06127228 */ /* 0x000fd00000000000 */
[----:B------:R-:W-:-:S06]  /*10a0*/  DADD R14, -RZ, |R18| ;  /* 0x00000000ff0e7229 */ /* 0x000fcc0000000512 */
[----:B------:R-:W0:Y:S01]  /*10b0*/  MUFU.RCP64H R13, R15 ;  /* 0x0000000f000d7308 */ /* 0x000e220000001800 */
[----:B------:R-:W-:-:S06]  /*10c0*/  IMAD.MOV.U32 R12, RZ, RZ, 0x1 ;  /* 0x00000001ff0c7424 */ /* 0x000fcc00078e00ff */
        /* <DEDUP_REMOVED lines=16> */
.L_x_394:
[----:B------:R-:W-:Y:S05]  /*11d0*/  BSYNC.RECONVERGENT B3 ;  /* 0x0000000000037941 */ /* 0x000fea0003800200 */
.L_x_393:
[----:B------:R-:W-:Y:S02]  /*11e0*/  IMAD.MOV.U32 R26, RZ, RZ, R12 ;  /* 0x000000ffff1a7224 */ /* 0x000fe400078e000c */
[----:B------:R-:W-:-:S07]  /*11f0*/  IMAD.MOV.U32 R27, RZ, RZ, R13 ;  /* 0x000000ffff1b7224 */ /* 0x000fce00078e000d */
.L_x_392:
[----:B------:R-:W-:Y:S05]  /*1200*/  BSYNC.RECONVERGENT B2 ;  /* 0x0000000000027941 */ /* 0x000fea0003800200 */
.L_x_391:
        /* <DEDUP_REMOVED lines=76> */
.L_x_396:
[----:B------:R-:W-:Y:S01]  /*16d0*/  IMAD.MOV.U32 R12, RZ, RZ, 0x0 ;  /* 0x00000000ff0c7424 */ /* 0x000fe200078e00ff */
[----:B------:R-:W-:Y:S01]  /*16e0*/  LOP3.LUT P0, RZ, R27, 0x7fffffff, RZ, 0xc0, !PT ;  /* 0x7fffffff1bff7812 */ /* 0x000fe2000780c0ff */
[----:B------:R-:W-:-:S06]  /*16f0*/  IMAD.MOV.U32 R13, RZ, RZ, 0x7ff00000 ;  /* 0x7ff00000ff0d7424 */ /* 0x000fcc00078e00ff */
[----:B------:R-:W-:-:S10]  /*1700*/  DFMA R12, R26, R12, +INF ;  /* 0x7ff000001a0c742b */ /* 0x000fd4000000000c */
[----:B------:R-:W-:Y:S02]  /*1710*/  FSEL R14, R12, RZ, P0 ;  /* 0x000000ff0c0e7208 */ /* 0x000fe40000000000 */
[----:B------:R-:W-:-:S07]  /*1720*/  FSEL R15, R13, -QNAN , P0 ;  /* 0xfff000000d0f7808 */ /* 0x000fce0000000000 */
.L_x_397:
[----:B------:R-:W-:Y:S05]  /*1730*/  BSYNC.RECONVERGENT B0 ;  /* 0x0000000000007941 */ /* 0x000fea0003800200 */
.L_x_395:
[--C-:B------:R-:W-:Y:S01]  /*1740*/  DADD R4, -R4, R14.reuse ;  /* 0x0000000004047229 */ /* 0x100fe2000000010e */
[----:B------:R-:W-:Y:S01]  /*1750*/  ISETP.GE.AND P0, PT, R3, 0x3c000000, PT ;  /* 0x3c0000000300780c */ /* 0x000fe20003f06270 */
[----:B------:R-:W-:-:S10]  /*1760*/  DADD R14, -RZ, -R14 ;  /* 0x00000000ff0e7229 */ /* 0x000fd4000000090e */
[----:B------:R-:W-:Y:S02]  /*1770*/  FSEL R2, R14, R4, !P0 ;  /* 0x000000040e027208 */ /* 0x000fe40004000000 */
[----:B------:R-:W-:Y:S01]  /*1780*/  FSEL R3, R15, R5, !P0 ;  /* 0x000000050f037208 */ /* 0x000fe20004000000 */
[----:B------:R-:W-:Y:S06]  /*1790*/  BRA `(.L_x_390) ;  /* 0x0000000000047947 */ /* 0x000fec0003800000 */
.L_x_388:
[----:B------:R-:W-:-:S11]  /*17a0*/  DADD R2, R6, R6 ;  /* 0x0000000006027229 */ /* 0x000fd60000000006 */
.L_x_390:
[----:B------:R-:W-:Y:S05]  /*17b0*/  BSYNC.RECONVERGENT B1 ;  /* 0x0000000000017941 */ /* 0x000fea0003800200 */
.L_x_387:
[----:B------:R-:W-:Y:S01]  /*17c0*/  DADD R4, R8, R6 ;  /* 0x0000000008047229 */ /* 0x000fe20000000006 */
[----:B------:R-:W-:Y:S01]  /*17d0*/  BSSY.RECONVERGENT B1, `(.L_x_398) ;  /* 0x00000b6000017945 */ /* 0x000fe20003800200 */
[----:B------:R-:W-:-:S06]  /*17e0*/  DADD R10, R2, R10 ;  /* 0x00000000020a7229 */ /* 0x000fcc000000000a */
[----:B------:R-:W-:-:S14]  /*17f0*/  DSETP.NAN.AND P0, PT, R4, R4, PT ;  /* 0x000000040400722a */ /* 0x000fdc0003f08000 */
        /* <DEDUP_REMOVED lines=8> */
.L_x_400:
        /* <DEDUP_REMOVED lines=77> */
.L_x_405:
[----:B------:R-:W-:Y:S05]  /*1d50*/  BSYNC.RECONVERGENT B3 ;  /* 0x0000000000037941 */ /* 0x000fea0003800200 */
.L_x_404:
[----:B------:R-:W-:Y:S02]  /*1d60*/  IMAD.MOV.U32 R8, RZ, RZ, R12 ;  /* 0x000000ffff087224 */ /* 0x000fe400078e000c */
[----:B------:R-:W-:-:S07]  /*1d70*/  IMAD.MOV.U32 R9, RZ, RZ, R13 ;  /* 0x000000ffff097224 */ /* 0x000fce00078e000d */
.L_x_403:
[----:B------:R-:W-:Y:S05]  /*1d80*/  BSYNC.RECONVERGENT B2 ;  /* 0x0000000000027941 */ /* 0x000fea0003800200 */
.L_x_402:
        /* <DEDUP_REMOVED lines=76> */
.L_x_407:
[----:B------:R-:W-:Y:S01]  /*2250*/  MOV R4, 0x0 ;  /* 0x0000000000047802 */ /* 0x000fe20000000f00 */
[----:B------:R-:W-:Y:S01]  /*2260*/  IMAD.MOV.U32 R5, RZ, RZ, 0x7ff00000 ;  /* 0x7ff00000ff057424 */ /* 0x000fe200078e00ff */
[----:B------:R-:W-:-:S05]  /*2270*/  LOP3.LUT P0, RZ, R9, 0x7fffffff, RZ, 0xc0, !PT ;  /* 0x7fffffff09ff7812 */ /* 0x000fca000780c0ff */
[----:B------:R-:W-:-:S10]  /*2280*/  DFMA R4, R8, R4, +INF ;  /* 0x7ff000000804742b */ /* 0x000fd40000000004 */
[----:B------:R-:W-:Y:S02]  /*2290*/  FSEL R4, R4, RZ, P0 ;  /* 0x000000ff04047208 */ /* 0x000fe40000000000 */
[----:B------:R-:W-:-:S07]  /*22a0*/  FSEL R5, R5, -QNAN , P0 ;  /* 0xfff0000005057808 */ /* 0x000fce0000000000 */
.L_x_408:
[----:B------:R-:W-:Y:S05]  /*22b0*/  BSYNC.RECONVERGENT B0 ;  /* 0x0000000000007941 */ /* 0x000fea0003800200 */
.L_x_406:
[--C-:B------:R-:W-:Y:S01]  /*22c0*/  DADD R6, -R6, R4.reuse ;  /* 0x0000000006067229 */ /* 0x100fe20000000104 */
[----:B------:R-:W-:Y:S01]  /*22d0*/  ISETP.GE.AND P0, PT, R3, 0x3c000000, PT ;  /* 0x3c0000000300780c */ /* 0x000fe20003f06270 */
[----:B------:R-:W-:-:S10]  /*22e0*/  DADD R4, -RZ, -R4 ;  /* 0x00000000ff047229 */ /* 0x000fd40000000904 */
[----:B------:R-:W-:Y:S02]  /*22f0*/  FSEL R2, R4, R6, !P0 ;  /* 0x0000000604027208 */ /* 0x000fe40004000000 */
[----:B------:R-:W-:Y:S01]  /*2300*/  FSEL R3, R5, R7, !P0 ;  /* 0x0000000705037208 */ /* 0x000fe20004000000 */
[----:B------:R-:W-:Y:S06]  /*2310*/  BRA `(.L_x_401) ;  /* 0x0000000000047947 */ /* 0x000fec0003800000 */
.L_x_399:
[----:B------:R-:W-:-:S11]  /*2320*/  DADD R2, R4, R4 ;  /* 0x0000000004027229 */ /* 0x000fd60000000004 */
.L_x_401:
[----:B------:R-:W-:Y:S05]  /*2330*/  BSYNC.RECONVERGENT B1 ;  /* 0x0000000000017941 */ /* 0x000fea0003800200 */
.L_x_398:
        /* <DEDUP_REMOVED lines=12> */
[----:B------:R-:W-:Y:S01]  /*2400*/  UMOV UR7, 0x3c7abc9e ;  /* 0x3c7abc9e00077882 */ /* 0x000fe20000000000 */
[----:B0-----:R-:W-:-:S05]  /*2410*/  IMAD.WIDE.U32 R8, R0, 0x8, R8 ;  /* 0x0000000800087825 */ /* 0x001fca00078e0008 */
[----:B------:R-:W-:Y:S01]  /*2420*/  DFMA R6, R4, -UR6, R6 ;  /* 0x8000000604067c2b */ /* 0x000fe20008000006 */
[----:B------:R-:W-:Y:S01]  /*2430*/  UMOV UR6, 0x69ce2bdf ;  /* 0x69ce2bdf00067882 */ /* 0x000fe20000000000 */
[----:B------:R-:W-:Y:S01]  /*2440*/  IMAD.MOV.U32 R4, RZ, RZ, -0x35dec16 ;  /* 0xfca213eaff047424 */ /* 0x000fe200078e00ff */
[----:B------:R-:W-:Y:S01]  /*2450*/  UMOV UR7, 0x3e5ade15 ;  /* 0x3e5ade1500077882 */ /* 0x000fe20000000000 */
[----:B------:R-:W-:-:S06]  /*2460*/  IMAD.MOV.U32 R5, RZ, RZ, 0x3e928af3 ;  /* 0x3e928af3ff057424 */ /* 0x000fcc00078e00ff */
        /* <DEDUP_REMOVED lines=29> */
[----:B------:R-:W-:Y:S06]  /*2640*/  @!P0 BRA `(.L_x_410) ;  /* 0x0000000000348947 */ /* 0x000fec0003800000 */
        /* <DEDUP_REMOVED lines=13> */
.L_x_410:
[----:B------:R-:W-:Y:S05]  /*2720*/  BSYNC.RECONVERGENT B0 ;  /* 0x0000000000007941 */ /* 0x000fea0003800200 */
.L_x_409:
[----:B------:R-:W-:Y:S01]  /*2730*/  STG.E.64 desc[UR4][R8.64], R4 ;  /* 0x0000000408007986 */ /* 0x000fe2000c101b04 */
[----:B------:R-:W-:Y:S05]  /*2740*/  EXIT ;  /* 0x000000000000794d */ /* 0x000fea0003800000 */
        .weak           $__internal_12_$__cuda_sm20_div_rn_f64_full
        .type           $__internal_12_$__cuda_sm20_div_rn_f64_full,@function
        .size           $__internal_12_$__cuda_sm20_div_rn_f64_full,($beta_f64$__internal_lgamma_pos - $__internal_12_$__cuda_sm20_div_rn_f64_full)
$__internal_12_$__cuda_sm20_div_rn_f64_full:
[----:B------:R-:W-:Y:S01]  /*2750*/  FSETP.GEU.AND P2, PT, |R19|, 1.469367938527859385e-39, PT ;  /* 0x001000001300780b */ /* 0x000fe20003f4e200 */
[----:B------:R-:W-:Y:S01]  /*2760*/  IMAD.MOV.U32 R14, RZ, RZ, R16 ;  /* 0x000000ffff0e7224 */ /* 0x000fe200078e0010 */
[C---:B------:R-:W-:Y:S01]  /*2770*/  FSETP.GEU.AND P0, PT, |R15|.reuse, 1.469367938527859385e-39, PT ;  /* 0x001000000f00780b */ /* 0x040fe20003f0e200 */
[----:B------:R-:W-:Y:S01]  /*2780*/  IMAD.MOV.U32 R28, RZ, RZ, 0x1 ;  /* 0x00000001ff1c7424 */ /* 0x000fe200078e00ff */
[----:B------:R-:W-:Y:S01]  /*2790*/  LOP3.LUT R17, R15, 0x800fffff, RZ, 0xc0, !PT ;  /* 0x800fffff0f117812 */ /* 0x000fe200078ec0ff */
[----:B------:R-:W-:Y:S01]  /*27a0*/  BSSY.RECONVERGENT B0, `(.L_x_411) ;  /* 0x0000052000007945 */ /* 0x000fe20003800200 */
[----:B------:R-:W-:Y:S02]  /*27b0*/  LOP3.LUT R12, R19, 0x7ff00000, RZ, 0xc0, !PT ;  /* 0x7ff00000130c7812 */ /* 0x000fe400078ec0ff */
[----:B------:R-:W-:Y:S02]  /*27c0*/  LOP3.LUT R17, R17, 0x3ff00000, RZ, 0xfc, !PT ;  /* 0x3ff0000011117812 */ /* 0x000fe400078efcff */
[----:B------:R-:W-:Y:S01]  /*27d0*/  LOP3.LUT R25, R15, 0x7ff00000, RZ, 0xc0, !PT ;  /* 0x7ff000000f197812 */ /* 0x000fe200078ec0ff */
[----:B------:R-:W-:-:S02]  /*27e0*/  IMAD.MOV.U32 R24, RZ, RZ, R12 ;  /* 0x000000ffff187224 */ /* 0x000fc400078e000c */
[----:B------:R-:W-:Y:S01]  /*27f0*/  @!P2 LOP3.LUT R13, R15, 0x7ff00000, RZ, 0xc0, !PT ;  /* 0x7ff000000f0da812 */ /* 0x000fe200078ec0ff */
[----:B------:R-:W-:Y:S01]  /*2800*/  @!P2 IMAD.MOV.U32 R22, RZ, RZ, RZ ;  /* 0x000000ffff16a224 */ /* 0x000fe200078e00ff */
[----:B------:R-:W-:Y:S01]  /*2810*/  @!P0 DMUL R16, R14, 8.98846567431157953865e+307 ;  /* 0x7fe000000e108828 */ /* 0x000fe20000000000 */
[C---:B------:R-:W-:Y:S02]  /*2820*/  ISETP.GE.U32.AND P1, PT, R12.reuse, R25, PT ;  /* 0x000000190c00720c */ /* 0x040fe40003f26070 */
[----:B------:R-:W-:Y:S01]  /*2830*/  @!P2 ISETP.GE.U32.AND P3, PT, R12, R13, PT ;  /* 0x0000000d0c00a20c */ /* 0x000fe20003f66070 */
[----:B------:R-:W-:Y:S02]  /*2840*/  IMAD.MOV.U32 R13, RZ, RZ, 0x1ca00000 ;  /* 0x1ca00000ff0d7424 */ /* 0x000fe400078e00ff */
[----:B------:R-:W0:Y:S03]  /*2850*/  MUFU.RCP64H R29, R17 ;  /* 0x00000011001d7308 */ /* 0x000e260000001800 */
[----:B------:R-:W-:-:S02]  /*2860*/  @!P2 SEL R23, R13, 0x63400000, !P3 ;  /* 0x634000000d17a807 */ /* 0x000fc40005800000 */
[----:B------:R-:W-:Y:S02]  /*2870*/  SEL R21, R13, 0x63400000, !P1 ;  /* 0x634000000d157807 */ /* 0x000fe40004800000 */
[--C-:B------:R-:W-:Y:S02]  /*2880*/  @!P2 LOP3.LUT R20, R23, 0x80000000, R19.reuse, 0xf8, !PT ;  /* 0x800000001714a812 */ /* 0x100fe400078ef813 */
[----:B------:R-:W-:Y:S02]  /*2890*/  LOP3.LUT R21, R21, 0x800fffff, R19, 0xf8, !PT ;  /* 0x800fffff15157812 */ /* 0x000fe400078ef813 */
[----:B------:R-:W-:Y:S01]  /*28a0*/  @!P2 LOP3.LUT R23, R20, 0x100000, RZ, 0xfc, !PT ;  /* 0x001000001417a812 */ /* 0x000fe200078efcff */
[----:B------:R-:W-:Y:S01]  /*28b0*/  IMAD.MOV.U32 R20, RZ, RZ, R18 ;  /* 0x000000ffff147224 */ /* 0x000fe200078e0012 */
[----:B------:R-:W-:-:S05]  /*28c0*/  @!P0 LOP3.LUT R25, R17, 0x7ff00000, RZ, 0xc0, !PT ;  /* 0x7ff0000011198812 */ /* 0x000fca00078ec0ff */
[----:B------:R-:W-:Y:S02]  /*28d0*/  @!P2 DFMA R20, R20, 2, -R22 ;  /* 0x400000001414a82b */ /* 0x000fe40000000816 */
[----:B0-----:R-:W-:-:S08]  /*28e0*/  DFMA R22, R28, -R16, 1 ;  /* 0x3ff000001c16742b */ /* 0x001fd00000000810 */
[----:B------:R-:W-:Y:S01]  /*28f0*/  DFMA R22, R22, R22, R22 ;  /* 0x000000161616722b */ /* 0x000fe20000000016 */
[----:B------:R-:W-:-:S07]  /*2900*/  @!P2 LOP3.LUT R24, R21, 0x7ff00000, RZ, 0xc0, !PT ;  /* 0x7ff000001518a812 */ /* 0x000fce00078ec0ff */
[----:B------:R-:W-:-:S08]  /*2910*/  DFMA R28, R28, R22, R28 ;  /* 0x000000161c1c722b */ /* 0x000fd0000000001c */
[----:B------:R-:W-:-:S08]  /*2920*/  DFMA R34, R28, -R16, 1 ;  /* 0x3ff000001c22742b */ /* 0x000fd00000000810 */
[----:B------:R-:W-:-:S08]  /*2930*/  DFMA R34, R28, R34, R28 ;  /* 0x000000221c22722b */ /* 0x000fd0000000001c */
[----:B------:R-:W-:-:S08]  /*2940*/  DMUL R28, R34, R20 ;  /* 0x00000014221c7228 */ /* 0x000fd00000000000 */
[----:B------:R-:W-:-:S08]  /*2950*/  DFMA R22, R28, -R16, R20 ;  /* 0x800000101c16722b */ /* 0x000fd00000000014 */
[----:B------:R-:W-:Y:S01]  /*2960*/  DFMA R22, R34, R22, R28 ;  /* 0x000000162216722b */ /* 0x000fe2000000001c */
[----:B------:R-:W-:-:S05]  /*2970*/  VIADD R28, R24, 0xffffffff ;  /* 0xffffffff181c7836 */ /* 0x000fca0000000000 */
[----:B------:R-:W-:Y:S02]  /*2980*/  ISETP.GT.U32.AND P0, PT, R28, 0x7feffffe, PT ;  /* 0x7feffffe1c00780c */ /* 0x000fe40003f04070 */
[----:B------:R-:W-:-:S04]  /*2990*/  IADD3 R28, PT, PT, R25, -0x1, RZ ;  /* 0xffffffff191c7810 */ /* 0x000fc80007ffe0ff */
[----:B------:R-:W-:-:S13]  /*29a0*/  ISETP.GT.U32.OR P0, PT, R28, 0x7feffffe, P0 ;  /* 0x7feffffe1c00780c */ /* 0x000fda0000704470 */
[----:B------:R-:W-:Y:S05]  /*29b0*/  @P0 BRA `(.L_x_412) ;  /* 0x00000000006c0947 */ /* 0x000fea0003800000 */
[----:B------:R-:W-:-:S04]  /*29c0*/  LOP3.LUT R19, R15, 0x7ff00000, RZ, 0xc0, !PT ;  /* 0x7ff000000f137812 */ /* 0x000fc800078ec0ff */
[CC--:B------:R-:W-:Y:S02]  /*29d0*/  VIADDMNMX R18, R12.reuse, -R19.reuse, 0xb9600000, !PT ;  /* 0xb96000000c127446 */ /* 0x0c0fe40007800913 */
[----:B------:R-:W-:Y:S02]  /*29e0*/  ISETP.GE.U32.AND P0, PT, R12, R19, PT ;  /* 0x000000130c00720c */ /* 0x000fe40003f06070 */
[----:B------:R-:W-:Y:S02]  /*29f0*/  VIMNMX R18, PT, PT, R18, 0x46a00000, PT ;  /* 0x46a0000012127848 */ /* 0x000fe40003fe0100 */
[----:B------:R-:W-:-:S05]  /*2a00*/  SEL R13, R13, 0x63400000, !P0 ;  /* 0x634000000d0d7807 */ /* 0x000fca0004000000 */
[----:B------:R-:W-:Y:S02]  /*2a10*/  IMAD.IADD R13, R18, 0x1, -R13 ;  /* 0x00000001120d7824 */ /* 0x000fe400078e0a0d */
[----:B------:R-:W-:Y:S02]  /*2a20*/  IMAD.MOV.U32 R18, RZ, RZ, RZ ;  /* 0x000000ffff127224 */ /* 0x000fe400078e00ff */
        /* <DEDUP_REMOVED lines=11> */
[----:B------:R-:W-:Y:S01]  /*2ae0*/  IADD3 R13, PT, PT, -R13, -0x43300000, RZ ;  /* 0xbcd000000d0d7810 */ /* 0x000fe20007ffe1ff */
[----:B------:R-:W-:-:S06]  /*2af0*/  IMAD.MOV.U32 R16, RZ, RZ, RZ ;  /* 0x000000ffff107224 */ /* 0x000fcc00078e00ff */
[----:B------:R-:W-:Y:S02]  /*2b00*/  DFMA R16, R28, -R16, R22 ;  /* 0x800000101c10722b */ /* 0x000fe40000000016 */
[----:B------:R-:W-:-:S08]  /*2b10*/  DMUL.RP R22, R22, R18 ;  /* 0x0000001216167228 */ /* 0x000fd00000008000 */
[----:B------:R-:W-:Y:S02]  /*2b20*/  FSETP.NEU.AND P0, PT, |R17|, R13, PT ;  /* 0x0000000d1100720b */ /* 0x000fe40003f0d200 */
[----:B------:R-:W-:Y:S02]  /*2b30*/  LOP3.LUT R13, R23, R14, RZ, 0x3c, !PT ;  /* 0x0000000e170d7212 */ /* 0x000fe400078e3cff */
[----:B------:R-:W-:Y:S02]  /*2b40*/  FSEL R28, R22, R28, !P0 ;  /* 0x0000001c161c7208 */ /* 0x000fe40004000000 */
[----:B------:R-:W-:Y:S01]  /*2b50*/  FSEL R29, R13, R29, !P0 ;  /* 0x0000001d0d1d7208 */ /* 0x000fe20004000000 */
[----:B------:R-:W-:Y:S06]  /*2b60*/  BRA `(.L_x_413) ;  /* 0x0000000000547947 */ /* 0x000fec0003800000 */
.L_x_412:
        /* <DEDUP_REMOVED lines=11> */
[----:B------:R-:W-:Y:S02]  /*2c20*/  @P0 LOP3.LUT R12, R29, 0x7ff00000, RZ, 0xfc, !PT ;  /* 0x7ff000001d0c0812 */ /* 0x000fe400078efcff */
[----:B------:R-:W-:Y:S01]  /*2c30*/  @!P0 MOV R28, RZ ;  /* 0x000000ff001c8202 */ /* 0x000fe20000000f00 */
[----:B------:R-:W-:Y:S02]  /*2c40*/  @P0 IMAD.MOV.U32 R28, RZ, RZ, RZ ;  /* 0x000000ffff1c0224 */ /* 0x000fe400078e00ff */
[----:B------:R-:W-:Y:S01]  /*2c50*/  @P0 IMAD.MOV.U32 R29, RZ, RZ, R12 ;  /* 0x000000ffff1d0224 */ /* 0x000fe200078e000c */
[----:B------:R-:W-:Y:S06]  /*2c60*/  BRA `(.L_x_413) ;  /* 0x0000000000147947 */ /* 0x000fec0003800000 */
.L_x_415:
[----:B------:R-:W-:Y:S01]  /*2c70*/  LOP3.LUT R29, R15, 0x80000, RZ, 0xfc, !PT ;  /* 0x000800000f1d7812 */ /* 0x000fe200078efcff */
[----:B------:R-:W-:Y:S01]  /*2c80*/  IMAD.MOV.U32 R28, RZ, RZ, R14 ;  /* 0x000000ffff1c7224 */ /* 0x000fe200078e000e */
[----:B------:R-:W-:Y:S06]  /*2c90*/  BRA `(.L_x_413) ;  /* 0x0000000000087947 */ /* 0x000fec0003800000 */
.L_x_414:
[----:B------:R-:W-:Y:S01]  /*2ca0*/  LOP3.LUT R29, R19, 0x80000, RZ, 0xfc, !PT ;  /* 0x00080000131d7812 */ /* 0x000fe200078efcff */
[----:B------:R-:W-:-:S07]  /*2cb0*/  IMAD.MOV.U32 R28, RZ, RZ, R18 ;  /* 0x000000ffff1c7224 */ /* 0x000fce00078e0012 */
.L_x_413:
[----:B------:R-:W-:Y:S05]  /*2cc0*/  BSYNC.RECONVERGENT B0 ;  /* 0x0000000000007941 */ /* 0x000fea0003800200 */
.L_x_411:
[----:B------:R-:W-:Y:S02]  /*2cd0*/  IMAD.MOV.U32 R14, RZ, RZ, R2 ;  /* 0x000000ffff0e7224 */ /* 0x000fe400078e0002 */
[----:B------:R-:W-:Y:S02]  /*2ce0*/  IMAD.MOV.U32 R15, RZ, RZ, 0x0 ;  /* 0x00000000ff0f7424 */ /* 0x000fe400078e00ff */
[----:B------:R-:W-:Y:S02]  /*2cf0*/  IMAD.MOV.U32 R12, RZ, RZ, R28 ;  /* 0x000000ffff0c7224 */ /* 0x000fe400078e001c */
[----:B------:R-:W-:Y:S01]  /*2d00*/  IMAD.MOV.U32 R13, RZ, RZ, R29 ;  /* 0x000000ffff0d7224 */ /* 0x000fe200078e001d */
[----:B------:R-:W-:Y:S06]  /*2d10*/  RET.REL.NODEC R14 `(beta_f64) ;  /* 0xffffffd00eb87950 */ /* 0x000fec0003c3ffff */
        .type           $beta_f64$__internal_lgamma_pos,@function
        .size           $beta_f64$__internal_lgamma_pos,(.L_x_646 - $beta_f64$__internal_lgamma_pos)
$beta_f64$__internal_lgamma_pos:
        /* <DEDUP_REMOVED lines=9> */
[----:B------:R-:W-:Y:S01]  /*2db0*/  IMAD.MOV.U32 R20, RZ, RZ, -0x748574fc ;  /* 0x8b7a8b04ff147424 */ /* 0x000fe200078e00ff */
[----:B------:R-:W-:Y:S01]  /*2dc0*/  MOV R16, R30 ;  /* 0x0000001e00107202 */ /* 0x000fe20000000f00 */
[----:B------:R-:W-:Y:S01]  /*2dd0*/  IMAD.MOV.U32 R21, RZ, RZ, 0x3ed0ee25 ;  /* 0x3ed0ee25ff157424 */ /* 0x000fe200078e00ff */
[----:B------:R-:W-:Y:S01]  /*2de0*/  LOP3.LUT R17, R2, 0x3ff00000, RZ, 0xfc, !PT ;  /* 0x3ff0000002117812 */ /* 0x000fe200078efcff */
[----:B------:R-:W-:Y:S01]  /*2df0*/  IMAD.MOV.U32 R2, RZ, RZ, RZ ;  /* 0x000000ffff027224 */ /* 0x000fe200078e00ff */
[----:B------:R-:W-:Y:S01]  /*2e00*/  UMOV UR6, 0x3ae80f1e ;  /* 0x3ae80f1e00067882 */ /* 0x000fe20000000000 */
[----:B------:R-:W-:Y:S01]  /*2e10*/  UMOV UR7, 0x3eb1380b ;  /* 0x3eb1380b00077882 */ /* 0x000fe20000000000 */
[----:B------:R-:W-:Y:S01]  /*2e20*/  ISETP.GE.U32.AND P0, PT, R17, 0x3ff6a09f, PT ;  /* 0x3ff6a09f1100780c */ /* 0x000fe20003f06070 */
[----:B------:R-:W-:Y:S01]  /*2e30*/  IMAD.MOV.U32 R23, RZ, RZ, 0x43300000 ;  /* 0x43300000ff177424 */ /* 0x000fe200078e00ff */
[----:B------:R-:W-:-:S11]  /*2e40*/  LEA.HI R22, R31, 0xfffffc01, RZ, 0xc ;  /* 0xfffffc011f167811 */ /* 0x000fd600078f60ff */
[----:B------:R-:W-:Y:S01]  /*2e50*/  @P0 VIADD R3, R17, 0xfff00000 ;  /* 0xfff0000011030836 */ /* 0x000fe20000000000 */
[----:B------:R-:W-:-:S03]  /*2e60*/  @P0 LEA.HI R22, R31, 0xfffffc02, RZ, 0xc ;  /* 0xfffffc021f160811 */ /* 0x000fc600078f60ff */
        /* <DEDUP_REMOVED lines=32> */
[----:B------:R-:W-:Y:S01]  /*3070*/  DADD R22, R22, -UR6 ;  /* 0x8000000616167e29 */ /* 0x000fe20008000000 */
[----:B------:R-:W-:Y:S01]  /*3080*/  UMOV UR6, 0x55555554 ;  /* 0x5555555400067882 */ /* 0x000fe20000000000 */
[----:B------:R-:W-:Y:S02]  /*3090*/  UMOV UR7, 0x3fb55555 ;  /* 0x3fb5555500077882 */ /* 0x000fe40000000000 */
[----:B------:R-:W-:Y:S01]  /*30a0*/  DFMA R20, R14, R20, UR6 ;  /* 0x000000060e147e2b */ /* 0x000fe20008000014 */
[----:B------:R-:W-:Y:S01]  /*30b0*/  UMOV UR6, 0xfefa39ef ;  /* 0xfefa39ef00067882 */ /* 0x000fe20000000000 */
[----:B------:R-:W-:Y:S01]  /*30c0*/  UMOV UR7, 0x3fe62e42 ;  /* 0x3fe62e4200077882 */ /* 0x000fe20000000000 */
[----:B------:R-:W-:-:S02]  /*30d0*/  DMUL R18, R2, R18 ;  /* 0x0000001202127228 */ /* 0x000fc40000000000 */
[----:B------:R-:W-:-:S03]  /*30e0*/  DFMA R16, R22, UR6, R12 ;  /* 0x0000000616107c2b */ /* 0x000fc6000800000c */
[----:B------:R-:W-:-:S05]  /*30f0*/  DMUL R20, R14, R20 ;  /* 0x000000140e147228 */ /* 0x000fca0000000000 */
[----:B------:R-:W-:Y:S01]  /*3100*/  DFMA R2, R22, -UR6, R16 ;  /* 0x8000000616027c2b */ /* 0x000fe20008000010 */
[----:B------:R-:W-:Y:S01]  /*3110*/  UMOV UR6, 0x3b39803f ;  /* 0x3b39803f00067882 */ /* 0x000fe20000000000 */
[----:B------:R-:W-:Y:S01]  /*3120*/  UMOV UR7, 0x3c7abc9e ;  /* 0x3c7abc9e00077882 */ /* 0x000fe20000000000 */
[----:B------:R-:W-:-:S05]  /*3130*/  DFMA R18, R12, R20, R18 ;  /* 0x000000140c12722b */ /* 0x000fca0000000012 */
[----:B------:R-:W-:-:S08]  /*3140*/  DADD R2, -R12, R2 ;  /* 0x000000000c027229 */ /* 0x000fd00000000102 */
[----:B------:R-:W-:-:S08]  /*3150*/  DADD R2, R18, -R2 ;  /* 0x0000000012027229 */ /* 0x000fd00000000802 */
[----:B------:R-:W-:-:S08]  /*3160*/  DFMA R2, R22, UR6, R2 ;  /* 0x0000000616027c2b */ /* 0x000fd00008000002 */
[----:B------:R-:W-:Y:S01]  /*3170*/  DADD R16, R16, R2 ;  /* 0x0000000010107229 */ /* 0x000fe20000000002 */
[----:B------:R-:W-:Y:S10]  /*3180*/  BRA `(.L_x_421) ;  /* 0x00000000000c7947 */ /* 0x000ff40003800000 */
.L_x_420:
[----:B------:R-:W-:Y:S02]  /*3190*/  IMAD.MOV.U32 R16, RZ, RZ, 0x0 ;  /* 0x00000000ff107424 */ /* 0x000fe400078e00ff */
[----:B------:R-:W-:-:S06]  /*31a0*/  IMAD.MOV.U32 R17, RZ, RZ, 0x7ff00000 ;  /* 0x7ff00000ff117424 */ /* 0x000fcc00078e00ff */
[----:B------:R-:W-:-:S11]  /*31b0*/  DFMA R16, R30, R16, +INF ;  /* 0x7ff000001e10742b */ /* 0x000fd60000000010 */
.L_x_421:
[----:B------:R-:W-:Y:S05]  /*31c0*/  BSYNC.RECONVERGENT B0 ;  /* 0x0000000000007941 */ /* 0x000fea0003800200 */
.L_x_419:
        /* <DEDUP_REMOVED lines=35> */
.L_x_418:
        /* <DEDUP_REMOVED lines=26> */
[----:B------:R-:W-:Y:S01]  /*35a0*/  UMOV UR7, 0x40af7040 ;  /* 0x40af704000077882 */ /* 0x000fe20000000000 */
[----:B------:R-:W-:Y:S01]  /*35b0*/  IMAD.MOV.U32 R2, RZ, RZ, 0x1 ;  /* 0x00000001ff027424 */ /* 0x000fe200078e00ff */
[----:B------:R-:W-:Y:S01]  /*35c0*/  DFMA R12, R30, -UR6, -R12 ;  /* 0x800000061e0c7c2b */ /* 0x000fe2000800080c */
[----:B------:R-:W-:Y:S01]  /*35d0*/  UMOV UR6, 0xb81de7d0 ;  /* 0xb81de7d000067882 */ /* 0x000fe20000000000 */
[----:B------:R-:W0:Y:S01]  /*35e0*/  MUFU.RCP64H R3, R15 ;  /* 0x0000000f00037308 */ /* 0x000e220000001800 */
[----:B------:R-:W-:-:S05]  /*35f0*/  UMOV UR7, 0x41585a0d ;  /* 0x41585a0d00077882 */ /* 0x000fca0000000000 */
        /* <DEDUP_REMOVED lines=31> */
[----:B------:R-:W-:-:S07]  /*37f0*/  MOV R2, 0x3810 ;  /* 0x0000381000027802 */ /* 0x000fce0000000f00 */
[----:B------:R-:W-:Y:S05]  /*3800*/  CALL.REL.NOINC `($__internal_12_$__cuda_sm20_div_rn_f64_full) ;  /* 0xffffffec00d07944 */ /* 0x000fea0003c3ffff */
.L_x_424:
[----:B------:R-:W-:Y:S05]  /*3810*/  BSYNC.RECONVERGENT B4 ;  /* 0x0000000000047941 */ /* 0x000fea0003800200 */
.L_x_423:
[----:B------:R-:W-:Y:S01]  /*3820*/  DADD R30, R30, R28 ;  /* 0x000000001e1e7229 */ /* 0x000fe2000000001c */
[----:B------:R-:W-:Y:S10]  /*3830*/  BRA `(.L_x_422) ;  /* 0x0000001000147947 */ /* 0x000ff40003800000 */
.L_x_417:
        /* <DEDUP_REMOVED lines=64> */
.L_x_425:
        /* <DEDUP_REMOVED lines=70> */
.L_x_426:
[----:B------:R-:W-:Y:S01]  /*40a0*/  IMAD.MOV.U32 R2, RZ, RZ, -0x14f9da18 ;  /* 0xeb0625e8ff027424 */ /* 0x000fe200078e00ff */
[----:B------:R-:W-:Y:S01]  /*40b0*/  UMOV UR6, 0x8bfe6590 ;  /* 0x8bfe659000067882 */ /* 0x000fe20000000000 */
[----:B------:R-:W-:Y:S01]  /*40c0*/  IMAD.MOV.U32 R3, RZ, RZ, 0x3ea7b77c ;  /* 0x3ea7b77cff037424 */ /* 0x000fe200078e00ff */
[----:B------:R-:W-:Y:S01]  /*40d0*/  UMOV UR7, 0x3e784498 ;  /* 0x3e78449800077882 */ /* 0x000fe20000000000 */
[----:B------:R-:W-:-:S04]  /*40e0*/  IMAD.MOV.U32 R18, RZ, RZ, -0x3ff ;  /* 0xfffffc01ff127424 */ /* 0x000fc800078e00ff */
        /* <DEDUP_REMOVED lines=40> */
[--C-:B------:R-:W-:Y:S01]  /*4370*/  IMAD.MOV.U32 R12, RZ, RZ, R2.reuse ;  /* 0x000000ffff0c7224 */ /* 0x100fe200078e0002 */
[----:B------:R-:W-:Y:S01]  /*4380*/  MOV R19, R3 ;  /* 0x0000000300137202 */ /* 0x000fe20000000f00 */
[----:B------:R-:W-:Y:S02]  /*4390*/  IMAD.MOV.U32 R13, RZ, RZ, R3 ;  /* 0x000000ffff0d7224 */ /* 0x000fe400078e0003 */
[----:B------:R-:W-:-:S08]  /*43a0*/  IMAD.MOV.U32 R16, RZ, RZ, R2 ;  /* 0x000000ffff107224 */ /* 0x000fd000078e0002 */
        /* <DEDUP_REMOVED lines=8> */
[----:B------:R-:W-:Y:S01]  /*4430*/  IMAD.MOV.U32 R22, RZ, RZ, -0x748574fc ;  /* 0x8b7a8b04ff167424 */ /* 0x000fe200078e00ff */
[----:B------:R-:W-:Y:S01]  /*4440*/  MOV R14, RZ ;  /* 0x000000ff000e7202 */ /* 0x000fe20000000f00 */
[----:B------:R-:W-:Y:S01]  /*4450*/  IMAD.MOV.U32 R23, RZ, RZ, 0x3ed0ee25 ;  /* 0x3ed0ee25ff177424 */ /* 0x000fe200078e00ff */
        /* <DEDUP_REMOVED lines=60> */
.L_x_427:
[----:B------:R-:W-:Y:S01]  /*4820*/  IMAD.MOV.U32 R2, RZ, RZ, 0x0 ;  /* 0x00000000ff027424 */ /* 0x000fe200078e00ff */
[----:B------:R-:W-:Y:S01]  /*4830*/  LOP3.LUT P0, RZ, R13, 0x7fffffff, RZ, 0xc0, !PT ;  /* 0x7fffffff0dff7812 */ /* 0x000fe2000780c0ff */
[----:B------:R-:W-:-:S06]  /*4840*/  IMAD.MOV.U32 R3, RZ, RZ, 0x7ff00000 ;  /* 0x7ff00000ff037424 */ /* 0x000fcc00078e00ff */
[----:B------:R-:W-:-:S10]  /*4850*/  DFMA R2, R12, R2, +INF ;  /* 0x7ff000000c02742b */ /* 0x000fd40000000002 */
[----:B------:R-:W-:Y:S02]  /*4860*/  FSEL R14, R2, RZ, P0 ;  /* 0x000000ff020e7208 */ /* 0x000fe40000000000 */
[----:B------:R-:W-:-:S07]  /*4870*/  FSEL R15, R3, -QNAN , P0 ;  /* 0xfff00000030f7808 */ /* 0x000fce0000000000 */
.L_x_428:
[----:B------:R-:W-:-:S11]  /*4880*/  DADD R30, -RZ, -R14 ;  /* 0x00000000ff1e7229 */ /* 0x000fd6000000090e */
.L_x_422:
[----:B------:R-:W-:Y:S05]  /*4890*/  BSYNC.RECONVERGENT B3 ;  /* 0x0000000000037941 */ /* 0x000fea0003800200 */
.L_x_416:
[----:B------:R-:W-:-:S04]  /*48a0*/  IMAD.MOV.U32 R33, RZ, RZ, 0x0 ;  /* 0x00000000ff217424 */ /* 0x000fc800078e00ff */
[----:B------:R-:W-:Y:S05]  /*48b0*/  RET.REL.NODEC R32 `(beta_f64) ;  /* 0xffffffb420d07950 */ /* 0x000fea0003c3ffff */
.L_x_429:
        /* <DEDUP_REMOVED lines=12> */
.L_x_646:


//--------------------- .text.beta_f32            --------------------------
	.section	.text.beta_f32,"ax",@progbits
	.align	128
        .global         beta_f32
        .type           beta_f32,@function
        .size           beta_f32,(.L_x_667 - beta_f32)
        .other          beta_f32,@"STO_CUDA_ENTRY STV_DEFAULT"
beta_f32:
.text.beta_f32:
        /* <DEDUP_REMOVED lines=10> */
[----:B0-----:R-:W-:-:S05]  /*00a0*/  IMAD.WIDE.U32 R4, R2, 0x4, R4 ;  /* 0x0000000402047825 */ /* 0x001fca00078e0004 */
[----:B-1----:R-:W2:Y:S01]  /*00b0*/  LDG.E R3, desc[UR4][R4.64] ;  /* 0x0000000404037981 */ /* 0x002ea2000c1e1900 */
[----:B------:R-:W-:Y:S01]  /*00c0*/  BSSY.RECONVERGENT B0, `(.L_x_430) ;  /* 0x0000079000007945 */ /* 0x000fe20003800200 */
[----:B--2---:R-:W-:-:S13]  /*00d0*/  FSETP.GE.AND P0, PT, |R3|, 3, PT ;  /* 0x404000000300780b */ /* 0x004fda0003f06200 */
        /* <DEDUP_REMOVED lines=40> */
.L_x_432:
        /* <DEDUP_REMOVED lines=13> */
.L_x_431:
        /* <DEDUP_REMOVED lines=15> */
.L_x_434:
        /* <DEDUP_REMOVED lines=16> */
.L_x_435:
        /* <DEDUP_REMOVED lines=35> */
.L_x_433:
[----:B------:R-:W-:Y:S05]  /*0850*/  BSYNC.RECONVERGENT B0 ;  /* 0x0000000000007941 */ /* 0x000fea0003800200 */
.L_x_430:
        /* <DEDUP_REMOVED lines=38> */
.L_x_438:
        /* <DEDUP_REMOVED lines=50> */
.L_x_437:
[----:B------:R-:W-:Y:S05]  /*0de0*/  BSYNC.RECONVERGENT B0 ;  /* 0x0000000000007941 */ /* 0x000fea0003800200 */
.L_x_436:
[----:B------:R-:W0:Y:S02]  /*0df0*/  LDC.64 R6, c[0x0][0x388] ;  /* 0x0000e200ff067b82 */ /* 0x000e240000000a00 */
[----:B0-----:R-:W-:-:S06]  /*0e00*/  IMAD.WIDE.U32 R6, R2, 0x4, R6 ;  /* 0x0000000402067825 */ /* 0x001fcc00078e0006 */
[----:B------:R-:W2:Y:S01]  /*0e10*/  LDG.E R6, desc[UR4][R6.64] ;  /* 0x0000000406067981 */ /* 0x000ea2000c1e1900 */
[----:B------:R-:W-:Y:S01]  /*0e20*/  BSSY.RECONVERGENT B0, `(.L_x_439) ;  /* 0x0000079000007945 */ /* 0x000fe20003800200 */
[----:B--2---:R-:W-:-:S13]  /*0e30*/  FSETP.GE.AND P0, PT, |R6|, 3, PT ;  /* 0x404000000600780b */ /* 0x004fda0003f06200 */
        /* <DEDUP_REMOVED lines=27> */
[----:B------:R-:W-:Y:S01]  /*0ff0*/  FFMA R7, R0, R9, -0.0027776553761214017868 ;  /* 0xbb36095300077423 */ /* 0x000fe20000000009 */
        /* <DEDUP_REMOVED lines=12> */
.L_x_441:
        /* <DEDUP_REMOVED lines=13> */
.L_x_440:
        /* <DEDUP_REMOVED lines=15> */
.L_x_443:
        /* <DEDUP_REMOVED lines=16> */
.L_x_444:
        /* <DEDUP_REMOVED lines=35> */
.L_x_442:
[----:B------:R-:W-:Y:S05]  /*15b0*/  BSYNC.RECONVERGENT B0 ;  /* 0x0000000000007941 */ /* 0x000fea0003800200 */
.L_x_439:
        /* <DEDUP_REMOVED lines=36> */
[----:B------:R-:W-:Y:S01]  /*1800*/  FSEL R5, -R7, +INF , P1 ;  /* 0x7f80000007057808 */ /* 0x000fe20000800100 */
[----:B------:R-:W-:Y:S06]  /*1810*/  BRA `(.L_x_446) ;  /* 0x0000000000c87947 */ /* 0x000fec0003800000 */
.L_x_447:
        /* <DEDUP_REMOVED lines=50> */
.L_x_446:
[----:B------:R-:W-:Y:S05]  /*1b40*/  BSYNC.RECONVERGENT B0 ;  /* 0x0000000000007941 */ /* 0x000fea0003800200 */
.L_x_445:
[----:B------:R-:W-:Y:S01]  /*1b50*/  FADD R3, R3, R6 ;  /* 0x0000000603037221 */ /* 0x000fe20000000000 */
[----:B------:R-:W-:Y:S01]  /*1b60*/  BSSY.RECONVERGENT B0, `(.L_x_448) ;  /* 0x000007a000007945 */ /* 0x000fe20003800200 */
[----:B------:R-:W-:-:S03]  /*1b70*/  FADD R4, R5, R4 ;  /* 0x0000000405047221 */ /* 0x000fc60000000000 */
[----:B------:R-:W-:-:S13]  /*1b80*/  FSETP.GE.AND P0, PT, |R3|, 3, PT ;  /* 0x404000000300780b */ /* 0x000fda0003f06200 */
        /* <DEDUP_REMOVED lines=40> */
.L_x_450:
        /* <DEDUP_REMOVED lines=13> */
.L_x_449:
        /* <DEDUP_REMOVED lines=15> */
.L_x_452:
        /* <DEDUP_REMOVED lines=16> */
.L_x_453:
        /* <DEDUP_REMOVED lines=35> */
.L_x_451:
[----:B------:R-:W-:Y:S05]  /*2300*/  BSYNC.RECONVERGENT B0 ;  /* 0x0000000000007941 */ /* 0x000fea0003800200 */
.L_x_448:
        /* <DEDUP_REMOVED lines=38> */
.L_x_456:
        /* <DEDUP_REMOVED lines=15> */
[----:B------:R-:W-:Y:S01]  /*2660*/  FSEL R0, R8, 1, P0 ;  /* 0x3f80000008007808 */ /* 0x000fe20000000000 */
[----:B------:R-:W-:Y:S01]  /*2670*/  HFMA2 R8, -RZ, RZ, 1.5048828125, 33.21875 ;  /* 0x3e055027ff087431 */ /* 0x000fe200000001ff */
[----:B------:R-:W-:Y:S01]  /*2680*/  FSEL R11, -R13, -0.16666662693023681641, !P0 ;  /* 0xbe2aaaa80d0b7808 */ /* 0x000fe20004000100 */
[C---:B------:R-:W-:Y:S02]  /*2690*/  FFMA R10, R9.reuse, R10, R12 ;  /* 0x0000000a090a7223 */ /* 0x040fe4000000000c */
[C---:B------:R-:W-:Y:S02]  /*26a0*/  FFMA R7, R9.reuse, R0, RZ ;  /* 0x0000000009077223 */ /* 0x040fe400000000ff */
[----:B------:R-:W-:-:S04]  /*26b0*/  FFMA R10, R9, R10, R11 ;  /* 0x0000000a090a7223 */ /* 0x000fc8000000000b */
        /* <DEDUP_REMOVED lines=29> */
.L_x_455:
[----:B------:R-:W-:Y:S05]  /*2890*/  BSYNC.RECONVERGENT B0 ;  /* 0x0000000000007941 */ /* 0x000fea0003800200 */
.L_x_454:
[----:B------:R-:W-:Y:S01]  /*28a0*/  FADD R0, R4, -R5 ;  /* 0x8000000504007221 */ /* 0x000fe20000000000 */
[----:B------:R-:W-:Y:S01]  /*28b0*/  HFMA2 R4, -RZ, RZ, 3.7421875, 0 ;  /* 0x437c0000ff047431 */ /* 0x000fe200000001ff */
[----:B------:R-:W-:-:S05]  /*28c0*/  MOV R3, 0x3bbb989d ;  /* 0x3bbb989d00037802 */ /* 0x000fca0000000f00 */
[----:B------:R-:W-:-:S04]  /*28d0*/  FFMA.SAT R3, R0, R3, 0.5 ;  /* 0x3f00000000037423 */ /* 0x000fc80000002003 */
[----:B------:R-:W-:Y:S02]  /*28e0*/  FFMA.RM R3, R3, R4, 12582913 ;  /* 0x4b40000103037423 */ /* 0x000fe40000004004 */
[----:B------:R-:W0:Y:S02]  /*28f0*/  LDC.64 R4, c[0x0][0x390] ;  /* 0x0000e400ff047b82 */ /* 0x000e240000000a00 */
[----:B------:R-:W-:-:S04]  /*2900*/  FADD R7, R3, -12583039 ;  /* 0xcb40007f03077421 */ /* 0x000fc80000000000 */
[----:B------:R-:W-:-:S04]  /*2910*/  FFMA R7, R0, 1.4426950216293334961, -R7 ;  /* 0x3fb8aa3b00077823 */ /* 0x000fc80000000807 */
[----:B------:R-:W-:Y:S01]  /*2920*/  FFMA R7, R0, 1.925963033500011079e-08, R7 ;  /* 0x32a5706000077823 */ /* 0x000fe20000000007 */
[----:B------:R-:W-:-:S05]  /*2930*/  SHF.L.U32 R0, R3, 0x17, RZ ;  /* 0x0000001703007819 */ /* 0x000fca00000006ff */
[----:B------:R-:W1:Y:S01]  /*2940*/  MUFU.EX2 R7, R7 ;  /* 0x0000000700077308 */ /* 0x000e620000000800 */
[----:B0-----:R-:W-:-:S04]  /*2950*/  IMAD.WIDE.U32 R2, R2, 0x4, R4 ;  /* 0x0000000402027825 */ /* 0x001fc800078e0004 */
[----:B-1----:R-:W-:-:S05]  /*2960*/  FMUL R5, R0, R7 ;  /* 0x0000000700057220 */ /* 0x002fca0000400000 */
[----:B------:R-:W-:Y:S01]  /*2970*/  STG.E desc[UR4][R2.64], R5 ;  /* 0x0000000502007986 */ /* 0x000fe2000c101904 */
[----:B------:R-:W-:Y:S05]  /*2980*/  EXIT ;  /* 0x000000000000794d */ /* 0x000fea0003800000 */
.L_x_457:
        /* <DEDUP_REMOVED lines=15> */
.L_x_667:


//--------------------- .text.digamma_f64         --------------------------
	.section	.text.digamma_f64,"ax",@progbits
	.align	128
        .global         digamma_f64
        .type           digamma_f64,@function
        .size           digamma_f64,(.L_x_650 - digamma_f64)
        .other          digamma_f64,@"STO_CUDA_ENTRY STV_DEFAULT"
digamma_f64:
.text.digamma_f64:
        /* <DEDUP_REMOVED lines=9> */
[----:B------:R-:W1:Y:S01]  /*0090*/  LDCU.64 UR36, c[0x0][0x358] ;  /* 0x00006b00ff2477ac */ /* 0x000e620008000a00 */
[----:B0-----:R-:W-:-:S05]  /*00a0*/  IMAD.WIDE.U32 R6, R2, 0x8, R6 ;  /* 0x0000000802067825 */ /* 0x001fca00078e0006 */
[----:B-1----:R0:W5:Y:S01]  /*00b0*/  LDG.E.64 R4, desc[UR36][R6.64] ;  /* 0x0000002406047981 */ /* 0x002162000c1e1b00 */
[----:B------:R-:W-:Y:S01]  /*00c0*/  MOV R20, 0xf0 ;  /* 0x000000f000147802 */ /* 0x000fe20000000f00 */
[----:B------:R-:W-:-:S07]  /*00d0*/  IMAD.MOV.U32 R21, RZ, RZ, 0x0 ;  /* 0x00000000ff157424 */ /* 0x000fce00078e00ff */
[----:B0----5:R-:W-:Y:S05]  /*00e0*/  CALL.REL.NOINC `($digamma_f64$_Z11digamma_f64d) ;  /* 0x0000000000107944 */ /* 0x021fea0003c00000 */
[----:B------:R-:W0:Y:S02]  /*00f0*/  LDC.64 R6, c[0x0][0x388] ;  /* 0x0000e200ff067b82 */ /* 0x000e240000000a00 */
[----:B0-----:R-:W-:-:S05]  /*0100*/  IMAD.WIDE.U32 R2, R2, 0x8, R6 ;  /* 0x0000000802027825 */ /* 0x001fca00078e0006 */
[----:B------:R-:W-:Y:S01]  /*0110*/  STG.E.64 desc[UR36][R2.64], R4 ;  /* 0x0000000402007986 */ /* 0x000fe2000c101b24 */
[----:B------:R-:W-:Y:S05]  /*0120*/  EXIT ;  /* 0x000000000000794d */ /* 0x000fea0003800000 */
        .type           $digamma_f64$_Z11digamma_f64d,@function
        .size           $digamma_f64$_Z11digamma_f64d,($__internal_13_$__cuda_sm20_dblrcp_rn_slowpath_v3 - $digamma_f64$_Z11digamma_f64d)
$digamma_f64$_Z11digamma_f64d:
        /* <DEDUP_REMOVED lines=13> */
[----:B------:R2:W-:Y:S01]  /*0200*/  STL [R1], R2 ;  /* 0x0000000201007387 */ /* 0x0005e20000100800 */
[----:B0-----:R-:W0:Y:S05]  /*0210*/  BMOV.32.CLEAR R17, B8 ;  /* 0x0000000008117355 */ /* 0x001e2a0000100000 */
[----:B-1----:R-:W1:Y:S05]  /*0220*/  BMOV.32.CLEAR R16, B7 ;  /* 0x0000000007107355 */ /* 0x002e6a0000100000 */
[----:B--2---:R-:W2:Y:S05]  /*0230*/  BMOV.32.CLEAR R2, B6 ;  /* 0x0000000006027355 */ /* 0x004eaa0000100000 */
[----:B------:R-:W-:Y:S01]  /*0240*/  IMAD.MOV.U32 R26, RZ, RZ, R4 ;  /* 0x000000ffff1a7224 */ /* 0x000fe200078e0004 */
[----:B------:R-:W-:Y:S01]  /*0250*/  BSSY.RECONVERGENT B8, `(.L_x_458) ;  /* 0x000012f000087945 */ /* 0x000fe20003800200 */
[----:B------:R-:W-:-:S04]  /*0260*/  IMAD.MOV.U32 R27, RZ, RZ, R5 ;  /* 0x000000ffff1b7224 */ /* 0x000fc800078e0005 */
[----:B------:R-:W3:Y:S02]  /*0270*/  FRND.F64.FLOOR R4, R26 ;  /* 0x0000001a00047313 */ /* 0x000ee40000305800 */
[C---:B------:R-:W-:Y:S02]  /*0280*/  DSETP.LE.AND P1, PT, R26.reuse, RZ, PT ;  /* 0x000000ff1a00722a */ /* 0x040fe40003f23000 */
[----:B---3--:R-:W-:Y:S01]  /*0290*/  DSETP.NEU.AND P0, PT, R26, R4, PT ;  /* 0x000000041a00722a */ /* 0x008fe20003f0d000 */
[----:B------:R-:W-:Y:S02]  /*02a0*/  IMAD.MOV.U32 R4, RZ, RZ, 0x0 ;  /* 0x00000000ff047424 */ /* 0x000fe400078e00ff */
[----:B------:R-:W-:-:S11]  /*02b0*/  IMAD.MOV.U32 R5, RZ, RZ, -0x80000 ;  /* 0xfff80000ff057424 */ /* 0x000fd600078e00ff */
[----:B012---:R-:W-:Y:S05]  /*02c0*/  @!P0 BRA P1, `(.L_x_459) ;  /* 0x00000010009c8947 */ /* 0x007fea0000800000 */
[----:B------:R-:W-:-:S14]  /*02d0*/  DSETP.GEU.AND P0, PT, R26, RZ, PT ;  /* 0x000000ff1a00722a */ /* 0x000fdc0003f0e000 */
[----:B------:R-:W-:Y:S05]  /*02e0*/  @!P0 BRA `(.L_x_460) ;  /* 0x0000000800a08947 */ /* 0x000fea0003800000 */
[----:B------:R-:W-:Y:S01]  /*02f0*/  DSETP.GEU.AND P0, PT, R26, 6, PT ;  /* 0x401800001a00742a */ /* 0x000fe20003f0e000 */
[----:B------:R-:W-:Y:S01]  /*0300*/  BSSY.RECONVERGENT B7, `(.L_x_461) ;  /* 0x000001a000077945 */ /* 0x000fe20003800200 */
[----:B------:R-:W-:-:S12]  /*0310*/  CS2R R24, SRZ ;  /* 0x0000000000187805 */ /* 0x000fd8000001ff00 */
[----:B------:R-:W-:Y:S05]  /*0320*/  @P0 BRA `(.L_x_462) ;  /* 0x00000000005c0947 */ /* 0x000fea0003800000 */
[----:B------:R-:W-:-:S07]  /*0330*/  CS2R R24, SRZ ;  /* 0x0000000000187805 */ /* 0x000fce000001ff00 */
.L_x_465:
[----:B------:R-:W0:Y:S01]  /*0340*/  MUFU.RCP64H R5, R27 ;  /* 0x0000001b00057308 */ /* 0x000e220000001800 */
[----:B------:R-:W-:Y:S01]  /*0350*/  VIADD R4, R27, 0x300402 ;  /* 0x003004021b047836 */ /* 0x000fe20000000000 */
[----:B------:R-:W-:Y:S04]  /*0360*/  BSSY.RECONVERGENT B6, `(.L_x_463) ;  /* 0x000000f000067945 */ /* 0x000fe80003800200 */
[----:B------:R-:W-:Y:S01]  /*0370*/  FSETP.GEU.AND P0, PT, |R4|, 5.8789094863358348022e-39, PT ;  /* 0x004004020400780b */ /* 0x000fe20003f0e200 */
[----:B0-----:R-:W-:-:S08]  /*0380*/  DFMA R6, R4, -R26, 1 ;  /* 0x3ff000000406742b */ /* 0x001fd0000000081a */
[----:B------:R-:W-:-:S08]  /*0390*/  DFMA R6, R6, R6, R6 ;  /* 0x000000060606722b */ /* 0x000fd00000000006 */
[----:B------:R-:W-:-:S08]  /*03a0*/  DFMA R6, R4, R6, R4 ;  /* 0x000000060406722b */ /* 0x000fd00000000004 */
[----:B------:R-:W-:-:S08]  /*03b0*/  DFMA R8, R6, -R26, 1 ;  /* 0x3ff000000608742b */ /* 0x000fd0000000081a */
        /* <DEDUP_REMOVED lines=8> */
[----:B------:R-:W-:Y:S05]  /*0440*/  CALL.REL.NOINC `($__internal_13_$__cuda_sm20_dblrcp_rn_slowpath_v3) ;  /* 0x0000001000887944 */ /* 0x000fea0003c00000 */
.L_x_464:
[----:B------:R-:W-:Y:S05]  /*0450*/  BSYNC.RECONVERGENT B6 ;  /* 0x0000000000067941 */ /* 0x000fea0003800200 */
.L_x_463:
[----:B------:R-:W-:Y:S02]  /*0460*/  DADD R26, R26, 1 ;  /* 0x3ff000001a1a7429 */ /* 0x000fe40000000000 */
[----:B------:R-:W-:-:S06]  /*0470*/  DADD R24, -R4, R24 ;  /* 0x0000000004187229 */ /* 0x000fcc0000000118 */
[----:B------:R-:W-:-:S14]  /*0480*/  DSETP.GEU.AND P0, PT, R26, 6, PT ;  /* 0x401800001a00742a */ /* 0x000fdc0003f0e000 */
[----:B------:R-:W-:Y:S05]  /*0490*/  @!P0 BRA `(.L_x_465) ;  /* 0xfffffffc00a88947 */ /* 0x000fea000383ffff */
.L_x_462:
[----:B------:R-:W-:Y:S05]  /*04a0*/  BSYNC.RECONVERGENT B7 ;  /* 0x0000000000077941 */ /* 0x000fea0003800200 */
.L_x_461:
[----:B------:R-:W-:Y:S01]  /*04b0*/  ISETP.GT.AND P0, PT, R27, 0xfffff, PT ;  /* 0x000fffff1b00780c */ /* 0x000fe20003f04270 */
[--C-:B------:R-:W-:Y:S01]  /*04c0*/  IMAD.MOV.U32 R4, RZ, RZ, R26.reuse ;  /* 0x000000ffff047224 */ /* 0x100fe200078e001a */
[----:B------:R-:W-:Y:S01]  /*04d0*/  BSSY.RECONVERGENT B0, `(.L_x_466) ;  /* 0x0000052000007945 */ /* 0x000fe20003800200 */
[--C-:B------:R-:W-:Y:S02]  /*04e0*/  IMAD.MOV.U32 R5, RZ, RZ, R27.reuse ;  /* 0x000000ffff057224 */ /* 0x100fe400078e001b */
[----:B------:R-:W-:Y:S02]  /*04f0*/  IMAD.MOV.U32 R0, RZ, RZ, R27 ;  /* 0x000000ffff007224 */ /* 0x000fe400078e001b */
[----:B------:R-:W-:-:S06]  /*0500*/  IMAD.MOV.U32 R10, RZ, RZ, R26 ;  /* 0x000000ffff0a7224 */ /* 0x000fcc00078e001a */
        /* <DEDUP_REMOVED lines=35> */
[----:B------:R-:W-:Y:S02]  /*0740*/  DMUL R8, R4, R4 ;  /* 0x0000000404087228 */ /* 0x000fe40000000000 */
[----:B------:R-:W-:-:S06]  /*0750*/  DFMA R22, R18, UR6, R4 ;  /* 0x0000000612167c2b */ /* 0x000fcc0008000004 */
        /* <DEDUP_REMOVED lines=35> */
.L_x_467:
[----:B------:R-:W-:Y:S01]  /*0990*/  IMAD.MOV.U32 R6, RZ, RZ, 0x0 ;  /* 0x00000000ff067424 */ /* 0x000fe200078e00ff */
[----:B------:R-:W-:Y:S01]  /*09a0*/  LOP3.LUT P0, RZ, R5, 0x7fffffff, RZ, 0xc0, !PT ;  /* 0x7fffffff05ff7812 */ /* 0x000fe2000780c0ff */
[----:B------:R-:W-:-:S06]  /*09b0*/  IMAD.MOV.U32 R7, RZ, RZ, 0x7ff00000 ;  /* 0x7ff00000ff077424 */ /* 0x000fcc00078e00ff */
[----:B------:R-:W-:-:S10]  /*09c0*/  DFMA R6, R4, R6, +INF ;  /* 0x7ff000000406742b */ /* 0x000fd40000000006 */
[----:B------:R-:W-:Y:S02]  /*09d0*/  FSEL R22, R6, RZ, P0 ;  /* 0x000000ff06167208 */ /* 0x000fe40000000000 */
[----:B------:R-:W-:-:S07]  /*09e0*/  FSEL R23, R7, -QNAN , P0 ;  /* 0xfff0000007177808 */ /* 0x000fce0000000000 */
.L_x_468:
[----:B------:R-:W-:Y:S05]  /*09f0*/  BSYNC.RECONVERGENT B0 ;  /* 0x0000000000007941 */ /* 0x000fea0003800200 */
.L_x_466:
[----:B------:R-:W-:Y:S01]  /*0a00*/  DMUL R4, R26, R26 ;  /* 0x0000001a1a047228 */ /* 0x000fe20000000000 */
[----:B------:R-:W-:Y:S05]  /*0a10*/  BSSY.RECONVERGENT B6, `(.L_x_469) ;  /* 0x0000011000067945 */ /* 0x000fea0003800200 */
[----:B------:R-:W0:Y:S04]  /*0a20*/  MUFU.RCP64H R7, R5 ;  /* 0x0000000500077308 */ /* 0x000e280000001800 */
[----:B------:R-:W-:-:S05]  /*0a30*/  VIADD R6, R5, 0x300402 ;  /* 0x0030040205067836 */ /* 0x000fca0000000000 */
        /* <DEDUP_REMOVED lines=8> */
[----:B------:R-:W-:Y:S01]  /*0ac0*/  IMAD.MOV.U32 R21, RZ, RZ, 0x0 ;  /* 0x00000000ff157424 */ /* 0x000fe200078e00ff */
[----:B------:R-:W-:-:S03]  /*0ad0*/  MOV R20, 0xb00 ;  /* 0x00000b0000147802 */ /* 0x000fc60000000f00 */
[----:B------:R-:W-:-:S07]  /*0ae0*/  VIADD R6, R6, 0xfff00000 ;  /* 0xfff0000006067836 */ /* 0x000fce0000000000 */
[----:B------:R-:W-:Y:S05]  /*0af0*/  CALL.REL.NOINC `($__internal_13_$__cuda_sm20_dblrcp_rn_slowpath_v3) ;  /* 0x0000000800dc7944 */ /* 0x000fea0003c00000 */
[----:B------:R-:W-:Y:S02]  /*0b00*/  IMAD.MOV.U32 R18, RZ, RZ, R4 ;  /* 0x000000ffff127224 */ /* 0x000fe400078e0004 */
[----:B------:R-:W-:-:S07]  /*0b10*/  IMAD.MOV.U32 R19, RZ, RZ, R5 ;  /* 0x000000ffff137224 */ /* 0x000fce00078e0005 */
.L_x_470:
[----:B------:R-:W-:Y:S05]  /*0b20*/  BSYNC.RECONVERGENT B6 ;  /* 0x0000000000067941 */ /* 0x000fea0003800200 */
.L_x_469:
[----:B------:R-:W0:Y:S01]  /*0b30*/  MUFU.RCP64H R5, R27 ;  /* 0x0000001b00057308 */ /* 0x000e220000001800 */
[----:B------:R-:W-:Y:S01]  /*0b40*/  IMAD.MOV.U32 R4, RZ, RZ, 0x1 ;  /* 0x00000001ff047424 */ /* 0x000fe200078e00ff */
[----:B------:R-:W-:Y:S05]  /*0b50*/  BSSY.RECONVERGENT B6, `(.L_x_471) ;  /* 0x0000013000067945 */ /* 0x000fea0003800200 */
[----:B0-----:R-:W-:-:S08]  /*0b60*/  DFMA R6, R4, -R26, 1 ;  /* 0x3ff000000406742b */ /* 0x001fd0000000081a */
[----:B------:R-:W-:-:S08]  /*0b70*/  DFMA R6, R6, R6, R6 ;  /* 0x000000060606722b */ /* 0x000fd00000000006 */
[----:B------:R-:W-:-:S08]  /*0b80*/  DFMA R6, R4, R6, R4 ;  /* 0x000000060406722b */ /* 0x000fd00000000004 */
[----:B------:R-:W-:-:S08]  /*0b90*/  DFMA R4, R6, -R26, 1 ;  /* 0x3ff000000604742b */ /* 0x000fd0000000081a */
[----:B------:R-:W-:-:S08]  /*0ba0*/  DFMA R4, R6, R4, R6 ;  /* 0x000000040604722b */ /* 0x000fd00000000006 */
[----:B------:R-:W-:-:S08]  /*0bb0*/  DMUL R6, R4, -0.5 ;  /* 0xbfe0000004067828 */ /* 0x000fd00000000000 */
[----:B------:R-:W-:-:S08]  /*0bc0*/  DFMA R8, R6, -R26, -0.5 ;  /* 0xbfe000000608742b */ /* 0x000fd0000000081a */
[----:B------:R-:W-:-:S10]  /*0bd0*/  DFMA R4, R4, R8, R6 ;  /* 0x000000080404722b */ /* 0x000fd40000000006 */
[----:B------:R-:W-:-:S05]  /*0be0*/  FFMA R0, RZ, R27, R5 ;  /* 0x0000001bff007223 */ /* 0x000fca0000000005 */
[----:B------:R-:W-:-:S13]  /*0bf0*/  FSETP.GT.AND P0, PT, |R0|, 1.469367938527859385e-39, PT ;  /* 0x001000000000780b */ /* 0x000fda0003f04200 */
[----:B------:R-:W-:Y:S05]  /*0c00*/  @P0 BRA `(.L_x_472) ;  /* 0x00000000001c0947 */ /* 0x000fea0003800000 */
[----:B------:R-:W-:Y:S01]  /*0c10*/  IMAD.MOV.U32 R6, RZ, RZ, R26 ;  /* 0x000000ffff067224 */ /* 0x000fe200078e001a */
[----:B------:R-:W-:Y:S01]  /*0c20*/  MOV R20, 0xc80 ;  /* 0x00000c8000147802 */ /* 0x000fe20000000f00 */
[----:B------:R-:W-:Y:S02]  /*0c30*/  IMAD.MOV.U32 R7, RZ, RZ, R27 ;  /* 0x000000ffff077224 */ /* 0x000fe400078e001b */
[----:B------:R-:W-:Y:S02]  /*0c40*/  IMAD.MOV.U32 R4, RZ, RZ, RZ ;  /* 0x000000ffff047224 */ /* 0x000fe400078e00ff */
[----:B------:R-:W-:Y:S02]  /*0c50*/  IMAD.MOV.U32 R5, RZ, RZ, -0x40200000 ;  /* 0xbfe00000ff057424 */ /* 0x000fe400078e00ff */
[----:B------:R-:W-:-:S07]  /*0c60*/  IMAD.MOV.U32 R21, RZ, RZ, 0x0 ;  /* 0x00000000ff157424 */ /* 0x000fce00078e00ff */
[----:B------:R-:W-:Y:S05]  /*0c70*/  CALL.REL.NOINC `($__internal_14_$__cuda_sm20_div_rn_f64_full) ;  /* 0x0000000c00287944 */ /* 0x000fea0003c00000 */
.L_x_472:
[----:B------:R-:W-:Y:S05]  /*0c80*/  BSYNC.RECONVERGENT B6 ;  /* 0x0000000000067941 */ /* 0x000fea0003800200 */
.L_x_471:
[----:B------:R-:W-:Y:S01]  /*0c90*/  IMAD.MOV.U32 R6, RZ, RZ, 0x10410410 ;  /* 0x10410410ff067424 */ /* 0x000fe200078e00ff */
[----:B------:R-:W-:Y:S01]  /*0ca0*/  UMOV UR4, 0x11111111 ;  /* 0x1111111100047882 */ /* 0x000fe20000000000 */
[----:B------:R-:W-:Y:S01]  /*0cb0*/  IMAD.MOV.U32 R7, RZ, RZ, 0x3f704104 ;  /* 0x3f704104ff077424 */ /* 0x000fe200078e00ff */
[----:B------:R-:W-:Y:S01]  /*0cc0*/  UMOV UR5, 0x3f711111 ;  /* 0x3f71111100057882 */ /* 0x000fe20000000000 */
[----:B------:R-:W-:-:S04]  /*0cd0*/  DADD R22, R4, R22 ;  /* 0x0000000004167229 */ /* 0x000fc80000000016 */
[----:B------:R-:W-:Y:S01]  /*0ce0*/  DFMA R6, R18, -UR4, R6 ;  /* 0x8000000412067c2b */ /* 0x000fe20008000006 */
[----:B------:R-:W-:-:S07]  /*0cf0*/  UMOV UR5, 0x3f811111 ;  /* 0x3f81111100057882 */ /* 0x000fce0000000000 */
[----:B------:R-:W-:Y:S01]  /*0d00*/  DFMA R6, R6, -R18, UR4 ;  /* 0x0000000406067e2b */ /* 0x000fe20008000812 */
[----:B------:R-:W-:Y:S01]  /*0d10*/  UMOV UR4, 0x55555555 ;  /* 0x5555555500047882 */ /* 0x000fe20000000000 */
[----:B------:R-:W-:-:S06]  /*0d20*/  UMOV UR5, 0x3fb55555 ;  /* 0x3fb5555500057882 */ /* 0x000fcc0000000000 */
[----:B------:R-:W-:-:S08]  /*0d30*/  DFMA R6, R6, -R18, UR4 ;  /* 0x0000000406067e2b */ /* 0x000fd00008000812 */
[----:B------:R-:W-:-:S08]  /*0d40*/  DFMA R6, R6, -R18, R22 ;  /* 0x800000120606722b */ /* 0x000fd00000000016 */
[----:B------:R-:W-:Y:S01]  /*0d50*/  DADD R4, R6, R24 ;  /* 0x0000000006047229 */ /* 0x000fe20000000018 */
[----:B------:R-:W-:Y:S10]  /*0d60*/  BRA `(.L_x_459) ;  /* 0x0000000400f47947 */ /* 0x000ff40003800000 */
.L_x_460:
[----:B------:R-:W-:Y:S01]  /*0d70*/  UMOV UR4, 0x54442d18 ;  /* 0x54442d1800047882 */ /* 0x000fe20000000000 */
[----:B------:R-:W-:Y:S01]  /*0d80*/  UMOV UR5, 0x400921fb ;  /* 0x400921fb00057882 */ /* 0x000fe20000000000 */
[----:B------:R-:W-:Y:S01]  /*0d90*/  BSSY.RECONVERGENT B7, `(.L_x_473) ;  /* 0x0000020000077945 */ /* 0x000fe20003800200 */
[C---:B------:R-:W-:Y:S02]  /*0da0*/  DMUL R8, R26.reuse, UR4 ;  /* 0x000000041a087c28 */ /* 0x040fe40008000000 */
[----:B------:R-:W-:-:S06]  /*0db0*/  DADD R26, -R26, 1 ;  /* 0x3ff000001a1a7429 */ /* 0x000fcc0000000100 */
[----:B------:R-:W-:-:S14]  /*0dc0*/  DSETP.NEU.AND P1, PT, |R8|, +INF , PT ;  /* 0x7ff000000800742a */ /* 0x000fdc0003f2d200 */
[----:B------:R-:W-:Y:S01]  /*0dd0*/  @!P1 DMUL R4, RZ, R8 ;  /* 0x00000008ff049228 */ /* 0x000fe20000000000 */
[----:B------:R-:W-:Y:S01]  /*0de0*/  @!P1 PLOP3.LUT P0, PT, PT, PT, PT, 0x80, 0x8 ;  /* 0x000000000008981c */ /* 0x000fe20003f0f070 */
[----:B------:R-:W-:-:S12]  /*0df0*/  @!P1 BRA `(.L_x_474) ;  /* 0x0000000000649947 */ /* 0x000fd80003800000 */
[----:B------:R-:W-:Y:S01]  /*0e00*/  UMOV UR4, 0x6dc9c883 ;  /* 0x6dc9c88300047882 */ /* 0x000fe20000000000 */
[----:B------:R-:W-:Y:S01]  /*0e10*/  UMOV UR5, 0x3fe45f30 ;  /* 0x3fe45f3000057882 */ /* 0x000fe20000000000 */
[C---:B------:R-:W-:Y:S01]  /*0e20*/  DSETP.GE.AND P0, PT, |R8|.reuse, 2.14748364800000000000e+09, PT ;  /* 0x41e000000800742a */ /* 0x040fe20003f06200 */
[----:B------:R-:W-:Y:S01]  /*0e30*/  BSSY.RECONVERGENT B6, `(.L_x_475) ;  /* 0x0000013000067945 */ /* 0x000fe20003800200 */
[----:B------:R-:W-:Y:S01]  /*0e40*/  DMUL R6, R8, UR4 ;  /* 0x0000000408067c28 */ /* 0x000fe20008000000 */
[----:B------:R-:W-:Y:S01]  /*0e50*/  UMOV UR4, 0x54442d18 ;  /* 0x54442d1800047882 */ /* 0x000fe20000000000 */
[----:B------:R-:W-:-:S08]  /*0e60*/  UMOV UR5, 0x3ff921fb ;  /* 0x3ff921fb00057882 */ /* 0x000fd00000000000 */
[----:B------:R-:W0:Y:S08]  /*0e70*/  F2I.F64 R6, R6 ;  /* 0x0000000600067311 */ /* 0x000e300000301100 */
[----:B0-----:R-:W0:Y:S02]  /*0e80*/  I2F.F64 R4, R6 ;  /* 0x0000000600047312 */ /* 0x001e240000201c00 */
[----:B0-----:R-:W-:Y:S01]  /*0e90*/  DFMA R10, R4, -UR4, R8 ;  /* 0x80000004040a7c2b */ /* 0x001fe20008000008 */
[----:B------:R-:W-:Y:S01]  /*0ea0*/  UMOV UR4, 0x33145c00 ;  /* 0x33145c0000047882 */ /* 0x000fe20000000000 */
[----:B------:R-:W-:-:S06]  /*0eb0*/  UMOV UR5, 0x3c91a626 ;  /* 0x3c91a62600057882 */ /* 0x000fcc0000000000 */
[----:B------:R-:W-:Y:S01]  /*0ec0*/  DFMA R10, R4, -UR4, R10 ;  /* 0x80000004040a7c2b */ /* 0x000fe2000800000a */
[----:B------:R-:W-:Y:S01]  /*0ed0*/  UMOV UR4, 0x252049c0 ;  /* 0x252049c000047882 */ /* 0x000fe20000000000 */
[----:B------:R-:W-:-:S06]  /*0ee0*/  UMOV UR5, 0x397b839a ;  /* 0x397b839a00057882 */ /* 0x000fcc0000000000 */
[----:B------:R-:W-:Y:S01]  /*0ef0*/  DFMA R4, R4, -UR4, R10 ;  /* 0x8000000404047c2b */ /* 0x000fe2000800000a */
[----:B------:R-:W-:Y:S10]  /*0f00*/  @!P0 BRA `(.L_x_476) ;  /* 0x0000000000148947 */ /* 0x000ff40003800000 */
[----:B------:R-:W-:Y:S01]  /*0f10*/  IMAD.MOV.U32 R4, RZ, RZ, R8 ;  /* 0x000000ffff047224 */ /* 0x000fe200078e0008 */
[----:B------:R-:W-:Y:S01]  /*0f20*/  MOV R20, 0xf60 ;  /* 0x00000f6000147802 */ /* 0x000fe20000000f00 */
[----:B------:R-:W-:Y:S02]  /*0f30*/  IMAD.MOV.U32 R5, RZ, RZ, R9 ;  /* 0x000000ffff057224 */ /* 0x000fe400078e0009 */
[----:B------:R-:W-:-:S07]  /*0f40*/  IMAD.MOV.U32 R21, RZ, RZ, 0x0 ;  /* 0x00000000ff157424 */ /* 0x000fce00078e00ff */
[----:B------:R-:W-:Y:S05]  /*0f50*/  CALL.REL.NOINC `($digamma_f64$__internal_trig_reduction_slowpathd) ;  /* 0x0000001000187944 */ /* 0x000fea0003c00000 */
.L_x_476:
[----:B------:R-:W-:Y:S05]  /*0f60*/  BSYNC.RECONVERGENT B6 ;  /* 0x0000000000067941 */ /* 0x000fea0003800200 */
.L_x_475:
[----:B------:R-:W-:-:S04]  /*0f70*/  LOP3.LUT R6, R6, 0x1, RZ, 0xc0, !PT ;  /* 0x0000000106067812 */ /* 0x000fc800078ec0ff */
[----:B------:R-:W-:-:S13]  /*0f80*/  ISETP.NE.U32.AND P0, PT, R6, 0x1, PT ;  /* 0x000000010600780c */ /* 0x000fda0003f05070 */
.L_x_474:
[----:B------:R-:W-:Y:S05]  /*0f90*/  BSYNC.RECONVERGENT B7 ;  /* 0x0000000000077941 */ /* 0x000fea0003800200 */
.L_x_473:
[----:B------:R-:W-:Y:S01]  /*0fa0*/  DMUL R6, R4, R4 ;  /* 0x0000000404067228 */ /* 0x000fe20000000000 */
[----:B------:R-:W-:Y:S01]  /*0fb0*/  IMAD.MOV.U32 R8, RZ, RZ, 0x5b27ebb1 ;  /* 0x5b27ebb1ff087424 */ /* 0x000fe200078e00ff */
[----:B------:R-:W-:Y:S01]  /*0fc0*/  UMOV UR4, 0x2799bcb9 ;  /* 0x2799bcb900047882 */ /* 0x000fe20000000000 */
[----:B------:R-:W-:Y:S01]  /*0fd0*/  IMAD.MOV.U32 R9, RZ, RZ, 0x3ef9757c ;  /* 0x3ef9757cff097424 */ /* 0x000fe200078e00ff */
[----:B------:R-:W-:Y:S01]  /*0fe0*/  UMOV UR5, 0x3ee48dac ;  /* 0x3ee48dac00057882 */ /* 0x000fe20000000000 */
[----:B------:R-:W-:Y:S04]  /*0ff0*/  BSSY.RECONVERGENT B0, `(.L_x_477) ;  /* 0x0000036000007945 */ /* 0x000fe80003800200 */
        /* <DEDUP_REMOVED lines=40> */
[----:B------:R-:W-:-:S08]  /*1280*/  DMUL R14, R6, R8 ;  /* 0x00000008060e7228 */ /* 0x000fd00000000000 */
[----:B------:R-:W-:Y:S01]  /*1290*/  DFMA R6, R14, R4, R4 ;  /* 0x000000040e06722b */ /* 0x000fe20000000004 */
[----:B------:R-:W-:Y:S10]  /*12a0*/  @P0 BRA `(.L_x_478) ;  /* 0x0000000000280947 */ /* 0x000ff40003800000 */
[----:B------:R-:W0:Y:S01]  /*12b0*/  MUFU.RCP64H R11, R7 ;  /* 0x00000007000b7308 */ /* 0x000e220000001800 */
[----:B------:R-:W-:-:S06]  /*12c0*/  IMAD.MOV.U32 R10, RZ, RZ, RZ ;  /* 0x000000ffff0a7224 */ /* 0x000fcc00078e00ff */
[----:B0-----:R-:W-:-:S08]  /*12d0*/  DFMA R8, -R6, R10, 1 ;  /* 0x3ff000000608742b */ /* 0x001fd0000000010a */
[----:B------:R-:W-:Y:S02]  /*12e0*/  DFMA R12, R8, R8, R8 ;  /* 0x00000008080c722b */ /* 0x000fe40000000008 */
[----:B------:R-:W-:-:S06]  /*12f0*/  DADD R8, R6, -R4 ;  /* 0x0000000006087229 */ /* 0x000fcc0000000804 */
[----:B------:R-:W-:Y:S02]  /*1300*/  DFMA R12, R10, R12, R10 ;  /* 0x0000000c0a0c722b */ /* 0x000fe4000000000a */
[----:B------:R-:W-:-:S06]  /*1310*/  DFMA R8, R14, R4, -R8 ;  /* 0x000000040e08722b */ /* 0x000fcc0000000808 */
[----:B------:R-:W-:-:S08]  /*1320*/  DFMA R4, R6, -R12, 1 ;  /* 0x3ff000000604742b */ /* 0x000fd0000000080c */
[----:B------:R-:W-:-:S08]  /*1330*/  DFMA R4, R8, -R12, R4 ;  /* 0x8000000c0804722b */ /* 0x000fd00000000004 */
[----:B------:R-:W-:-:S11]  /*1340*/  DFMA R6, -R12, R4, -R12 ;  /* 0x000000040c06722b */ /* 0x000fd6000000090c */
.L_x_478:
[----:B------:R-:W-:Y:S05]  /*1350*/  BSYNC.RECONVERGENT B0 ;  /* 0x0000000000007941 */ /* 0x000fea0003800200 */
.L_x_477:
[----:B------:R-:W0:Y:S01]  /*1360*/  MUFU.RCP64H R5, R7 ;  /* 0x0000000700057308 */ /* 0x000e220000001800 */
[----:B------:R-:W-:Y:S01]  /*1370*/  IMAD.MOV.U32 R4, RZ, RZ, 0x1 ;  /* 0x00000001ff047424 */ /* 0x000fe200078e00ff */
[----:B------:R-:W-:Y:S01]  /*1380*/  UMOV UR4, 0x54442d18 ;  /* 0x54442d1800047882 */ /* 0x000fe20000000000 */
[----:B------:R-:W-:Y:S01]  /*1390*/  UMOV UR5, 0x400921fb ;  /* 0x400921fb00057882 */ /* 0x000fe20000000000 */
[----:B------:R-:W-:Y:S03]  /*13a0*/  BSSY.RECONVERGENT B6, `(.L_x_479) ;  /* 0x0000013000067945 */ /* 0x000fe60003800200 */
[----:B0-----:R-:W-:-:S08]  /*13b0*/  DFMA R8, R4, -R6, 1 ;  /* 0x3ff000000408742b */ /* 0x001fd00000000806 */
[----:B------:R-:W-:-:S08]  /*13c0*/  DFMA R8, R8, R8, R8 ;  /* 0x000000080808722b */ /* 0x000fd00000000008 */
[----:B------:R-:W-:-:S08]  /*13d0*/  DFMA R8, R4, R8, R4 ;  /* 0x000000080408722b */ /* 0x000fd00000000004 */
[----:B------:R-:W-:-:S08]  /*13e0*/  DFMA R4, R8, -R6, 1 ;  /* 0x3ff000000804742b */ /* 0x000fd00000000806 */
[----:B------:R-:W-:-:S08]  /*13f0*/  DFMA R4, R8, R4, R8 ;  /* 0x000000040804722b */ /* 0x000fd00000000008 */
[----:B------:R-:W-:-:S08]  /*1400*/  DMUL R18, R4, -UR4 ;  /* 0x8000000404127c28 */ /* 0x000fd00008000000 */
[----:B------:R-:W-:-:S08]  /*1410*/  DFMA R8, R18, -R6, -UR4 ;  /* 0x8000000412087e2b */ /* 0x000fd00008000806 */
[----:B------:R-:W-:-:S10]  /*1420*/  DFMA R18, R4, R8, R18 ;  /* 0x000000080412722b */ /* 0x000fd40000000012 */
[----:B------:R-:W-:-:S05]  /*1430*/  FFMA R0, RZ, R7, R19 ;  /* 0x00000007ff007223 */ /* 0x000fca0000000013 */
[----:B------:R-:W-:-:S13]  /*1440*/  FSETP.GT.AND P0, PT, |R0|, 1.469367938527859385e-39, PT ;  /* 0x001000000000780b */ /* 0x000fda0003f04200 */
[----:B------:R-:W-:Y:S05]  /*1450*/  @P0 BRA `(.L_x_480) ;  /* 0x00000000001c0947 */ /* 0x000fea0003800000 */
[----:B------:R-:W-:Y:S01]  /*1460*/  IMAD.MOV.U32 R4, RZ, RZ, 0x54442d18 ;  /* 0x54442d18ff047424 */ /* 0x000fe200078e00ff */
[----:B------:R-:W-:Y:S01]  /*1470*/  MOV R20, 0x14b0 ;  /* 0x000014b000147802 */ /* 0x000fe20000000f00 */
[----:B------:R-:W-:Y:S02]  /*1480*/  IMAD.MOV.U32 R5, RZ, RZ, -0x3ff6de05 ;  /* 0xc00921fbff057424 */ /* 0x000fe400078e00ff */
[----:B------:R-:W-:-:S07]  /*1490*/  IMAD.MOV.U32 R21, RZ, RZ, 0x0 ;  /* 0x00000000ff157424 */ /* 0x000fce00078e00ff */
[----:B------:R-:W-:Y:S05]  /*14a0*/  CALL.REL.NOINC `($__internal_14_$__cuda_sm20_div_rn_f64_full) ;  /* 0x00000004001c7944 */ /* 0x000fea0003c00000 */
[----:B------:R-:W-:Y:S02]  /*14b0*/  IMAD.MOV.U32 R18, RZ, RZ, R4 ;  /* 0x000000ffff127224 */ /* 0x000fe400078e0004 */
[----:B------:R-:W-:-:S07]  /*14c0*/  IMAD.MOV.U32 R19, RZ, RZ, R5 ;  /* 0x000000ffff137224 */ /* 0x000fce00078e0005 */
.L_x_480:
[----:B------:R-:W-:Y:S05]  /*14d0*/  BSYNC.RECONVERGENT B6 ;  /* 0x0000000000067941 */ /* 0x000fea0003800200 */
.L_x_479:
[----:B------:R-:W-:Y:S01]  /*14e0*/  IMAD.MOV.U32 R4, RZ, RZ, R26 ;  /* 0x000000ffff047224 */ /* 0x000fe200078e001a */
[----:B------:R-:W-:Y:S01]  /*14f0*/  MOV R20, 0x1530 ;  /* 0x0000153000147802 */ /* 0x000fe20000000f00 */
[----:B------:R-:W-:Y:S02]  /*1500*/  IMAD.MOV.U32 R5, RZ, RZ, R27 ;  /* 0x000000ffff057224 */ /* 0x000fe400078e001b */
[----:B------:R-:W-:-:S07]  /*1510*/  IMAD.MOV.U32 R21, RZ, RZ, 0x0 ;  /* 0x00000000ff157424 */ /* 0x000fce00078e00ff */
[----:B------:R-:W-:Y:S05]  /*1520*/  CALL.REL.NOINC `($digamma_f64$_Z11digamma_f64d) ;  /* 0xffffffec00007944 */ /* 0x000fea0003c3ffff */
[----:B------:R-:W-:-:S11]  /*1530*/  DADD R4, R4, R18 ;  /* 0x0000000004047229 */ /* 0x000fd60000000012 */
.L_x_459:
[----:B------:R-:W-:Y:S05]  /*1540*/  BSYNC.RECONVERGENT B8 ;  /* 0x0000000000087941 */ /* 0x000fea0003800200 */
.L_x_458:
[----:B------:R-:W2:Y:S01]  /*1550*/  LDL R20, [R1+0x14] ;  /* 0x0000140001147983 */ /* 0x000ea20000100800 */
[----:B------:R0:W-:Y:S05]  /*1560*/  BMOV.32 B6, R2 ;  /* 0x0000000206007356 */ /* 0x0001ea0000000000 */
[----:B------:R-:W2:Y:S01]  /*1570*/  LDL R21, [R1+0x18] ;  /* 0x0000180001157983 */ /* 0x000ea20000100800 */
[----:B------:R1:W-:Y:S05]  /*1580*/  BMOV.32 B7, R16 ;  /* 0x0000001007007356 */ /* 0x0003ea0000000000 */
[----:B------:R3:W-:Y:S05]  /*1590*/  BMOV.32 B8, R17 ;  /* 0x0000001108007356 */ /* 0x0007ea0000000000 */
[----:B0-----:R-:W2:Y:S04]  /*15a0*/  LDL R2, [R1] ;  /* 0x0000000001027983 */ /* 0x001ea80000100800 */
[----:B-1----:R-:W2:Y:S04]  /*15b0*/  LDL R16, [R1+0x4] ;  /* 0x0000040001107983 */ /* 0x002ea80000100800 */
[----:B---3--:R-:W2:Y:S04]  /*15c0*/  LDL R17, [R1+0x8] ;  /* 0x0000080001117983 */ /* 0x008ea80000100800 */
        /* <DEDUP_REMOVED lines=9> */
[----:B--2---:R-:W-:Y:S06]  /*1660*/  RET.REL.NODEC R20 `(digamma_f64) ;  /* 0xffffffe814647950 */ /* 0x004fec0003c3ffff */
        .weak           $__internal_13_$__cuda_sm20_dblrcp_rn_slowpath_v3
        .type           $__internal_13_$__cuda_sm20_dblrcp_rn_slowpath_v3,@function
        .size           $__internal_13_$__cuda_sm20_dblrcp_rn_slowpath_v3,($__internal_14_$__cuda_sm20_div_rn_f64_full - $__internal_13_$__cuda_sm20_dblrcp_rn_slowpath_v3)
$__internal_13_$__cuda_sm20_dblrcp_rn_slowpath_v3:
[----:B------:R-:W-:Y:S02]  /*1670*/  VIADD R1, R1, 0xfffffff8 ;  /* 0xfffffff801017836 */ /* 0x000fe40000000000 */
[----:B------:R-:W-:-:S03]  /*1680*/  IMAD.MOV.U32 R3, RZ, RZ, R5 ;  /* 0x000000ffff037224 */ /* 0x000fc600078e0005 */
[----:B------:R0:W-:Y:S02]  /*1690*/  STL [R1], R2 ;  /* 0x0000000201007387 */ /* 0x0001e40000100800 */
[----:B0-----:R-:W-:-:S06]  /*16a0*/  IMAD.MOV.U32 R2, RZ, RZ, R4 ;  /* 0x000000ffff027224 */ /* 0x001fcc00078e0004 */
        /* <DEDUP_REMOVED lines=24> */
.L_x_484:
        /* <DEDUP_REMOVED lines=9> */
.L_x_482:
[----:B------:R-:W-:Y:S01]  /*18c0*/  LOP3.LUT R5, R3, 0x80000, RZ, 0xfc, !PT ;  /* 0x0008000003057812 */ /* 0x000fe200078efcff */
[----:B------:R-:W-:-:S07]  /*18d0*/  IMAD.MOV.U32 R4, RZ, RZ, R2 ;  /* 0x000000ffff047224 */ /* 0x000fce00078e0002 */
.L_x_483:
[----:B------:R-:W-:Y:S05]  /*18e0*/  BSYNC.RECONVERGENT B0 ;  /* 0x0000000000007941 */ /* 0x000fea0003800200 */
.L_x_481:
[----:B------:R0:W2:Y:S02]  /*18f0*/  LDL R2, [R1] ;  /* 0x0000000001027983 */ /* 0x0000a40000100800 */
[----:B0-----:R-:W-:Y:S01]  /*1900*/  VIADD R1, R1, 0x8 ;  /* 0x0000000801017836 */ /* 0x001fe20000000000 */
[----:B--2---:R-:W-:Y:S06]  /*1910*/  RET.REL.NODEC R20 `(digamma_f64) ;  /* 0xffffffe414b87950 */ /* 0x004fec0003c3ffff */
        .weak           $__internal_14_$__cuda_sm20_div_rn_f64_full
        .type           $__internal_14_$__cuda_sm20_div_rn_f64_full,@function
        .size           $__internal_14_$__cuda_sm20_div_rn_f64_full,($digamma_f64$__internal_trig_reduction_slowpathd - $__internal_14_$__cuda_sm20_div_rn_f64_full)
$__internal_14_$__cuda_sm20_div_rn_f64_full:
[----:B------:R-:W-:Y:S02]  /*1920*/  VIADD R1, R1, 0xffffffe0 ;  /* 0xffffffe001017836 */ /* 0x000fe40000000000 */
[----:B------:R-:W-:Y:S02]  /*1930*/  IMAD.MOV.U32 R3, RZ, RZ, R7 ;  /* 0x000000ffff037224 */ /* 0x000fe400078e0007 */
[----:B------:R-:W-:Y:S01]  /*1940*/  IMAD.MOV.U32 R7, RZ, RZ, R5 ;  /* 0x000000ffff077224 */ /* 0x000fe200078e0005 */
        /* <DEDUP_REMOVED lines=12> */
[----:B------:R-:W-:Y:S01]  /*1a10*/  IMAD.MOV.U32 R16, RZ, RZ, 0x1ca00000 ;  /* 0x1ca00000ff107424 */ /* 0x000fe200078e00ff */
[----:B------:R-:W-:Y:S01]  /*1a20*/  FSETP.GEU.AND P2, PT, |R7|, 1.469367938527859385e-39, PT ;  /* 0x001000000700780b */ /* 0x000fe20003f4e200 */
[----:B------:R-:W-:Y:S01]  /*1a30*/  BSSY.RECONVERGENT B0, `(.L_x_485) ;  /* 0x000004f000007945 */ /* 0x000fe20003800200 */
[----:B------:R-:W-:Y:S01]  /*1a40*/  LOP3.LUT R9, R8, 0x3ff00000, RZ, 0xfc, !PT ;  /* 0x3ff0000008097812 */ /* 0x000fe200078efcff */
[----:B------:R-:W-:Y:S01]  /*1a50*/  IMAD.MOV.U32 R8, RZ, RZ, R2 ;  /* 0x000000ffff087224 */ /* 0x000fe200078e0002 */
[----:B------:R-:W-:Y:S02]  /*1a60*/  LOP3.LUT R18, R3, 0x7ff00000, RZ, 0xc0, !PT ;  /* 0x7ff0000003127812 */ /* 0x000fe400078ec0ff */
[----:B------:R-:W-:-:S03]  /*1a70*/  LOP3.LUT R19, R7, 0x7ff00000, RZ, 0xc0, !PT ;  /* 0x7ff0000007137812 */ /* 0x000fc600078ec0ff */
        /* <DEDUP_REMOVED lines=31> */
[----:B------:R-:W-:-:S05]  /*1c70*/  SEL R5, R16, 0x63400000, !P0 ;  /* 0x6340000010057807 */ /* 0x000fca0004000000 */
[----:B------:R-:W-:-:S04]  /*1c80*/  IMAD.IADD R0, R0, 0x1, -R5 ;  /* 0x0000000100007824 */ /* 0x000fc800078e0a05 */
        /* <DEDUP_REMOVED lines=20> */
.L_x_486:
        /* <DEDUP_REMOVED lines=16> */
.L_x_489:
[----:B------:R-:W-:Y:S01]  /*1ed0*/  LOP3.LUT R5, R3, 0x80000, RZ, 0xfc, !PT ;  /* 0x0008000003057812 */ /* 0x000fe200078efcff */
[----:B------:R-:W-:Y:S01]  /*1ee0*/  IMAD.MOV.U32 R4, RZ, RZ, R2 ;  /* 0x000000ffff047224 */ /* 0x000fe200078e0002 */
[----:B------:R-:W-:Y:S06]  /*1ef0*/  BRA `(.L_x_487) ;  /* 0x0000000000087947 */ /* 0x000fec0003800000 */
.L_x_488:
[----:B------:R-:W-:Y:S01]  /*1f00*/  LOP3.LUT R5, R7, 0x80000, RZ, 0xfc, !PT ;  /* 0x0008000007057812 */ /* 0x000fe200078efcff */
[----:B------:R-:W-:-:S07]  /*1f10*/  IMAD.MOV.U32 R4, RZ, RZ, R6 ;  /* 0x000000ffff047224 */ /* 0x000fce00078e0006 */
.L_x_487:
[----:B------:R-:W-:Y:S05]  /*1f20*/  BSYNC.RECONVERGENT B0 ;  /* 0x0000000000007941 */ /* 0x000fea0003800200 */
.L_x_485:
        /* <DEDUP_REMOVED lines=9> */
        .type           $digamma_f64$__internal_trig_reduction_slowpathd,@function
        .size           $digamma_f64$__internal_trig_reduction_slowpathd,(.L_x_650 - $digamma_f64$__internal_trig_reduction_slowpathd)
$digamma_f64$__internal_trig_reduction_slowpathd:
[----:B------:R-:W-:-:S05]  /*1fc0*/  VIADD R1, R1, 0xffffffb0 ;  /* 0xffffffb001017836 */ /* 0x000fca0000000000 */
[----:B------:R0:W-:Y:S04]  /*1fd0*/  STL [R1+0x48], R27 ;  /* 0x0000481b01007387 */ /* 0x0001e80000100800 */
[----:B------:R0:W-:Y:S04]  /*1fe0*/  STL [R1+0x44], R25 ;  /* 0x0000441901007387 */ /* 0x0001e80000100800 */
[----:B------:R0:W-:Y:S04]  /*1ff0*/  STL [R1+0x40], R23 ;  /* 0x0000401701007387 */ /* 0x0001e80000100800 */
[----:B------:R0:W-:Y:S04]  /*2000*/  STL [R1+0x3c], R22 ;  /* 0x00003c1601007387 */ /* 0x0001e80000100800 */
[----:B------:R0:W-:Y:S04]  /*2010*/  STL [R1+0x38], R19 ;  /* 0x0000381301007387 */ /* 0x0001e80000100800 */
[----:B------:R0:W-:Y:S04]  /*2020*/  STL [R1+0x34], R18 ;  /* 0x0000341201007387 */ /* 0x0001e80000100800 */
[----:B------:R0:W-:Y:S04]  /*2030*/  STL [R1+0x30], R17 ;  /* 0x0000301101007387 */ /* 0x0001e80000100800 */
[----:B------:R0:W-:Y:S04]  /*2040*/  STL [R1+0x2c], R16 ;  /* 0x00002c1001007387 */ /* 0x0001e80000100800 */
[----:B------:R0:W-:Y:S01]  /*2050*/  STL [R1+0x28], R2 ;  /* 0x0000280201007387 */ /* 0x0001e20000100800 */
[----:B------:R-:W-:Y:S01]  /*2060*/  SHF.R.U32.HI R10, RZ, 0x14, R5 ;  /* 0x00000014ff0a7819 */ /* 0x000fe20000011605 */
[----:B------:R-:W-:Y:S01]  /*2070*/  BSSY.RECONVERGENT B0, `(.L_x_490) ;  /* 0x0000096000007945 */ /* 0x000fe20003800200 */
[----:B------:R-:W-:-:S02]  /*2080*/  IMAD.MOV.U32 R6, RZ, RZ, RZ ;  /* 0x000000ffff067224 */ /* 0x000fc400078e00ff */
[----:B------:R-:W-:-:S04]  /*2090*/  LOP3.LUT R0, R10, 0x7ff, RZ, 0xc0, !PT ;  /* 0x000007ff0a007812 */ /* 0x000fc800078ec0ff */
[----:B------:R-:W-:-:S13]  /*20a0*/  ISETP.NE.AND P0, PT, R0, 0x7ff, PT ;  /* 0x000007ff0000780c */ /* 0x000fda0003f05270 */
[----:B0-----:R-:W-:Y:S05]  /*20b0*/  @!P0 BRA `(.L_x_491) ;  /* 0x0000000800448947 */ /* 0x001fea0003800000 */
[----:B------:R-:W-:Y:S01]  /*20c0*/  VIADD R0, R0, 0xfffffc00 ;  /* 0xfffffc0000007836 */ /* 0x000fe20000000000 */
[----:B------:R-:W-:Y:S01]  /*20d0*/  BSSY.RECONVERGENT B1, `(.L_x_492) ;  /* 0x000002e000017945 */ /* 0x000fe20003800200 */
[----:B------:R-:W-:-:S03]  /*20e0*/  CS2R R22, SRZ ;  /* 0x0000000000167805 */ /* 0x000fc6000001ff00 */
[----:B------:R-:W-:Y:S02]  /*20f0*/  SHF.R.U32.HI R19, RZ, 0x6, R0 ;  /* 0x00000006ff137819 */ /* 0x000fe40000011600 */
[----:B------:R-:W-:Y:S02]  /*2100*/  ISETP.GE.U32.AND P0, PT, R0, 0x80, PT ;  /* 0x000000800000780c */ /* 0x000fe40003f06070 */
[C---:B------:R-:W-:Y:S02]  /*2110*/  IADD3 R0, PT, PT, -R19.reuse, 0x13, RZ ;  /* 0x0000001313007810 */ /* 0x040fe40007ffe1ff */
[----:B------:R-:W-:Y:S02]  /*2120*/  IADD3 R6, PT, PT, -R19, 0xf, RZ ;  /* 0x0000000f13067810 */ /* 0x000fe40007ffe1ff */
[----:B------:R-:W-:-:S04]  /*2130*/  SEL R12, R0, 0x12, P0 ;  /* 0x00000012000c7807 */ /* 0x000fc80000000000 */
[----:B------:R-:W-:-:S13]  /*2140*/  ISETP.GE.AND P0, PT, R6, R12, PT ;  /* 0x0000000c0600720c */ /* 0x000fda0003f06270 */
[----:B------:R-:W-:Y:S05]  /*2150*/  @P0 BRA `(.L_x_493) ;  /* 0x0000000000940947 */ /* 0x000fea0003800000 */
[----:B------:R-:W0:Y:S01]  /*2160*/  LDC.64 R14, c[0x0][0x358] ;  /* 0x0000d600ff0e7b82 */ /* 0x000e220000000a00 */
[C---:B------:R-:W-:Y:S01]  /*2170*/  SHF.L.U64.HI R7, R4.reuse, 0xb, R5 ;  /* 0x0000000b04077819 */ /* 0x040fe20000010205 */
[----:B------:R-:W-:Y:S01]  /*2180*/  BSSY.RECONVERGENT B2, `(.L_x_494) ;  /* 0x0000021000027945 */ /* 0x000fe20003800200 */
[----:B------:R-:W-:Y:S01]  /*2190*/  IMAD.SHL.U32 R17, R4, 0x800, RZ ;  /* 0x0000080004117824 */ /* 0x000fe200078e00ff */
[----:B------:R-:W-:Y:S01]  /*21a0*/  IADD3 R0, PT, PT, RZ, -R19, -R12 ;  /* 0x80000013ff007210 */ /* 0x000fe20007ffe80c */
[----:B------:R-:W-:Y:S01]  /*21b0*/  IMAD.MOV.U32 R11, RZ, RZ, R6 ;  /* 0x000000ffff0b7224 */ /* 0x000fe200078e0006 */
[----:B------:R-:W-:Y:S01]  /*21c0*/  CS2R R22, SRZ ;  /* 0x0000000000167805 */ /* 0x000fe2000001ff00 */
[----:B------:R-:W-:Y:S01]  /*21d0*/  IMAD.MOV.U32 R4, RZ, RZ, RZ ;  /* 0x000000ffff047224 */ /* 0x000fe200078e00ff */
[----:B------:R-:W1:Y:S01]  /*21e0*/  LDC.64 R2, c[0x4][0x8] ;  /* 0x01000200ff027b82 */ /* 0x000e620000000a00 */
[----:B------:R-:W-:-:S07]  /*21f0*/  LOP3.LUT R25, R7, 0x80000000, RZ, 0xfc, !PT ;  /* 0x8000000007197812 */ /* 0x000fce00078efcff */
.L_x_495:
[----:B0-----:R-:W-:Y:S01]  /*2200*/  R2UR UR4, R14 ;  /* 0x000000000e0472ca */ /* 0x001fe200000e0000 */
[----:B-1----:R-:W-:Y:S01]  /*2210*/  IMAD.WIDE R6, R11, 0x8, R2 ;  /* 0x000000080b067825 */ /* 0x002fe200078e0202 */
[----:B------:R-:W-:-:S13]  /*2220*/  R2UR UR5, R15 ;  /* 0x000000000f0572ca */ /* 0x000fda00000e0000 */
[----:B------:R-:W2:Y:S01]  /*2230*/  LDG.E.64.CONSTANT R6, desc[UR4][R6.64] ;  /* 0x0000000406067981 */ /* 0x000ea2000c1e9b00 */
[----:B------:R-:W-:Y:S02]  /*2240*/  VIADD R0, R0, 0x1 ;  /* 0x0000000100007836 */ /* 0x000fe40000000000 */
[----:B------:R-:W-:Y:S02]  /*2250*/  VIADD R11, R11, 0x1 ;  /* 0x000000010b0b7836 */ /* 0x000fe40000000000 */
[----:B--2---:R-:W-:-:S04]  /*2260*/  IMAD.WIDE.U32 R8, P2, R6, R17, R22 ;  /* 0x0000001106087225 */ /* 0x004fc80007840016 */
[----:B------:R-:W-:Y:S02]  /*2270*/  IMAD R13, R6, R25, RZ ;  /* 0x00000019060d7224 */ /* 0x000fe400078e02ff */
[CC--:B------:R-:W-:Y:S02]  /*2280*/  IMAD R16, R7.reuse, R17.reuse, RZ ;  /* 0x0000001107107224 */ /* 0x0c0fe400078e02ff */
[----:B------:R-:W-:Y:S01]  /*2290*/  IMAD.HI.U32 R23, R7, R17, RZ ;  /* 0x0000001107177227 */ /* 0x000fe200078e00ff */
[----:B------:R-:W-:-:S03]  /*22a0*/  IADD3 R9, P0, PT, R13, R9, RZ ;  /* 0x000000090d097210 */ /* 0x000fc60007f1e0ff */
[----:B------:R-:W-:Y:S01]  /*22b0*/  IMAD R13, R4, 0x8, R1 ;  /* 0x00000008040d7824 */ /* 0x000fe200078e0201 */
[----:B------:R-:W-:Y:S01]  /*22c0*/  IADD3 R9, P1, PT, R16, R9, RZ ;  /* 0x0000000910097210 */ /* 0x000fe20007f3e0ff */
[----:B------:R-:W-:-:S04]  /*22d0*/  IMAD.HI.U32 R16, R6, R25, RZ ;  /* 0x0000001906107227 */ /* 0x000fc800078e00ff */
[----:B------:R-:W-:Y:S01]  /*22e0*/  IMAD.X R6, RZ, RZ, R16, P2 ;  /* 0x000000ffff067224 */ /* 0x000fe200010e0610 */
[----:B------:R2:W-:Y:S01]  /*22f0*/  STL.64 [R13], R8 ;  /* 0x000000080d007387 */ /* 0x0005e20000100a00 */
[----:B------:R-:W-:-:S03]  /*2300*/  IMAD.HI.U32 R16, R7, R25, RZ ;  /* 0x0000001907107227 */ /* 0x000fc600078e00ff */
[----:B------:R-:W-:Y:S01]  /*2310*/  IADD3.X R6, P0, PT, R23, R6, RZ, P0, !PT ;  /* 0x0000000617067210 */ /* 0x000fe2000071e4ff */
[----:B------:R-:W-:Y:S02]  /*2320*/  IMAD R7, R7, R25, RZ ;  /* 0x0000001907077224 */ /* 0x000fe400078e02ff */
[----:B------:R-:W-:-:S03]  /*2330*/  VIADD R4, R4, 0x1 ;  /* 0x0000000104047836 */ /* 0x000fc60000000000 */
[----:B------:R-:W-:Y:S01]  /*2340*/  IADD3.X R22, P1, PT, R7, R6, RZ, P1, !PT ;  /* 0x0000000607167210 */ /* 0x000fe20000f3e4ff */
[----:B------:R-:W-:Y:S01]  /*2350*/  IMAD.X R6, RZ, RZ, R16, P0 ;  /* 0x000000ffff067224 */ /* 0x000fe200000e0610 */
[----:B------:R-:W-:-:S03]  /*2360*/  ISETP.NE.AND P0, PT, R0, -0xf, PT ;  /* 0xfffffff10000780c */ /* 0x000fc60003f05270 */
[----:B------:R-:W-:-:S10]  /*2370*/  IMAD.X R23, RZ, RZ, R6, P1 ;  /* 0x000000ffff177224 */ /* 0x000fd400008e0606 */
[----:B--2---:R-:W-:Y:S05]  /*2380*/  @P0 BRA `(.L_x_495) ;  /* 0xfffffffc009c0947 */ /* 0x004fea000383ffff */
[----:B------:R-:W-:Y:S05]  /*2390*/  BSYNC.RECONVERGENT B2 ;  /* 0x0000000000027941 */ /* 0x000fea0003800200 */
.L_x_494:
[----:B------:R-:W-:-:S07]  /*23a0*/  IMAD.MOV.U32 R6, RZ, RZ, R12 ;  /* 0x000000ffff067224 */ /* 0x000fce00078e000c */
.L_x_493:
[----:B------:R-:W-:Y:S05]  /*23b0*/  BSYNC.RECONVERGENT B1 ;  /* 0x0000000000017941 */ /* 0x000fea0003800200 */
.L_x_492:
[----:B------:R-:W-:Y:S01]  /*23c0*/  LOP3.LUT P0, R27, R10, 0x3f, RZ, 0xc0, !PT ;  /* 0x0000003f0a1b7812 */ /* 0x000fe2000780c0ff */
[----:B------:R-:W-:-:S04]  /*23d0*/  IMAD.IADD R0, R19, 0x1, R6 ;  /* 0x0000000113007824 */ /* 0x000fc800078e0206 */
[----:B------:R-:W-:-:S05]  /*23e0*/  IMAD.U32 R25, R0, 0x8, R1 ;  /* 0x0000000800197824 */ /* 0x000fca00078e0001 */
[----:B------:R0:W-:Y:S04]  /*23f0*/  STL.64 [R25+-0x78], R22 ;  /* 0xffff881619007387 */ /* 0x0001e80000100a00 */
[----:B------:R-:W2:Y:S04]  /*2400*/  @P0 LDL.64 R8, [R1+0x8] ;  /* 0x0000080001080983 */ /* 0x000ea80000100a00 */
[----:B------:R-:W3:Y:S04]  /*2410*/  LDL.64 R18, [R1+0x10] ;  /* 0x0000100001127983 */ /* 0x000ee80000100a00 */
[----:B------:R-:W4:Y:S01]  /*2420*/  LDL.64 R2, [R1+0x18] ;  /* 0x0000180001027983 */ /* 0x000f220000100a00 */
[----:B------:R-:W-:Y:S01]  /*2430*/  @P0 LOP3.LUT R0, R27, 0x3f, RZ, 0x3c, !PT ;  /* 0x0000003f1b000812 */ /* 0x000fe200078e3cff */
[----:B------:R-:W-:Y:S01]  /*2440*/  BSSY.RECONVERGENT B1, `(.L_x_496) ;  /* 0x0000034000017945 */ /* 0x000fe20003800200 */
[----:B--2---:R-:W-:-:S02]  /*2450*/  @P0 SHF.R.U64 R7, R8, 0x1, R9 ;  /* 0x0000000108070819 */ /* 0x004fc40000001209 */
[----:B------:R-:W-:Y:S02]  /*2460*/  @P0 SHF.R.U32.HI R9, RZ, 0x1, R9 ;  /* 0x00000001ff090819 */ /* 0x000fe40000011609 */
[CC--:B---3--:R-:W-:Y:S02]  /*2470*/  @P0 SHF.L.U32 R11, R18.reuse, R27.reuse, RZ ;  /* 0x0000001b120b0219 */ /* 0x0c8fe400000006ff */
[----:B------:R-:W-:Y:S02]  /*2480*/  @P0 SHF.R.U64 R4, R7, R0, R9 ;  /* 0x0000000007040219 */ /* 0x000fe40000001209 */
[--C-:B------:R-:W-:Y:S02]  /*2490*/  @P0 SHF.R.U32.HI R17, RZ, 0x1, R19.reuse ;  /* 0x00000001ff110819 */ /* 0x100fe40000011613 */
[C-C-:B------:R-:W-:Y:S02]  /*24a0*/  @P0 SHF.R.U64 R15, R18.reuse, 0x1, R19.reuse ;  /* 0x00000001120f0819 */ /* 0x140fe40000001213 */
[----:B------:R-:W-:-:S02]  /*24b0*/  @P0 SHF.L.U64.HI R13, R18, R27, R19 ;  /* 0x0000001b120d0219 */ /* 0x000fc40000010213 */
[----:B------:R-:W-:Y:S02]  /*24c0*/  @P0 SHF.R.U32.HI R6, RZ, R0, R9 ;  /* 0x00000000ff060219 */ /* 0x000fe40000011609 */
[----:B------:R-:W-:Y:S02]  /*24d0*/  @P0 LOP3.LUT R18, R11, R4, RZ, 0xfc, !PT ;  /* 0x000000040b120212 */ /* 0x000fe400078efcff */
[-C--:B----4-:R-:W-:Y:S02]  /*24e0*/  @P0 SHF.L.U32 R7, R2, R27.reuse, RZ ;  /* 0x0000001b02070219 */ /* 0x090fe400000006ff */
[----:B------:R-:W-:Y:S01]  /*24f0*/  @P0 SHF.R.U64 R8, R15, R0, R17 ;  /* 0x000000000f080219 */ /* 0x000fe20000001211 */
[----:B------:R-:W-:Y:S01]  /*2500*/  IMAD.SHL.U32 R9, R18, 0x4, RZ ;  /* 0x0000000412097824 */ /* 0x000fe200078e00ff */
[----:B------:R-:W-:Y:S02]  /*2510*/  @P0 LOP3.LUT R19, R13, R6, RZ, 0xfc, !PT ;  /* 0x000000060d130212 */ /* 0x000fe400078efcff */
[----:B------:R-:W-:-:S02]  /*2520*/  @P0 SHF.L.U64.HI R11, R2, R27, R3 ;  /* 0x0000001b020b0219 */ /* 0x000fc40000010203 */
[----:B------:R-:W-:Y:S02]  /*2530*/  @P0 SHF.R.U32.HI R0, RZ, R0, R17 ;  /* 0x00000000ff000219 */ /* 0x000fe40000011611 */
[----:B------:R-:W-:Y:S02]  /*2540*/  @P0 LOP3.LUT R2, R7, R8, RZ, 0xfc, !PT ;  /* 0x0000000807020212 */ /* 0x000fe400078efcff */
[----:B------:R-:W-:Y:S02]  /*2550*/  SHF.L.U64.HI R15, R18, 0x2, R19 ;  /* 0x00000002120f7819 */ /* 0x000fe40000010213 */
[----:B------:R-:W-:Y:S02]  /*2560*/  @P0 LOP3.LUT R3, R11, R0, RZ, 0xfc, !PT ;  /* 0x000000000b030212 */ /* 0x000fe400078efcff */
[----:B------:R-:W-:Y:S02]  /*2570*/  SHF.L.W.U32.HI R19, R19, 0x2, R2 ;  /* 0x0000000213137819 */ /* 0x000fe40000010e02 */
[----:B------:R-:W-:-:S02]  /*2580*/  IADD3 RZ, P0, PT, RZ, -R9, RZ ;  /* 0x80000009ffff7210 */ /* 0x000fc40007f1e0ff */
[----:B------:R-:W-:Y:S02]  /*2590*/  LOP3.LUT R0, RZ, R15, RZ, 0x33, !PT ;  /* 0x0000000fff007212 */ /* 0x000fe400078e33ff */
[----:B------:R-:W-:Y:S02]  /*25a0*/  SHF.L.W.U32.HI R2, R2, 0x2, R3 ;  /* 0x0000000202027819 */ /* 0x000fe40000010e03 */
[----:B------:R-:W-:Y:S02]  /*25b0*/  LOP3.LUT R4, RZ, R19, RZ, 0x33, !PT ;  /* 0x00000013ff047212 */ /* 0x000fe400078e33ff */
[----:B------:R-:W-:Y:S02]  /*25c0*/  IADD3.X R0, P0, PT, RZ, R0, RZ, P0, !PT ;  /* 0x00000000ff007210 */ /* 0x000fe4000071e4ff */
[----:B------:R-:W-:Y:S02]  /*25d0*/  LOP3.LUT R6, RZ, R2, RZ, 0x33, !PT ;  /* 0x00000002ff067212 */ /* 0x000fe400078e33ff */
[----:B------:R-:W-:-:S02]  /*25e0*/  IADD3.X R4, P1, PT, RZ, R4, RZ, P0, !PT ;  /* 0x00000004ff047210 */ /* 0x000fc4000073e4ff */
[----:B------:R-:W-:-:S03]  /*25f0*/  ISETP.GT.U32.AND P2, PT, R19, -0x1, PT ;  /* 0xffffffff1300780c */ /* 0x000fc60003f44070 */
[----:B------:R-:W-:Y:S01]  /*2600*/  IMAD.X R7, RZ, RZ, R6, P1 ;  /* 0x000000ffff077224 */ /* 0x000fe200008e0606 */
[----:B------:R-:W-:-:S04]  /*2610*/  ISETP.GT.AND.EX P0, PT, R2, -0x1, PT, P2 ;  /* 0xffffffff0200780c */ /* 0x000fc80003f04320 */
[----:B------:R-:W-:Y:S02]  /*2620*/  SEL R13, R2, R7, P0 ;  /* 0x00000007020d7207 */ /* 0x000fe40000000000 */
[----:B------:R-:W-:Y:S02]  /*2630*/  SEL R11, R19, R4, P0 ;  /* 0x00000004130b7207 */ /* 0x000fe40000000000 */
[----:B------:R-:W-:-:S04]  /*2640*/  ISETP.NE.U32.AND P1, PT, R13, RZ, PT ;  /* 0x000000ff0d00720c */ /* 0x000fc80003f25070 */
[----:B------:R-:W-:Y:S01]  /*2650*/  SEL R4, R11, R13, !P1 ;  /* 0x0000000d0b047207 */ /* 0x000fe20004800000 */
[----:B------:R-:W-:-:S05]  /*2660*/  @!P0 IMAD.MOV R9, RZ, RZ, -R9 ;  /* 0x000000ffff098224 */ /* 0x000fca00078e0a09 */
[----:B------:R-:W1:Y:S02]  /*2670*/  FLO.U32 R4, R4 ;  /* 0x0000000400047300 */ /* 0x000e6400000e0000 */
[C---:B-1----:R-:W-:Y:S02]  /*2680*/  IADD3 R6, PT, PT, -R4.reuse, 0x1f, RZ ;  /* 0x0000001f04067810 */ /* 0x042fe40007ffe1ff */
[----:B------:R-:W-:-:S03]  /*2690*/  IADD3 R8, PT, PT, -R4, 0x3f, RZ ;  /* 0x0000003f04087810 */ /* 0x000fc60007ffe1ff */
[----:B------:R-:W-:Y:S01]  /*26a0*/  @P1 IMAD.MOV R8, RZ, RZ, R6 ;  /* 0x000000ffff081224 */ /* 0x000fe200078e0206 */
[----:B------:R-:W-:-:S04]  /*26b0*/  SEL R6, R15, R0, P0 ;  /* 0x000000000f067207 */ /* 0x000fc80000000000 */
[----:B------:R-:W-:-:S13]  /*26c0*/  ISETP.NE.AND P1, PT, R8, RZ, PT ;  /* 0x000000ff0800720c */ /* 0x000fda0003f25270 */
[----:B0-----:R-:W-:Y:S05]  /*26d0*/  @!P1 BRA `(.L_x_497) ;  /* 0x0000000000289947 */ /* 0x001fea0003800000 */
[C---:B------:R-:W-:Y:S02]  /*26e0*/  LOP3.LUT R0, R8.reuse, 0x3f, RZ, 0xc0, !PT ;  /* 0x0000003f08007812 */ /* 0x040fe400078ec0ff */
[--C-:B------:R-:W-:Y:S02]  /*26f0*/  SHF.R.U64 R7, R9, 0x1, R6.reuse ;  /* 0x0000000109077819 */ /* 0x100fe40000001206 */
[----:B------:R-:W-:Y:S02]  /*2700*/  SHF.R.U32.HI R9, RZ, 0x1, R6 ;  /* 0x00000001ff097819 */ /* 0x000fe40000011606 */
[----:B------:R-:W-:Y:S02]  /*2710*/  LOP3.LUT R4, R8, 0x3f, RZ, 0xc, !PT ;  /* 0x0000003f08047812 */ /* 0x000fe400078e0cff */
[CC--:B------:R-:W-:Y:S02]  /*2720*/  SHF.L.U64.HI R13, R11.reuse, R0.reuse, R13 ;  /* 0x000000000b0d7219 */ /* 0x0c0fe4000001020d */
[----:B------:R-:W-:-:S02]  /*2730*/  SHF.L.U32 R11, R11, R0, RZ ;  /* 0x000000000b0b7219 */ /* 0x000fc400000006ff */
[-CC-:B------:R-:W-:Y:S02]  /*2740*/  SHF.R.U64 R0, R7, R4.reuse, R9.reuse ;  /* 0x0000000407007219 */ /* 0x180fe40000001209 */
[----:B------:R-:W-:Y:S02]  /*2750*/  SHF.R.U32.HI R4, RZ, R4, R9 ;  /* 0x00000004ff047219 */ /* 0x000fe40000011609 */
[----:B------:R-:W-:Y:S02]  /*2760*/  LOP3.LUT R11, R11, R0, RZ, 0xfc, !PT ;  /* 0x000000000b0b7212 */ /* 0x000fe400078efcff */
[----:B------:R-:W-:-:S07]  /*2770*/  LOP3.LUT R13, R13, R4, RZ, 0xfc, !PT ;  /* 0x000000040d0d7212 */ /* 0x000fce00078efcff */
.L_x_497:
[----:B------:R-:W-:Y:S05]  /*2780*/  BSYNC.RECONVERGENT B1 ;  /* 0x0000000000017941 */ /* 0x000fea0003800200 */
.L_x_496:
[----:B------:R-:W-:-:S04]  /*2790*/  IMAD.WIDE.U32 R14, R11, 0x2168c235, RZ ;  /* 0x2168c2350b0e7825 */ /* 0x000fc800078e00ff */
[----:B------:R-:W-:Y:S01]  /*27a0*/  IMAD.MOV.U32 R6, RZ, RZ, R15 ;  /* 0x000000ffff067224 */ /* 0x000fe200078e000f */
[----:B------:R-:W-:Y:S01]  /*27b0*/  IADD3 RZ, P1, PT, R14, R14, RZ ;  /* 0x0000000e0eff7210 */ /* 0x000fe20007f3e0ff */
[----:B------:R-:W-:Y:S02]  /*27c0*/  IMAD.MOV.U32 R7, RZ, RZ, RZ ;  /* 0x000000ffff077224 */ /* 0x000fe400078e00ff */
[----:B------:R-:W-:-:S04]  /*27d0*/  IMAD.HI.U32 R0, R13, -0x36f0255e, RZ ;  /* 0xc90fdaa20d007827 */ /* 0x000fc800078e00ff */
[----:B------:R-:W-:-:S04]  /*27e0*/  IMAD.WIDE.U32 R6, R11, -0x36f0255e, R6 ;  /* 0xc90fdaa20b067825 */ /* 0x000fc800078e0006 */
[----:B------:R-:W-:-:S04]  /*27f0*/  IMAD.WIDE.U32 R6, P2, R13, 0x2168c235, R6 ;  /* 0x2168c2350d067825 */ /* 0x000fc80007840006 */
[----:B------:R-:W-:Y:S01]  /*2800*/  IMAD R13, R13, -0x36f0255e, RZ ;  /* 0xc90fdaa20d0d7824 */ /* 0x000fe200078e02ff */
[----:B------:R-:W-:Y:S01]  /*2810*/  IADD3.X RZ, P1, PT, R6, R6, RZ, P1, !PT ;  /* 0x0000000606ff7210 */ /* 0x000fe20000f3e4ff */
[----:B------:R-:W-:-:S03]  /*2820*/  IMAD.X R0, RZ, RZ, R0, P2 ;  /* 0x000000ffff007224 */ /* 0x000fc600010e0600 */
[----:B------:R-:W-:-:S04]  /*2830*/  IADD3 R4, P2, PT, R13, R7, RZ ;  /* 0x000000070d047210 */ /* 0x000fc80007f5e0ff */
[C---:B------:R-:W-:Y:S01]  /*2840*/  ISETP.GT.U32.AND P3, PT, R4.reuse, RZ, PT ;  /* 0x000000ff0400720c */ /* 0x040fe20003f64070 */
[----:B------:R-:W-:Y:S01]  /*2850*/  IMAD.X R0, RZ, RZ, R0, P2 ;  /* 0x000000ffff007224 */ /* 0x000fe200010e0600 */
[----:B------:R-:W-:-:S04]  /*2860*/  IADD3.X R7, P2, PT, R4, R4, RZ, P1, !PT ;  /* 0x0000000404077210 */ /* 0x000fc80000f5e4ff */
[C---:B------:R-:W-:Y:S01]  /*2870*/  ISETP.GT.AND.EX P1, PT, R0.reuse, RZ, PT, P3 ;  /* 0x000000ff0000720c */ /* 0x040fe20003f24330 */
[----:B------:R-:W-:-:S03]  /*2880*/  IMAD.X R9, R0, 0x1, R0, P2 ;  /* 0x0000000100097824 */ /* 0x000fc600010e0600 */
[----:B------:R-:W-:Y:S02]  /*2890*/  SEL R4, R7, R4, P1 ;  /* 0x0000000407047207 */ /* 0x000fe40000800000 */
[----:B------:R-:W-:Y:S02]  /*28a0*/  SEL R7, R9, R0, P1 ;  /* 0x0000000009077207 */ /* 0x000fe40000800000 */
[----:B------:R-:W-:Y:S02]  /*28b0*/  IADD3 R4, P2, PT, R4, 0x1, RZ ;  /* 0x0000000104047810 */ /* 0x000fe40007f5e0ff */
[----:B------:R-:W-:Y:S02]  /*28c0*/  SEL R9, RZ, 0xffffffff, !P1 ;  /* 0xffffffffff097807 */ /* 0x000fe40004800000 */
[----:B------:R-:W-:Y:S01]  /*28d0*/  LOP3.LUT P1, R5, R5, 0x80000000, RZ, 0xc0, !PT ;  /* 0x8000000005057812 */ /* 0x000fe2000782c0ff */
[----:B------:R-:W-:Y:S02]  /*28e0*/  IMAD.X R7, RZ, RZ, R7, P2 ;  /* 0x000000ffff077224 */ /* 0x000fe400010e0607 */
[----:B------:R-:W-:Y:S01]  /*28f0*/  IMAD.IADD R0, R9, 0x1, -R8 ;  /* 0x0000000109007824 */ /* 0x000fe200078e0a08 */
[----:B------:R-:W-:-:S02]  /*2900*/  SHF.R.U32.HI R9, RZ, 0x1e, R3 ;  /* 0x0000001eff097819 */ /* 0x000fc40000011603 */
[----:B------:R-:W-:Y:S01]  /*2910*/  SHF.R.U64 R4, R4, 0xa, R7 ;  /* 0x0000000a04047819 */ /* 0x000fe20000001207 */
[----:B------:R-:W-:Y:S01]  /*2920*/  IMAD.SHL.U32 R0, R0, 0x100000, RZ ;  /* 0x0010000000007824 */ /* 0x000fe200078e00ff */
[----:B------:R-:W-:Y:S02]  /*2930*/  LEA.HI R6, R2, R9, RZ, 0x1 ;  /* 0x0000000902067211 */ /* 0x000fe400078f08ff */
[----:B------:R-:W-:Y:S02]  /*2940*/  IADD3 R4, P2, PT, R4, 0x1, RZ ;  /* 0x0000000104047810 */ /* 0x000fe40007f5e0ff */
[----:B------:R-:W-:Y:S01]  /*2950*/  @!P0 LOP3.LUT R5, R5, 0x80000000, RZ, 0x3c, !PT ;  /* 0x8000000005058812 */ /* 0x000fe200078e3cff */
[----:B------:R-:W-:Y:S01]  /*2960*/  @P1 IMAD.MOV R6, RZ, RZ, -R6 ;  /* 0x000000ffff061224 */ /* 0x000fe200078e0a06 */
[----:B------:R-:W-:-:S04]  /*2970*/  LEA.HI.X R7, R7, RZ, RZ, 0x16, P2 ;  /* 0x000000ff07077211 */ /* 0x000fc800010fb4ff */
[--C-:B------:R-:W-:Y:S02]  /*2980*/  SHF.R.U64 R4, R4, 0x1, R7.reuse ;  /* 0x0000000104047819 */ /* 0x100fe40000001207 */
[----:B------:R-:W-:Y:S02]  /*2990*/  SHF.R.U32.HI R3, RZ, 0x1, R7 ;  /* 0x00000001ff037819 */ /* 0x000fe40000011607 */
[----:B------:R-:W-:-:S04]  /*29a0*/  IADD3 R4, P2, P3, RZ, RZ, R4 ;  /* 0x000000ffff047210 */ /* 0x000fc80007b5e004 */
[----:B------:R-:W-:-:S04]  /*29b0*/  IADD3.X R0, PT, PT, R0, 0x3fe00000, R3, P2, P3 ;  /* 0x3fe0000000007810 */ /* 0x000fc800017e6403 */
[----:B------:R-:W-:-:S07]  /*29c0*/  LOP3.LUT R5, R0, R5, RZ, 0xfc, !PT ;  /* 0x0000000500057212 */ /* 0x000fce00078efcff */
.L_x_491:
[----:B------:R-:W-:Y:S05]  /*29d0*/  BSYNC.RECONVERGENT B0 ;  /* 0x0000000000007941 */ /* 0x000fea0003800200 */
.L_x_490:
        /* <DEDUP_REMOVED lines=11> */
.L_x_498:
        /* <DEDUP_REMOVED lines=15> */
.L_x_650:


//--------------------- .text.digamma_f32         --------------------------
	.section	.text.digamma_f32,"ax",@progbits
	.align	128
        .global         digamma_f32
        .type           digamma_f32,@function
        .size           digamma_f32,(.L_x_653 - digamma_f32)
        .other          digamma_f32,@"STO_CUDA_ENTRY STV_DEFAULT"
digamma_f32:
.text.digamma_f32:
        /* <DEDUP_REMOVED lines=10> */
[----:B0-----:R-:W-:-:S06]  /*00a0*/  IMAD.WIDE.U32 R4, R2, 0x4, R4 ;  /* 0x0000000402047825 */ /* 0x001fcc00078e0004 */
[----:B-1----:R0:W5:Y:S01]  /*00b0*/  LDG.E R4, desc[UR36][R4.64] ;  /* 0x0000002404047981 */ /* 0x002162000c1e1900 */
[----:B------:R-:W-:Y:S01]  /*00c0*/  MOV R20, 0xf0 ;  /* 0x000000f000147802 */ /* 0x000fe20000000f00 */
[----:B------:R-:W-:-:S07]  /*00d0*/  IMAD.MOV.U32 R21, RZ, RZ, 0x0 ;  /* 0x00000000ff157424 */ /* 0x000fce00078e00ff */
[----:B0----5:R-:W-:Y:S05]  /*00e0*/  CALL.REL.NOINC `($digamma_f32$_Z11digamma_f32f) ;  /* 0x0000000000107944 */ /* 0x021fea0003c00000 */
[----:B------:R-:W0:Y:S02]  /*00f0*/  LDC.64 R6, c[0x0][0x388] ;  /* 0x0000e200ff067b82 */ /* 0x000e240000000a00 */
[----:B0-----:R-:W-:-:S05]  /*0100*/  IMAD.WIDE.U32 R2, R2, 0x4, R6 ;  /* 0x0000000402027825 */ /* 0x001fca00078e0006 */
[----:B------:R-:W-:Y:S01]  /*0110*/  STG.E desc[UR36][R2.64], R4 ;  /* 0x0000000402007986 */ /* 0x000fe2000c101924 */
[----:B------:R-:W-:Y:S05]  /*0120*/  EXIT ;  /* 0x000000000000794d */ /* 0x000fea0003800000 */
        .type           $digamma_f32$_Z11digamma_f32f,@function
        .size           $digamma_f32$_Z11digamma_f32f,($__internal_15_$__cuda_sm20_rcp_rn_f32_slowpath - $digamma_f32$_Z11digamma_f32f)
$digamma_f32$_Z11digamma_f32f:
[----:B------:R-:W-:-:S05]  /*0130*/  VIADD R1, R1, 0xffffffc0 ;  /* 0xffffffc001017836 */ /* 0x000fca0000000000 */
        /* <DEDUP_REMOVED lines=10> */
[----:B-1----:R-:W1:Y:S05]  /*01e0*/  BMOV.32.CLEAR R22, B7 ;  /* 0x0000000007167355 */ /* 0x002e6a0000100000 */
[----:B--2---:R-:W2:Y:S05]  /*01f0*/  BMOV.32.CLEAR R19, B6 ;  /* 0x0000000006137355 */ /* 0x004eaa0000100000 */
[----:B------:R-:W3:Y:S01]  /*0200*/  FRND.FLOOR R3, R4 ;  /* 0x0000000400037307 */ /* 0x000ee20000205000 */
[C---:B------:R-:W-:Y:S01]  /*0210*/  FSETP.LE.AND P1, PT, R4.reuse, RZ, PT ;  /* 0x000000ff0400720b */ /* 0x040fe20003f23000 */
[----:B------:R-:W-:Y:S01]  /*0220*/  BSSY.RECONVERGENT B8, `(.L_x_499) ;  /* 0x00000c2000087945 */ /* 0x000fe20003800200 */
[----:B------:R-:W-:Y:S01]  /*0230*/  IMAD.MOV.U32 R18, RZ, RZ, R4 ;  /* 0x000000ffff127224 */ /* 0x000fe200078e0004 */
[----:B---3--:R-:W-:-:S02]  /*0240*/  FSETP.NEU.AND P0, PT, R4, R3, PT ;  /* 0x000000030400720b */ /* 0x008fc40003f0d000 */
[----:B------:R-:W-:-:S11]  /*0250*/  MOV R4, 0x7fffffff ;  /* 0x7fffffff00047802 */ /* 0x000fd60000000f00 */
[----:B012---:R-:W-:Y:S05]  /*0260*/  @!P0 BRA P1, `(.L_x_500) ;  /* 0x0000000800f48947 */ /* 0x007fea0000800000 */
[----:B------:R-:W-:-:S13]  /*0270*/  FSETP.GEU.AND P0, PT, R18, RZ, PT ;  /* 0x000000ff1200720b */ /* 0x000fda0003f0e000 */
[----:B------:R-:W-:Y:S05]  /*0280*/  @!P0 BRA `(.L_x_501) ;  /* 0x0000000400588947 */ /* 0x000fea0003800000 */
[----:B------:R-:W-:Y:S01]  /*0290*/  FSETP.GEU.AND P0, PT, R18, 6, PT ;  /* 0x40c000001200780b */ /* 0x000fe20003f0e000 */
[----:B------:R-:W-:Y:S01]  /*02a0*/  BSSY.RECONVERGENT B7, `(.L_x_502) ;  /* 0x0000017000077945 */ /* 0x000fe20003800200 */
[----:B------:R-:W-:-:S11]  /*02b0*/  IMAD.MOV.U32 R17, RZ, RZ, RZ ;  /* 0x000000ffff117224 */ /* 0x000fd600078e00ff */
[----:B------:R-:W-:Y:S05]  /*02c0*/  @P0 BRA `(.L_x_503) ;  /* 0x0000000000500947 */ /* 0x000fea0003800000 */
[----:B------:R-:W-:-:S07]  /*02d0*/  IMAD.MOV.U32 R17, RZ, RZ, RZ ;  /* 0x000000ffff117224 */ /* 0x000fce00078e00ff */
.L_x_507:
[----:B------:R-:W-:Y:S01]  /*02e0*/  VIADD R0, R18, 0x1800000 ;  /* 0x0180000012007836 */ /* 0x000fe20000000000 */
[----:B------:R-:W-:Y:S04]  /*02f0*/  BSSY.RECONVERGENT B6, `(.L_x_504) ;  /* 0x000000d000067945 */ /* 0x000fe80003800200 */
[----:B------:R-:W-:-:S04]  /*0300*/  LOP3.LUT R0, R0, 0x7f800000, RZ, 0xc0, !PT ;  /* 0x7f80000000007812 */ /* 0x000fc800078ec0ff */
[----:B------:R-:W-:-:S13]  /*0310*/  ISETP.GT.U32.AND P0, PT, R0, 0x1ffffff, PT ;  /* 0x01ffffff0000780c */ /* 0x000fda0003f04070 */
[----:B------:R-:W-:Y:S05]  /*0320*/  @P0 BRA `(.L_x_505) ;  /* 0x0000000000140947 */ /* 0x000fea0003800000 */
[----:B------:R-:W-:Y:S01]  /*0330*/  MOV R4, R18 ;  /* 0x0000001200047202 */ /* 0x000fe20000000f00 */
[----:B------:R-:W-:Y:S01]  /*0340*/  IMAD.MOV.U32 R21, RZ, RZ, 0x0 ;  /* 0x00000000ff157424 */ /* 0x000fe200078e00ff */
[----:B------:R-:W-:-:S07]  /*0350*/  MOV R20, 0x370 ;  /* 0x0000037000147802 */ /* 0x000fce0000000f00 */
[----:B------:R-:W-:Y:S05]  /*0360*/  CALL.REL.NOINC `($__internal_15_$__cuda_sm20_rcp_rn_f32_slowpath) ;  /* 0x0000000800f07944 */ /* 0x000fea0003c00000 */
[----:B------:R-:W-:Y:S05]  /*0370*/  BRA `(.L_x_506) ;  /* 0x0000000000107947 */ /* 0x000fea0003800000 */
.L_x_505:
[----:B------:R-:W0:Y:S02]  /*0380*/  MUFU.RCP R3, R18 ;  /* 0x0000001200037308 */ /* 0x000e240000001000 */
[----:B0-----:R-:W-:-:S04]  /*0390*/  FFMA R0, R3, R18, -1 ;  /* 0xbf80000003007423 */ /* 0x001fc80000000012 */
[----:B------:R-:W-:-:S04]  /*03a0*/  FADD.FTZ R0, -R0, -RZ ;  /* 0x800000ff00007221 */ /* 0x000fc80000010100 */
[----:B------:R-:W-:-:S07]  /*03b0*/  FFMA R4, R3, R0, R3 ;  /* 0x0000000003047223 */ /* 0x000fce0000000003 */
.L_x_506:
[----:B------:R-:W-:Y:S05]  /*03c0*/  BSYNC.RECONVERGENT B6 ;  /* 0x0000000000067941 */ /* 0x000fea0003800200 */
.L_x_504:
[----:B------:R-:W-:Y:S01]  /*03d0*/  FADD R18, R18, 1 ;  /* 0x3f80000012127421 */ /* 0x000fe20000000000 */
[----:B------:R-:W-:-:S04]  /*03e0*/  FADD R17, -R4, R17 ;  /* 0x0000001104117221 */ /* 0x000fc80000000100 */
[----:B------:R-:W-:-:S13]  /*03f0*/  FSETP.GEU.AND P0, PT, R18, 6, PT ;  /* 0x40c000001200780b */ /* 0x000fda0003f0e000 */
[----:B------:R-:W-:Y:S05]  /*0400*/  @!P0 BRA `(.L_x_507) ;  /* 0xfffffffc00b48947 */ /* 0x000fea000383ffff */
.L_x_503:
[----:B------:R-:W-:Y:S05]  /*0410*/  BSYNC.RECONVERGENT B7 ;  /* 0x0000000000077941 */ /* 0x000fea0003800200 */
.L_x_502:
[----:B------:R-:W-:Y:S01]  /*0420*/  FMUL R4, R18, R18 ;  /* 0x0000001212047220 */ /* 0x000fe20000400000 */
[----:B------:R-:W-:Y:S03]  /*0430*/  BSSY.RECONVERGENT B6, `(.L_x_508) ;  /* 0x000000e000067945 */ /* 0x000fe60003800200 */
[----:B------:R-:W-:-:S05]  /*0440*/  VIADD R0, R4, 0x1800000 ;  /* 0x0180000004007836 */ /* 0x000fca0000000000 */
[----:B------:R-:W-:-:S04]  /*0450*/  LOP3.LUT R0, R0, 0x7f800000, RZ, 0xc0, !PT ;  /* 0x7f80000000007812 */ /* 0x000fc800078ec0ff */
[----:B------:R-:W-:-:S13]  /*0460*/  ISETP.GT.U32.AND P0, PT, R0, 0x1ffffff, PT ;  /* 0x01ffffff0000780c */ /* 0x000fda0003f04070 */
[----:B------:R-:W-:Y:S05]  /*0470*/  @P0 BRA `(.L_x_509) ;  /* 0x0000000000140947 */ /* 0x000fea0003800000 */
[----:B------:R-:W-:Y:S01]  /*0480*/  MOV R20, 0x4b0 ;  /* 0x000004b000147802 */ /* 0x000fe20000000f00 */
[----:B------:R-:W-:-:S07]  /*0490*/  IMAD.MOV.U32 R21, RZ, RZ, 0x0 ;  /* 0x00000000ff157424 */ /* 0x000fce00078e00ff */
[----:B------:R-:W-:Y:S05]  /*04a0*/  CALL.REL.NOINC `($__internal_15_$__cuda_sm20_rcp_rn_f32_slowpath) ;  /* 0x0000000800a07944 */ /* 0x000fea0003c00000 */
[----:B------:R-:W-:Y:S01]  /*04b0*/  MOV R16, R4 ;  /* 0x0000000400107202 */ /* 0x000fe20000000f00 */
[----:B------:R-:W-:Y:S06]  /*04c0*/  BRA `(.L_x_510) ;  /* 0x0000000000107947 */ /* 0x000fec0003800000 */
.L_x_509:
[----:B------:R-:W0:Y:S02]  /*04d0*/  MUFU.RCP R3, R4 ;  /* 0x0000000400037308 */ /* 0x000e240000001000 */
[----:B0-----:R-:W-:-:S04]  /*04e0*/  FFMA R0, R4, R3, -1 ;  /* 0xbf80000004007423 */ /* 0x001fc80000000003 */
[----:B------:R-:W-:-:S04]  /*04f0*/  FADD.FTZ R0, -R0, -RZ ;  /* 0x800000ff00007221 */ /* 0x000fc80000010100 */
[----:B------:R-:W-:-:S07]  /*0500*/  FFMA R16, R3, R0, R3 ;  /* 0x0000000003107223 */ /* 0x000fce0000000003 */
.L_x_510:
[----:B------:R-:W-:Y:S05]  /*0510*/  BSYNC.RECONVERGENT B6 ;  /* 0x0000000000067941 */ /* 0x000fea0003800200 */
.L_x_508:
[C---:B------:R-:W-:Y:S01]  /*0520*/  VIADD R0, R18.reuse, 0xc0d55555 ;  /* 0xc0d5555512007836 */ /* 0x040fe20000000000 */
[----:B------:R-:W0:Y:S01]  /*0530*/  MUFU.RCP R9, R18 ;  /* 0x0000001200097308 */ /* 0x000e220000001000 */
[----:B------:R-:W-:Y:S01]  /*0540*/  IMAD.MOV.U32 R3, RZ, RZ, 0x3e055027 ;  /* 0x3e055027ff037424 */ /* 0x000fe200078e00ff */
[----:B------:R-:W-:Y:S01]  /*0550*/  UMOV UR4, 0x3f000000 ;  /* 0x3f00000000047882 */ /* 0x000fe20000000000 */
[----:B------:R-:W-:Y:S01]  /*0560*/  ISETP.GT.U32.AND P0, PT, R18, 0x7f7fffff, PT ;  /* 0x7f7fffff1200780c */ /* 0x000fe20003f04070 */
[----:B------:R-:W-:Y:S01]  /*0570*/  BSSY.RECONVERGENT B6, `(.L_x_511) ;  /* 0x0000020000067945 */ /* 0x000fe20003800200 */
[----:B------:R-:W-:Y:S02]  /*0580*/  LOP3.LUT R5, R0, 0xff800000, RZ, 0xc0, !PT ;  /* 0xff80000000057812 */ /* 0x000fe400078ec0ff */
[----:B------:R-:W-:-:S03]  /*0590*/  MOV R11, UR4 ;  /* 0x00000004000b7c02 */ /* 0x000fc60008000f00 */
[----:B------:R-:W-:Y:S01]  /*05a0*/  IMAD.IADD R0, R18, 0x1, -R5 ;  /* 0x0000000112007824 */ /* 0x000fe200078e0a05 */
[----:B------:R-:W1:Y:S03]  /*05b0*/  FCHK P1, -R11, R18 ;  /* 0x000000120b007302 */ /* 0x000e660000020100 */
[----:B------:R-:W-:Y:S01]  /*05c0*/  FADD R2, R0, -1 ;  /* 0xbf80000000027421 */ /* 0x000fe20000000000 */
[----:B0-----:R-:W-:-:S03]  /*05d0*/  FFMA R0, R9, -R18, 1 ;  /* 0x3f80000009007423 */ /* 0x001fc60000000812 */
        /* <DEDUP_REMOVED lines=8> */
[----:B------:R-:W-:Y:S01]  /*0660*/  FFMA R3, R9, R0, R9 ;  /* 0x0000000009037223 */ /* 0x000fe20000000009 */
[----:B------:R-:W-:Y:S01]  /*0670*/  I2FP.F32.S32 R0, R5 ;  /* 0x0000000500007245 */ /* 0x000fe20000201400 */
[----:B------:R-:W-:Y:S02]  /*0680*/  IMAD.MOV.U32 R9, RZ, RZ, 0x7f800000 ;  /* 0x7f800000ff097424 */ /* 0x000fe400078e00ff */
[----:B------:R-:W-:Y:S01]  /*0690*/  FMUL R7, R2, R7 ;  /* 0x0000000702077220 */ /* 0x000fe20000400000 */
[----:B------:R-:W-:Y:S01]  /*06a0*/  FFMA R4, R3, -0.5, RZ ;  /* 0xbf00000003047823 */ /* 0x000fe200000000ff */
[----:B------:R-:W-:Y:S02]  /*06b0*/  FFMA R0, R0, 1.1920928955078125e-07, RZ ;  /* 0x3400000000007823 */ /* 0x000fe400000000ff */
[----:B------:R-:W-:Y:S01]  /*06c0*/  FFMA R7, R2, R7, R2 ;  /* 0x0000000702077223 */ /* 0x000fe20000000002 */
[----:B------:R-:W-:-:S03]  /*06d0*/  FFMA R5, R4, -R18, -0.5 ;  /* 0xbf00000004057423 */ /* 0x000fc60000000812 */
[----:B------:R-:W-:Y:S01]  /*06e0*/  FFMA R2, R0, 0.69314718246459960938, R7 ;  /* 0x3f31721800027823 */ /* 0x000fe20000000007 */
[----:B------:R-:W-:Y:S01]  /*06f0*/  FFMA R4, R3, R5, R4 ;  /* 0x0000000503047223 */ /* 0x000fe20000000004 */
[----:B------:R-:W-:Y:S01]  /*0700*/  @P0 FFMA R2, R18, R9, +INF ;  /* 0x7f80000012020423 */ /* 0x000fe20000000009 */
[----:B-1----:R-:W-:Y:S06]  /*0710*/  @!P1 BRA `(.L_x_512) ;  /* 0x0000000000149947 */ /* 0x002fec0003800000 */
[----:B------:R-:W-:Y:S02]  /*0720*/  HFMA2 R21, -RZ, RZ, 0, 0 ;  /* 0x00000000ff157431 */ /* 0x000fe400000001ff */
[----:B------:R-:W-:Y:S01]  /*0730*/  IMAD.MOV.U32 R5, RZ, RZ, R18 ;  /* 0x000000ffff057224 */ /* 0x000fe200078e0012 */
[----:B------:R-:W-:Y:S01]  /*0740*/  MOV R20, 0x770 ;  /* 0x0000077000147802 */ /* 0x000fe20000000f00 */
[----:B------:R-:W-:-:S07]  /*0750*/  IMAD.MOV.U32 R4, RZ, RZ, -0x41000000 ;  /* 0xbf000000ff047424 */ /* 0x000fce00078e00ff */
[----:B------:R-:W-:Y:S05]  /*0760*/  CALL.REL.NOINC `($__internal_16_$__cuda_sm3x_div_rn_noftz_f32_slowpath) ;  /* 0x0000000800c87944 */ /* 0x000fea0003c00000 */
.L_x_512:
[----:B------:R-:W-:Y:S05]  /*0770*/  BSYNC.RECONVERGENT B6 ;  /* 0x0000000000067941 */ /* 0x000fea0003800200 */
.L_x_511:
[----:B------:R-:W-:Y:S02]  /*0780*/  IMAD.MOV.U32 R5, RZ, RZ, 0x3b820821 ;  /* 0x3b820821ff057424 */ /* 0x000fe400078e00ff */
[----:B------:R-:W-:Y:S02]  /*0790*/  FADD R3, R2, R4 ;  /* 0x0000000402037221 */ /* 0x000fe40000000000 */
[----:B------:R-:W-:-:S04]  /*07a0*/  FFMA R5, R16, -R5, 0.0083333337679505348206 ;  /* 0x3c08888910057423 */ /* 0x000fc80000000805 */
[----:B------:R-:W-:-:S04]  /*07b0*/  FFMA R0, R5, -R16, 0.083333335816860198975 ;  /* 0x3daaaaab05007423 */ /* 0x000fc80000000810 */
[----:B------:R-:W-:-:S04]  /*07c0*/  FFMA R0, R0, -R16, R3 ;  /* 0x8000001000007223 */ /* 0x000fc80000000003 */
[----:B------:R-:W-:Y:S01]  /*07d0*/  FADD R4, R0, R17 ;  /* 0x0000001100047221 */ /* 0x000fe20000000000 */
[----:B------:R-:W-:Y:S06]  /*07e0*/  BRA `(.L_x_500) ;  /* 0x0000000400947947 */ /* 0x000fec0003800000 */
.L_x_501:
[C---:B------:R-:W-:Y:S01]  /*07f0*/  FMUL R5, R18.reuse, 3.1415927410125732422 ;  /* 0x40490fdb12057820 */ /* 0x040fe20000400000 */
[----:B------:R-:W-:Y:S01]  /*0800*/  BSSY.RECONVERGENT B0, `(.L_x_513) ;  /* 0x000003f000007945 */ /* 0x000fe20003800200 */
[----:B------:R-:W-:Y:S02]  /*0810*/  FADD R18, -R18, 1 ;  /* 0x3f80000012127421 */ /* 0x000fe40000000100 */
[C---:B------:R-:W-:Y:S01]  /*0820*/  FMUL R0, R5.reuse, 0.63661974668502807617 ;  /* 0x3f22f98305007820 */ /* 0x040fe20000400000 */
[----:B------:R-:W-:-:S05]  /*0830*/  FSETP.GE.AND P0, PT, |R5|, 105615, PT ;  /* 0x47ce47800500780b */ /* 0x000fca0003f06200 */
[----:B------:R-:W0:Y:S02]  /*0840*/  F2I.NTZ R0, R0 ;  /* 0x0000000000007305 */ /* 0x000e240000203100 */
[----:B0-----:R-:W-:-:S05]  /*0850*/  I2FP.F32.S32 R2, R0 ;  /* 0x0000000000027245 */ /* 0x001fca0000201400 */
[----:B------:R-:W-:-:S04]  /*0860*/  FFMA R3, R2, -1.5707962512969970703, R5 ;  /* 0xbfc90fda02037823 */ /* 0x000fc80000000005 */
[----:B------:R-:W-:-:S04]  /*0870*/  FFMA R3, R2, -7.5497894158615963534e-08, R3 ;  /* 0xb3a2216802037823 */ /* 0x000fc80000000003 */
[----:B------:R-:W-:Y:S01]  /*0880*/  FFMA R2, R2, -5.3903029534742383927e-15, R3 ;  /* 0xa7c234c502027823 */ /* 0x000fe20000000003 */
[----:B------:R-:W-:Y:S06]  /*0890*/  @!P0 BRA `(.L_x_514) ;  /* 0x0000000000d48947 */ /* 0x000fec0003800000 */
[----:B------:R-:W-:-:S13]  /*08a0*/  FSETP.NEU.AND P0, PT, |R5|, +INF , PT ;  /* 0x7f8000000500780b */ /* 0x000fda0003f0d200 */
[----:B------:R-:W-:Y:S01]  /*08b0*/  @!P0 FMUL R2, RZ, R5 ;  /* 0x00000005ff028220 */ /* 0x000fe20000400000 */
[----:B------:R-:W-:Y:S01]  /*08c0*/  @!P0 IMAD.MOV.U32 R0, RZ, RZ, RZ ;  /* 0x000000ffff008224 */ /* 0x000fe200078e00ff */
[----:B------:R-:W-:Y:S06]  /*08d0*/  @!P0 BRA `(.L_x_514) ;  /* 0x0000000000c48947 */ /* 0x000fec0003800000 */
[----:B------:R-:W-:Y:S01]  /*08e0*/  IMAD.SHL.U32 R2, R5, 0x100, RZ ;  /* 0x0000010005027824 */ /* 0x000fe200078e00ff */
[----:B------:R-:W-:Y:S01]  /*08f0*/  MOV R6, RZ ;  /* 0x000000ff00067202 */ /* 0x000fe20000000f00 */
[----:B------:R-:W-:Y:S01]  /*0900*/  IMAD.MOV.U32 R0, RZ, RZ, R1 ;  /* 0x000000ffff007224 */ /* 0x000fe200078e0001 */
[----:B------:R-:W0:Y:S02]  /*0910*/  LDCU.64 UR6, c[0x0][0x358] ;  /* 0x00006b00ff0677ac */ /* 0x000e240008000a00 */
[----:B------:R-:W-:Y:S01]  /*0920*/  LOP3.LUT R11, R2, 0x80000000, RZ, 0xfc, !PT ;  /* 0x80000000020b7812 */ /* 0x000fe200078efcff */
[----:B------:R-:W1:Y:S01]  /*0930*/  LDCU.64 UR8, c[0x4][URZ] ;  /* 0x01000000ff0877ac */ /* 0x000e620008000a00 */
[----:B------:R-:W-:Y:S01]  /*0940*/  UMOV UR5, URZ ;  /* 0x000000ff00057c82 */ /* 0x000fe20008000000 */
[----:B------:R-:W-:-:S05]  /*0950*/  UMOV UR4, URZ ;  /* 0x000000ff00047c82 */ /* 0x000fca0008000000 */
.L_x_515:
[----:B-1----:R-:W-:Y:S01]  /*0960*/  IMAD.U32 R8, RZ, RZ, UR8 ;  /* 0x00000008ff087e24 */ /* 0x002fe2000f8e00ff */
[----:B------:R-:W-:-:S05]  /*0970*/  MOV R9, UR9 ;  /* 0x0000000900097c02 */ /* 0x000fca0008000f00 */
[----:B0-----:R-:W2:Y:S01]  /*0980*/  LDG.E.CONSTANT R2, desc[UR6][R8.64] ;  /* 0x0000000608027981 */ /* 0x001ea2000c1e9900 */
[----:B------:R-:W-:Y:S02]  /*0990*/  UIADD3 UR8, UP0, UPT, UR8, 0x4, URZ ;  /* 0x0000000408087890 */ /* 0x000fe4000ff1e0ff */
[----:B------:R-:W-:Y:S02]  /*09a0*/  UIADD3 UR4, UPT, UPT, UR4, 0x1, URZ ;  /* 0x0000000104047890 */ /* 0x000fe4000fffe0ff */
[----:B------:R-:W-:Y:S02]  /*09b0*/  UIADD3.X UR9, UPT, UPT, URZ, UR9, URZ, UP0, !UPT ;  /* 0x00000009ff097290 */ /* 0x000fe400087fe4ff */
[----:B------:R-:W-:Y:S01]  /*09c0*/  UISETP.NE.AND UP0, UPT, UR4, 0x6, UPT ;  /* 0x000000060400788c */ /* 0x000fe2000bf05270 */
[----:B--2---:R-:W-:-:S03]  /*09d0*/  IMAD.WIDE.U32 R2, R2, R11, RZ ;  /* 0x0000000b02027225 */ /* 0x004fc600078e00ff */
[----:B------:R-:W-:-:S04]  /*09e0*/  IADD3 R7, P0, PT, R2, R6, RZ ;  /* 0x0000000602077210 */ /* 0x000fc80007f1e0ff */
[----:B------:R-:W-:Y:S01]  /*09f0*/  IADD3.X R6, PT, PT, R3, UR5, RZ, P0, !PT ;  /* 0x0000000503067c10 */ /* 0x000fe200087fe4ff */
[----:B------:R0:W-:Y:S02]  /*0a00*/  STL [R0], R7 ;  /* 0x0000000700007387 */ /* 0x0001e40000100800 */
[----:B0-----:R-:W-:Y:S01]  /*0a10*/  VIADD R0, R0, 0x4 ;  /* 0x0000000400007836 */ /* 0x001fe20000000000 */
[----:B------:R-:W-:Y:S06]  /*0a20*/  BRA.U UP0, `(.L_x_515) ;  /* 0xfffffffd00cc7547 */ /* 0x000fec000b83ffff */
[----:B------:R-:W-:Y:S01]  /*0a30*/  SHF.R.U32.HI R4, RZ, 0x17, R5 ;  /* 0x00000017ff047819 */ /* 0x000fe20000011605 */
[----:B------:R0:W-:Y:S03]  /*0a40*/  STL [R1+0x18], R6 ;  /* 0x0000180601007387 */ /* 0x0001e60000100800 */
[C---:B------:R-:W-:Y:S02]  /*0a50*/  LOP3.LUT R0, R4.reuse, 0xe0, RZ, 0xc0, !PT ;  /* 0x000000e004007812 */ /* 0x040fe400078ec0ff */
[----:B------:R-:W-:-:S03]  /*0a60*/  LOP3.LUT P0, RZ, R4, 0x1f, RZ, 0xc0, !PT ;  /* 0x0000001f04ff7812 */ /* 0x000fc6000780c0ff */
[----:B------:R-:W-:-:S05]  /*0a70*/  VIADD R0, R0, 0xffffff80 ;  /* 0xffffff8000007836 */ /* 0x000fca0000000000 */
[----:B------:R-:W-:-:S05]  /*0a80*/  SHF.R.U32.HI R0, RZ, 0x5, R0 ;  /* 0x00000005ff007819 */ /* 0x000fca0000011600 */
[----:B------:R-:W-:-:S05]  /*0a90*/  IMAD R7, R0, -0x4, R1 ;  /* 0xfffffffc00077824 */ /* 0x000fca00078e0201 */
[----:B------:R-:W2:Y:S04]  /*0aa0*/  LDL R0, [R7+0x18] ;  /* 0x0000180007007983 */ /* 0x000ea80000100800 */
[----:B------:R-:W2:Y:S04]  /*0ab0*/  LDL R3, [R7+0x14] ;  /* 0x0000140007037983 */ /* 0x000ea80000100800 */
[----:B------:R-:W3:Y:S01]  /*0ac0*/  @P0 LDL R2, [R7+0x10] ;  /* 0x0000100007020983 */ /* 0x000ee20000100800 */
[----:B------:R-:W-:Y:S01]  /*0ad0*/  LOP3.LUT R4, R4, 0x1f, RZ, 0xc0, !PT ;  /* 0x0000001f04047812 */ /* 0x000fe200078ec0ff */
[----:B------:R-:W-:Y:S01]  /*0ae0*/  UMOV UR4, 0x54442d19 ;  /* 0x54442d1900047882 */ /* 0x000fe20000000000 */
[----:B------:R-:W-:-:S02]  /*0af0*/  UMOV UR5, 0x3bf921fb ;  /* 0x3bf921fb00057882 */ /* 0x000fc40000000000 */
[-C--:B--2---:R-:W-:Y:S02]  /*0b00*/  @P0 SHF.L.W.U32.HI R0, R3, R4.reuse, R0 ;  /* 0x0000000403000219 */ /* 0x084fe40000010e00 */
[----:B---3--:R-:W-:-:S04]  /*0b10*/  @P0 SHF.L.W.U32.HI R3, R2, R4, R3 ;  /* 0x0000000402030219 */ /* 0x008fc80000010e03 */
[C---:B------:R-:W-:Y:S02]  /*0b20*/  SHF.L.W.U32.HI R2, R3.reuse, 0x2, R0 ;  /* 0x0000000203027819 */ /* 0x040fe40000010e00 */
[----:B------:R-:W-:Y:S02]  /*0b30*/  SHF.L.U32 R3, R3, 0x2, RZ ;  /* 0x0000000203037819 */ /* 0x000fe400000006ff */
[----:B------:R-:W-:-:S04]  /*0b40*/  SHF.R.S32.HI R4, RZ, 0x1f, R2 ;  /* 0x0000001fff047819 */ /* 0x000fc80000011402 */
[C---:B------:R-:W-:Y:S02]  /*0b50*/  LOP3.LUT R8, R4.reuse, R3, RZ, 0x3c, !PT ;  /* 0x0000000304087212 */ /* 0x040fe400078e3cff */
[----:B------:R-:W-:Y:S02]  /*0b60*/  LOP3.LUT R9, R4, R2, RZ, 0x3c, !PT ;  /* 0x0000000204097212 */ /* 0x000fe400078e3cff */
[----:B------:R-:W-:Y:S02]  /*0b70*/  LOP3.LUT R2, R2, R5, RZ, 0x3c, !PT ;  /* 0x0000000502027212 */ /* 0x000fe400078e3cff */
[----:B------:R-:W-:Y:S02]  /*0b80*/  SHF.R.U32.HI R3, RZ, 0x1e, R0 ;  /* 0x0000001eff037819 */ /* 0x000fe40000011600 */
[----:B------:R-:W0:Y:S01]  /*0b90*/  I2F.F64.S64 R8, R8 ;  /* 0x0000000800087312 */ /* 0x000e220000301c00 */
[----:B------:R-:W-:Y:S02]  /*0ba0*/  ISETP.GE.AND P0, PT, R2, RZ, PT ;  /* 0x000000ff0200720c */ /* 0x000fe40003f06270 */
[----:B------:R-:W-:Y:S01]  /*0bb0*/  IMAD.IADD R0, R4, 0x1, -R3 ;  /* 0x0000000104007824 */ /* 0x000fe200078e0a03 */
[----:B0-----:R-:W-:-:S10]  /*0bc0*/  DMUL R6, R8, UR4 ;  /* 0x0000000408067c28 */ /* 0x001fd40008000000 */
[----:B------:R-:W0:Y:S02]  /*0bd0*/  F2F.F32.F64 R6, R6 ;  /* 0x0000000600067310 */ /* 0x000e240000301000 */
[----:B0-----:R-:W-:-:S07]  /*0be0*/  FSEL R2, -R6, R6, !P0 ;  /* 0x0000000606027208 */ /* 0x001fce0004000100 */
.L_x_514:
[----:B------:R-:W-:Y:S05]  /*0bf0*/  BSYNC.RECONVERGENT B0 ;  /* 0x0000000000007941 */ /* 0x000fea0003800200 */
.L_x_513:
[----:B------:R-:W-:Y:S01]  /*0c00*/  IMAD.MOV.U32 R5, RZ, RZ, R2 ;  /* 0x000000ffff057224 */ /* 0x000fe200078e0002 */
[----:B------:R-:W-:Y:S01]  /*0c10*/  MOV R3, 0x3c190000 ;  /* 0x3c19000000037802 */ /* 0x000fe20000000f00 */
[----:B------:R-:W-:Y:S01]  /*0c20*/  UMOV UR4, 0x40490fdb ;  /* 0x40490fdb00047882 */ /* 0x000fe20000000000 */
[----:B------:R-:W-:Y:S01]  /*0c30*/  LOP3.LUT R0, R0, 0x1, RZ, 0xc0, !PT ;  /* 0x0000000100007812 */ /* 0x000fe200078ec0ff */
[C---:B------:R-:W-:Y:S01]  /*0c40*/  FMUL R2, R5.reuse, R5 ;  /* 0x0000000505027220 */ /* 0x040fe20000400000 */
[----:B------:R-:W-:Y:S01]  /*0c50*/  FSETP.NEU.AND P0, PT, |R5|, 0.00049096695147454738617, PT ;  /* 0x3a00b43c0500780b */ /* 0x000fe20003f0d200 */
[----:B------:R-:W-:Y:S01]  /*0c60*/  BSSY.RECONVERGENT B6, `(.L_x_516) ;  /* 0x0000018000067945 */ /* 0x000fe20003800200 */
[----:B------:R-:W-:Y:S01]  /*0c70*/  ISETP.NE.U32.AND P1, PT, R0, 0x1, PT ;  /* 0x000000010000780c */ /* 0x000fe20003f25070 */
[----:B------:R-:W-:-:S04]  /*0c80*/  FFMA R3, R2, R3, 0.003265380859375 ;  /* 0x3b56000002037423 */ /* 0x000fc80000000003 */
[----:B------:R-:W-:-:S04]  /*0c90*/  FFMA R3, R2, R3, 0.0242919921875 ;  /* 0x3cc7000002037423 */ /* 0x000fc80000000003 */
[----:B------:R-:W-:-:S04]  /*0ca0*/  FFMA R3, R2, R3, 0.053466796875 ;  /* 0x3d5b000002037423 */ /* 0x000fc80000000003 */
[----:B------:R-:W-:-:S04]  /*0cb0*/  FFMA R3, R2, R3, 0.13337790966033935547 ;  /* 0x3e08943802037423 */ /* 0x000fc80000000003 */
[C---:B------:R-:W-:Y:S01]  /*0cc0*/  FFMA R0, R2.reuse, R3, 0.33333230018615722656 ;  /* 0x3eaaaa8802007423 */ /* 0x040fe20000000003 */
[----:B------:R-:W-:-:S04]  /*0cd0*/  FMUL R2, R2, R5 ;  /* 0x0000000502027220 */ /* 0x000fc80000400000 */
[----:B------:R-:W-:Y:S01]  /*0ce0*/  @P0 FFMA R5, R0, R2, R5 ;  /* 0x0000000200050223 */ /* 0x000fe20000000005 */
[----:B------:R-:W-:-:S05]  /*0cf0*/  IMAD.U32 R2, RZ, RZ, UR4 ;  /* 0x00000004ff027e24 */ /* 0x000fca000f8e00ff */
[----:B------:R-:W0:Y:S08]  /*0d00*/  @!P1 MUFU.RCP R5, -R5 ;  /* 0x8000000500059308 */ /* 0x000e300000001000 */
[----:B0-----:R-:W0:Y:S08]  /*0d10*/  MUFU.RCP R0, R5 ;  /* 0x0000000500007308 */ /* 0x001e300000001000 */
[----:B------:R-:W1:Y:S01]  /*0d20*/  FCHK P0, -R2, R5 ;  /* 0x0000000502007302 */ /* 0x000e620000000100 */
[----:B0-----:R-:W-:-:S04]  /*0d30*/  FFMA R17, -R5, R0, 1 ;  /* 0x3f80000005117423 */ /* 0x001fc80000000100 */
[----:B------:R-:W-:-:S04]  /*0d40*/  FFMA R17, R0, R17, R0 ;  /* 0x0000001100117223 */ /* 0x000fc80000000000 */
[----:B------:R-:W-:-:S04]  /*0d50*/  FFMA R0, R17, -3.1415927410125732422, RZ ;  /* 0xc0490fdb11007823 */ /* 0x000fc800000000ff */
[----:B------:R-:W-:-:S04]  /*0d60*/  FFMA R3, -R5, R0, -3.1415927410125732422 ;  /* 0xc0490fdb05037423 */ /* 0x000fc80000000100 */
[----:B------:R-:W-:Y:S01]  /*0d70*/  FFMA R17, R17, R3, R0 ;  /* 0x0000000311117223 */ /* 0x000fe20000000000 */
[----:B-1----:R-:W-:Y:S06]  /*0d80*/  @!P0 BRA `(.L_x_517) ;  /* 0x0000000000148947 */ /* 0x002fec0003800000 */
[----:B------:R-:W-:Y:S02]  /*0d90*/  HFMA2 R21, -RZ, RZ, 0, 0 ;  /* 0x00000000ff157431 */ /* 0x000fe400000001ff */
[----:B------:R-:W-:Y:S01]  /*0da0*/  IMAD.MOV.U32 R4, RZ, RZ, -0x3fb6f025 ;  /* 0xc0490fdbff047424 */ /* 0x000fe200078e00ff */
[----:B------:R-:W-:-:S07]  /*0db0*/  MOV R20, 0xdd0 ;  /* 0x00000dd000147802 */ /* 0x000fce0000000f00 */
[----:B------:R-:W-:Y:S05]  /*0dc0*/  CALL.REL.NOINC `($__internal_16_$__cuda_sm3x_div_rn_noftz_f32_slowpath) ;  /* 0x0000000400307944 */ /* 0x000fea0003c00000 */
[----:B------:R-:W-:-:S07]  /*0dd0*/  IMAD.MOV.U32 R17, RZ, RZ, R4 ;  /* 0x000000ffff117224 */ /* 0x000fce00078e0004 */
.L_x_517:
[----:B------:R-:W-:Y:S05]  /*0de0*/  BSYNC.RECONVERGENT B6 ;  /* 0x0000000000067941 */ /* 0x000fea0003800200 */
.L_x_516:
[----:B------:R-:W-:Y:S01]  /*0df0*/  IMAD.MOV.U32 R4, RZ, RZ, R18 ;  /* 0x000000ffff047224 */ /* 0x000fe200078e0012 */
[----:B------:R-:W-:Y:S02]  /*0e00*/  MOV R20, 0xe30 ;  /* 0x00000e3000147802 */ /* 0x000fe40000000f00 */
[----:B------:R-:W-:-:S07]  /*0e10*/  MOV R21, 0x0 ;  /* 0x0000000000157802 */ /* 0x000fce0000000f00 */
[----:B------:R-:W-:Y:S05]  /*0e20*/  CALL.REL.NOINC `($digamma_f32$_Z11digamma_f32f) ;  /* 0xfffffff000c07944 */ /* 0x000fea0003c3ffff */
[----:B------:R-:W-:-:S07]  /*0e30*/  FADD R4, R17, R4 ;  /* 0x0000000411047221 */ /* 0x000fce0000000000 */
.L_x_500:
[----:B------:R-:W-:Y:S05]  /*0e40*/  BSYNC.RECONVERGENT B8 ;  /* 0x0000000000087941 */ /* 0x000fea0003800200 */
.L_x_499:
[----:B------:R-:W2:Y:S01]  /*0e50*/  LDL R20, [R1+0x30] ;  /* 0x0000300001147983 */ /* 0x000ea20000100800 */
[----:B------:R0:W-:Y:S05]  /*0e60*/  BMOV.32 B6, R19 ;  /* 0x0000001306007356 */ /* 0x0001ea0000000000 */
[----:B------:R-:W2:Y:S01]  /*0e70*/  LDL R21, [R1+0x34] ;  /* 0x0000340001157983 */ /* 0x000ea20000100800 */
[----:B------:R1:W-:Y:S05]  /*0e80*/  BMOV.32 B7, R22 ;  /* 0x0000001607007356 */ /* 0x0003ea0000000000 */
[----:B------:R3:W-:Y:S05]  /*0e90*/  BMOV.32 B8, R23 ;  /* 0x0000001708007356 */ /* 0x0007ea0000000000 */
[----:B------:R-:W2:Y:S04]  /*0ea0*/  LDL R2, [R1+0x1c] ;  /* 0x00001c0001027983 */ /* 0x000ea80000100800 */
[----:B------:R-:W2:Y:S04]  /*0eb0*/  LDL R16, [R1+0x20] ;  /* 0x0000200001107983 */ /* 0x000ea80000100800 */
[----:B------:R-:W2:Y:S04]  /*0ec0*/  LDL R17, [R1+0x24] ;  /* 0x0000240001117983 */ /* 0x000ea80000100800 */
[----:B------:R-:W2:Y:S04]  /*0ed0*/  LDL R18, [R1+0x28] ;  /* 0x0000280001127983 */ /* 0x000ea80000100800 */
[----:B0-----:R-:W2:Y:S04]  /*0ee0*/  LDL R19, [R1+0x2c] ;  /* 0x00002c0001137983 */ /* 0x001ea80000100800 */
[----:B-1----:R-:W2:Y:S04]  /*0ef0*/  LDL R22, [R1+0x38] ;  /* 0x0000380001167983 */ /* 0x002ea80000100800 */
[----:B---3--:R0:W2:Y:S02]  /*0f00*/  LDL R23, [R1+0x3c] ;  /* 0x00003c0001177983 */ /* 0x0080a40000100800 */
[----:B0-----:R-:W-:Y:S01]  /*0f10*/  VIADD R1, R1, 0x40 ;  /* 0x0000004001017836 */ /* 0x001fe20000000000 */
[----:B--2---:R-:W-:Y:S06]  /*0f20*/  RET.REL.NODEC R20 `(digamma_f32) ;  /* 0xfffffff014347950 */ /* 0x004fec0003c3ffff */
        .weak           $__internal_15_$__cuda_sm20_rcp_rn_f32_slowpath
        .type           $__internal_15_$__cuda_sm20_rcp_rn_f32_slowpath,@function
        .size           $__internal_15_$__cuda_sm20_rcp_rn_f32_slowpath,($__internal_16_$__cuda_sm3x_div_rn_noftz_f32_slowpath - $__internal_15_$__cuda_sm20_rcp_rn_f32_slowpath)
$__internal_15_$__cuda_sm20_rcp_rn_f32_slowpath:
[----:B------:R-:W-:-:S05]  /*0f30*/  VIADD R1, R1, 0xfffffff8 ;  /* 0xfffffff801017836 */ /* 0x000fca0000000000 */
        /* <DEDUP_REMOVED lines=15> */
.L_x_519:
[----:B------:R-:W-:-:S05]  /*1030*/  VIADD R10, R8, 0xffffff03 ;  /* 0xffffff03080a7836 */ /* 0x000fca0000000000 */
[----:B------:R-:W-:-:S13]  /*1040*/  ISETP.GT.U32.AND P0, PT, R10, 0x1, PT ;  /* 0x000000010a00780c */ /* 0x000fda0003f04070 */
[----:B------:R-:W-:Y:S05]  /*1050*/  @P0 BRA `(.L_x_521) ;  /* 0x0000000000780947 */ /* 0x000fea0003800000 */
[----:B------:R-:W-:Y:S01]  /*1060*/  LOP3.LUT R0, R4, 0x7fffff, RZ, 0xc0, !PT ;  /* 0x007fffff04007812 */ /* 0x000fe200078ec0ff */
[----:B------:R-:W-:-:S03]  /*1070*/  IMAD.MOV.U32 R7, RZ, RZ, 0x3 ;  /* 0x00000003ff077424 */ /* 0x000fc600078e00ff */
        /* <DEDUP_REMOVED lines=14> */
[--C-:B------:R-:W-:Y:S01]  /*1160*/  LOP3.LUT P1, RZ, R3, R10, R2.reuse, 0xf8, !PT ;  /* 0x0000000a03ff7212 */ /* 0x100fe2000782f802 */
[----:B------:R-:W-:Y:S01]  /*1170*/  VIADD R3, R8, 0xffffff04 ;  /* 0xffffff0408037836 */ /* 0x000fe20000000000 */
[C---:B------:R-:W-:Y:S02]  /*1180*/  LOP3.LUT P0, RZ, R7.reuse, 0x1, RZ, 0xc0, !PT ;  /* 0x0000000107ff7812 */ /* 0x040fe4000780c0ff */
[----:B------:R-:W-:Y:S02]  /*1190*/  LOP3.LUT P2, RZ, R7, 0x2, RZ, 0xc0, !PT ;  /* 0x0000000207ff7812 */ /* 0x000fe4000784c0ff */
[----:B------:R-:W-:Y:S02]  /*11a0*/  SHF.R.U32.HI R3, RZ, R3, R2 ;  /* 0x00000003ff037219 */ /* 0x000fe40000011602 */
[----:B------:R-:W-:-:S02]  /*11b0*/  PLOP3.LUT P0, PT, P0, P1, P2, 0xe0, 0x0 ;  /* 0x000000000000781c */ /* 0x000fc40000703c20 */
[----:B------:R-:W-:Y:S02]  /*11c0*/  LOP3.LUT P1, RZ, R4, 0x7fffff, RZ, 0xc0, !PT ;  /* 0x007fffff04ff7812 */ /* 0x000fe4000782c0ff */
[----:B------:R-:W-:-:S05]  /*11d0*/  SEL R0, RZ, 0x1, !P0 ;  /* 0x00000001ff007807 */ /* 0x000fca0004000000 */
[----:B------:R-:W-:-:S05]  /*11e0*/  IMAD.MOV R0, RZ, RZ, -R0 ;  /* 0x000000ffff007224 */ /* 0x000fca00078e0a00 */
[----:B------:R-:W-:-:S13]  /*11f0*/  ISETP.GE.AND P0, PT, R0, RZ, PT ;  /* 0x000000ff0000720c */ /* 0x000fda0003f06270 */
[----:B------:R-:W-:-:S05]  /*1200*/  @!P0 IADD3 R3, PT, PT, R3, 0x1, RZ ;  /* 0x0000000103038810 */ /* 0x000fca0007ffe0ff */
[----:B------:R-:W-:-:S05]  /*1210*/  @!P1 IMAD.SHL.U32 R3, R3, 0x2, RZ ;  /* 0x0000000203039824 */ /* 0x000fca00078e00ff */
[----:B------:R-:W-:Y:S01]  /*1220*/  LOP3.LUT R4, R3, 0x80000000, R4, 0xf8, !PT ;  /* 0x8000000003047812 */ /* 0x000fe200078ef804 */
[----:B------:R-:W-:Y:S06]  /*1230*/  BRA `(.L_x_520) ;  /* 0x0000000000047947 */ /* 0x000fec0003800000 */
.L_x_521:
[----:B------:R-:W0:Y:S02]  /*1240*/  MUFU.RCP R4, R4 ;  /* 0x0000000400047308 */ /* 0x000e240000001000 */
.L_x_520:
[----:B------:R-:W-:Y:S05]  /*1250*/  BSYNC.RECONVERGENT B0 ;  /* 0x0000000000007941 */ /* 0x000fea0003800200 */
.L_x_518:
[----:B------:R1:W0:Y:S02]  /*1260*/  LDL R2, [R1] ;  /* 0x0000000001027983 */ /* 0x0002240000100800 */
[----:B-1----:R-:W-:Y:S01]  /*1270*/  VIADD R1, R1, 0x8 ;  /* 0x0000000801017836 */ /* 0x002fe20000000000 */
[----:B0-----:R-:W-:Y:S06]  /*1280*/  RET.REL.NODEC R20 `(digamma_f32) ;  /* 0xffffffec145c7950 */ /* 0x001fec0003c3ffff */
        .weak           $__internal_16_$__cuda_sm3x_div_rn_noftz_f32_slowpath
        .type           $__internal_16_$__cuda_sm3x_div_rn_noftz_f32_slowpath,@function
        .size           $__internal_16_$__cuda_sm3x_div_rn_noftz_f32_slowpath,(.L_x_653 - $__internal_16_$__cuda_sm3x_div_rn_noftz_f32_slowpath)
$__internal_16_$__cuda_sm3x_div_rn_noftz_f32_slowpath:
[----:B------:R-:W-:-:S05]  /*1290*/  IADD3 R1, PT, PT, R1, -0x8, RZ ;  /* 0xfffffff801017810 */ /* 0x000fca0007ffe0ff */
[----:B------:R0:W-:Y:S02]  /*12a0*/  STL [R1], R2 ;  /* 0x0000000201007387 */ /* 0x0001e40000100800 */
[----:B0-----:R-:W-:Y:S01]  /*12b0*/  SHF.R.U32.HI R2, RZ, 0x17, R5 ;  /* 0x00000017ff027819 */ /* 0x001fe20000011605 */
[----:B------:R-:W-:Y:S01]  /*12c0*/  BSSY.RECONVERGENT B0, `(.L_x_522) ;  /* 0x0000062000007945 */ /* 0x000fe20003800200 */
[----:B------:R-:W-:Y:S02]  /*12d0*/  SHF.R.U32.HI R0, RZ, 0x17, R4 ;  /* 0x00000017ff007819 */ /* 0x000fe40000011604 */
[----:B------:R-:W-:Y:S02]  /*12e0*/  LOP3.LUT R8, R2, 0xff, RZ, 0xc0, !PT ;  /* 0x000000ff02087812 */ /* 0x000fe400078ec0ff */
[----:B------:R-:W-:-:S03]  /*12f0*/  LOP3.LUT R3, R0, 0xff, RZ, 0xc0, !PT ;  /* 0x000000ff00037812 */ /* 0x000fc600078ec0ff */
[----:B------:R-:W-:Y:S02]  /*1300*/  VIADD R6, R8, 0xffffffff ;  /* 0xffffffff08067836 */ /* 0x000fe40000000000 */
[----:B------:R-:W-:-:S03]  /*1310*/  VIADD R0, R3, 0xffffffff ;  /* 0xffffffff03007836 */ /* 0x000fc60000000000 */
        /* <DEDUP_REMOVED lines=22> */
[----:B------:R-:W-:Y:S02]  /*1480*/  @P0 IMAD.MOV.U32 R2, RZ, RZ, RZ ;  /* 0x000000ffff020224 */ /* 0x000fe400078e00ff */
[----:B------:R-:W-:Y:S01]  /*1490*/  @!P0 FFMA R4, R4, 1.84467440737095516160e+19, RZ ;  /* 0x5f80000004048823 */ /* 0x000fe200000000ff */
[----:B------:R-:W-:Y:S02]  /*14a0*/  @!P0 IMAD.MOV.U32 R2, RZ, RZ, -0x40 ;  /* 0xffffffc0ff028424 */ /* 0x000fe400078e00ff */
[----:B------:R-:W-:-:S03]  /*14b0*/  @!P1 FFMA R5, R5, 1.84467440737095516160e+19, RZ ;  /* 0x5f80000005059823 */ /* 0x000fc600000000ff */
[----:B------:R-:W-:-:S07]  /*14c0*/  @!P1 IADD3 R2, PT, PT, R2, 0x40, RZ ;  /* 0x0000004002029810 */ /* 0x000fce0007ffe0ff */
.L_x_523:
[----:B------:R-:W-:Y:S01]  /*14d0*/  LEA R0, R8, 0xc0800000, 0x17 ;  /* 0xc080000008007811 */ /* 0x000fe200078eb8ff */
[----:B------:R-:W-:Y:S01]  /*14e0*/  VIADD R3, R3, 0xffffff81 ;  /* 0xffffff8103037836 */ /* 0x000fe20000000000 */
[----:B------:R-:W-:Y:S03]  /*14f0*/  BSSY.RECONVERGENT B1, `(.L_x_528) ;  /* 0x0000035000017945 */ /* 0x000fe60003800200 */
[----:B------:R-:W-:Y:S02]  /*1500*/  IMAD.IADD R5, R5, 0x1, -R0 ;  /* 0x0000000105057824 */ /* 0x000fe400078e0a00 */
[C---:B------:R-:W-:Y:S01]  /*1510*/  IMAD R0, R3.reuse, -0x800000, R4 ;  /* 0xff80000003007824 */ /* 0x040fe200078e0204 */
[----:B------:R-:W-:Y:S01]  /*1520*/  IADD3 R3, PT, PT, R3, 0x7f, -R8 ;  /* 0x0000007f03037810 */ /* 0x000fe20007ffe808 */
[----:B------:R-:W0:Y:S01]  /*1530*/  MUFU.RCP R6, R5 ;  /* 0x0000000500067308 */ /* 0x000e220000001000 */
[----:B------:R-:W-:-:S02]  /*1540*/  FADD.FTZ R7, -R5, -RZ ;  /* 0x800000ff05077221 */ /* 0x000fc40000010100 */
[----:B------:R-:W-:Y:S02]  /*1550*/  IADD3 R3, PT, PT, R3, R2, RZ ;  /* 0x0000000203037210 */ /* 0x000fe40007ffe0ff */
        /* <DEDUP_REMOVED lines=8> */
[----:B------:R-:W-:-:S05]  /*15e0*/  LOP3.LUT R0, R0, 0xff, RZ, 0xc0, !PT ;  /* 0x000000ff00007812 */ /* 0x000fca00078ec0ff */
[----:B------:R-:W-:-:S04]  /*15f0*/  IMAD.IADD R8, R0, 0x1, R3 ;  /* 0x0000000100087824 */ /* 0x000fc800078e0203 */
[----:B------:R-:W-:-:S05]  /*1600*/  VIADD R0, R8, 0xffffffff ;  /* 0xffffffff08007836 */ /* 0x000fca0000000000 */
        /* <DEDUP_REMOVED lines=15> */
[----:B------:R-:W-:Y:S01]  /*1700*/  IMAD.MOV R6, RZ, RZ, -R8 ;  /* 0x000000ffff067224 */ /* 0x000fe200078e0a08 */
[----:B------:R-:W-:Y:S02]  /*1710*/  ISETP.NE.AND P1, PT, R8, RZ, PT ;  /* 0x000000ff0800720c */ /* 0x000fe40003f25270 */
[----:B------:R-:W-:-:S02]  /*1720*/  LOP3.LUT R2, R2, 0x800000, RZ, 0xfc, !PT ;  /* 0x0080000002027812 */ /* 0x000fc400078efcff */
[----:B------:R-:W-:Y:S02]  /*1730*/  FSETP.NEU.FTZ.AND P0, PT, R0, R3, PT ;  /* 0x000000030000720b */ /* 0x000fe40003f1d000 */
[----:B------:R-:W-:Y:S02]  /*1740*/  SHF.L.U32 R5, R2, R5, RZ ;  /* 0x0000000502057219 */ /* 0x000fe400000006ff */
[----:B------:R-:W-:Y:S02]  /*1750*/  SEL R3, R6, RZ, P2 ;  /* 0x000000ff06037207 */ /* 0x000fe40001000000 */
[----:B------:R-:W-:Y:S02]  /*1760*/  ISETP.NE.AND P1, PT, R5, RZ, P1 ;  /* 0x000000ff0500720c */ /* 0x000fe40000f25270 */
[----:B------:R-:W-:Y:S02]  /*1770*/  SHF.R.U32.HI R3, RZ, R3, R2 ;  /* 0x00000003ff037219 */ /* 0x000fe40000011602 */
[----:B------:R-:W-:-:S02]  /*1780*/  PLOP3.LUT P0, PT, P0, P1, PT, 0xf8, 0x8f ;  /* 0x00000000008f781c */ /* 0x000fc40000703f70 */
[----:B------:R-:W-:Y:S02]  /*1790*/  SHF.R.U32.HI R5, RZ, 0x1, R3 ;  /* 0x00000001ff057819 */ /* 0x000fe40000011603 */
[----:B------:R-:W-:-:S04]  /*17a0*/  SEL R0, RZ, 0x1, !P0 ;  /* 0x00000001ff007807 */ /* 0x000fc80004000000 */
[----:B------:R-:W-:-:S04]  /*17b0*/  LOP3.LUT R0, R0, 0x1, R5, 0xf8, !PT ;  /* 0x0000000100007812 */ /* 0x000fc800078ef805 */
[----:B------:R-:W-:-:S05]  /*17c0*/  LOP3.LUT R0, R0, R3, RZ, 0xc0, !PT ;  /* 0x0000000300007212 */ /* 0x000fca00078ec0ff */
[----:B------:R-:W-:-:S05]  /*17d0*/  IMAD.IADD R5, R5, 0x1, R0 ;  /* 0x0000000105057824 */ /* 0x000fca00078e0200 */
[----:B------:R-:W-:Y:S01]  /*17e0*/  LOP3.LUT R4, R5, R4, RZ, 0xfc, !PT ;  /* 0x0000000405047212 */ /* 0x000fe200078efcff */
[----:B------:R-:W-:Y:S06]  /*17f0*/  BRA `(.L_x_531) ;  /* 0x0000000000107947 */ /* 0x000fec0003800000 */
.L_x_530:
[----:B------:R-:W-:-:S04]  /*1800*/  LOP3.LUT R4, R4, 0x80000000, RZ, 0xc0, !PT ;  /* 0x8000000004047812 */ /* 0x000fc800078ec0ff */
[----:B------:R-:W-:Y:S01]  /*1810*/  LOP3.LUT R4, R4, 0x7f800000, RZ, 0xfc, !PT ;  /* 0x7f80000004047812 */ /* 0x000fe200078efcff */
[----:B------:R-:W-:Y:S06]  /*1820*/  BRA `(.L_x_531) ;  /* 0x0000000000047947 */ /* 0x000fec0003800000 */
.L_x_529:
[----:B------:R-:W-:-:S07]  /*1830*/  LEA R4, R3, R4, 0x17 ;  /* 0x0000000403047211 */ /* 0x000fce00078eb8ff */
.L_x_531:
[----:B------:R-:W-:Y:S05]  /*1840*/  BSYNC.RECONVERGENT B1 ;  /* 0x0000000000017941 */ /* 0x000fea0003800200 */
.L_x_528:
[----:B------:R-:W-:Y:S05]  /*1850*/  BRA `(.L_x_532) ;  /* 0x0000000000207947 */ /* 0x000fea0003800000 */
.L_x_527:
[----:B------:R-:W-:-:S04]  /*1860*/  LOP3.LUT R4, R5, 0x80000000, R4, 0x48, !PT ;  /* 0x8000000005047812 */ /* 0x000fc800078e4804 */
[----:B------:R-:W-:Y:S01]  /*1870*/  LOP3.LUT R4, R4, 0x7f800000, RZ, 0xfc, !PT ;  /* 0x7f80000004047812 */ /* 0x000fe200078efcff */
[----:B------:R-:W-:Y:S06]  /*1880*/  BRA `(.L_x_532) ;  /* 0x0000000000147947 */ /* 0x000fec0003800000 */
.L_x_526:
[----:B------:R-:W-:Y:S01]  /*1890*/  LOP3.LUT R4, R5, 0x80000000, R4, 0x48, !PT ;  /* 0x8000000005047812 */ /* 0x000fe200078e4804 */
[----:B------:R-:W-:Y:S06]  /*18a0*/  BRA `(.L_x_532) ;  /* 0x00000000000c7947 */ /* 0x000fec0003800000 */
.L_x_525:
[----:B------:R-:W0:Y:S01]  /*18b0*/  MUFU.RSQ R4, -QNAN ;  /* 0xffc0000000047908 */ /* 0x000e220000001400 */
[----:B------:R-:W-:Y:S05]  /*18c0*/  BRA `(.L_x_532) ;  /* 0x0000000000047947 */ /* 0x000fea0003800000 */
.L_x_524:
[----:B------:R-:W-:-:S07]  /*18d0*/  FADD.FTZ R4, R4, R5 ;  /* 0x0000000504047221 */ /* 0x000fce0000010000 */
.L_x_532:
[----:B------:R-:W-:Y:S05]  /*18e0*/  BSYNC.RECONVERGENT B0 ;  /* 0x0000000000007941 */ /* 0x000fea0003800200 */
.L_x_522:
[----:B------:R1:W0:Y:S02]  /*18f0*/  LDL R2, [R1] ;  /* 0x0000000001027983 */ /* 0x0002240000100800 */
[----:B-1----:R-:W-:Y:S01]  /*1900*/  VIADD R1, R1, 0x8 ;  /* 0x0000000801017836 */ /* 0x002fe20000000000 */
[----:B0-----:R-:W-:Y:S06]  /*1910*/  RET.REL.NODEC R20 `(digamma_f32) ;  /* 0xffffffe414b87950 */ /* 0x001fec0003c3ffff */
.L_x_533:
        /* <DEDUP_REMOVED lines=14> */
.L_x_653:


//--------------------- .text.lgamma_f64          --------------------------
	.section	.text.lgamma_f64,"ax",@progbits
	.align	128
        .global         lgamma_f64
        .type           lgamma_f64,@function
        .size           lgamma_f64,(.L_x_655 - lgamma_f64)
        .other          lgamma_f64,@"STO_CUDA_ENTRY STV_DEFAULT"
lgamma_f64:
.text.lgamma_f64:
        /* <DEDUP_REMOVED lines=17> */
[----:B------:R-:W-:-:S09]  /*0110*/  MOV R3, 0x130 ;  /* 0x0000013000037802 */ /* 0x000fd20000000f00 */
[----:B------:R-:W-:Y:S05]  /*0120*/  CALL.REL.NOINC `($lgamma_f64$__internal_lgamma_pos) ;  /* 0x0000001000447944 */ /* 0x000fea0003c00000 */
[----:B------:R-:W-:Y:S05]  /*0130*/  BSYNC.RECONVERGENT B1 ;  /* 0x0000000000017941 */ /* 0x000fea0003800200 */
.L_x_536:
[----:B------:R-:W-:Y:S01]  /*0140*/  ISETP.GT.AND P0, PT, R21, -0x1, PT ;  /* 0xffffffff1500780c */ /* 0x000fe20003f04270 */
[----:B------:R-:W-:Y:S02]  /*0150*/  IMAD.MOV.U32 R2, RZ, RZ, R4 ;  /* 0x000000ffff027224 */ /* 0x000fe400078e0004 */
[----:B------:R-:W-:-:S10]  /*0160*/  IMAD.MOV.U32 R3, RZ, RZ, R5 ;  /* 0x000000ffff037224 */ /* 0x000fd400078e0005 */
        /* <DEDUP_REMOVED lines=26> */
[----:B------:R-:W-:-:S02]  /*0310*/  ISETP.NE.U32.AND P0, PT, R2, 0x1, PT ;  /* 0x000000010200780c */ /* 0x000fc40003f05070 */
[----:B------:R-:W-:Y:S02]  /*0320*/  MOV R2, 0x3da8ff83 ;  /* 0x3da8ff8300027802 */ /* 0x000fe40000000f00 */
        /* <DEDUP_REMOVED lines=41> */
[----:B------:R-:W-:-:S07]  /*05c0*/  IMAD.MOV.U32 R19, RZ, RZ, 0x400921fb ;  /* 0x400921fbff137424 */ /* 0x000fce00078e00ff */
[----:B------:R-:W-:Y:S05]  /*05d0*/  CALL.REL.NOINC `($__internal_17_$__cuda_sm20_div_rn_f64_full) ;  /* 0x0000000400907944 */ /* 0x000fea0003c00000 */
[----:B------:R-:W-:Y:S02]  /*05e0*/  IMAD.MOV.U32 R6, RZ, RZ, R2 ;  /* 0x000000ffff067224 */ /* 0x000fe400078e0002 */
[----:B------:R-:W-:-:S07]  /*05f0*/  IMAD.MOV.U32 R7, RZ, RZ, R11 ;  /* 0x000000ffff077224 */ /* 0x000fce00078e000b */
.L_x_540:
[----:B------:R-:W-:Y:S05]  /*0600*/  BSYNC.RECONVERGENT B2 ;  /* 0x0000000000027941 */ /* 0x000fea0003800200 */
.L_x_539:
[----:B------:R-:W-:Y:S05]  /*0610*/  BSYNC.RECONVERGENT B1 ;  /* 0x0000000000017941 */ /* 0x000fea0003800200 */
.L_x_538:
        /* <DEDUP_REMOVED lines=17> */
[----:B------:R-:W-:Y:S01]  /*0730*/  IMAD.MOV.U32 R6, RZ, RZ, R8 ;  /* 0x000000ffff067224 */ /* 0x000fe200078e0008 */
[----:B------:R-:W-:Y:S01]  /*0740*/  UMOV UR7, 0x3eb1380b ;  /* 0x3eb1380b00077882 */ /* 0x000fe20000000000 */
[----:B------:R-:W-:Y:S01]  /*0750*/  IMAD.MOV.U32 R19, RZ, RZ, 0x3ed0ee25 ;  /* 0x3ed0ee25ff137424 */ /* 0x000fe200078e00ff */
[----:B------:R-:W-:Y:S01]  /*0760*/  ISETP.GE.U32.AND P0, PT, R7, 0x3ff6a09f, PT ;  /* 0x3ff6a09f0700780c */ /* 0x000fe20003f06070 */
[----:B------:R-:W-:Y:S01]  /*0770*/  UMOV UR8, 0x80000000 ;  /* 0x8000000000087882 */ /* 0x000fe20000000000 */
[----:B------:R-:W-:Y:S01]  /*0780*/  LEA.HI R2, R9, R2, RZ, 0xc ;  /* 0x0000000209027211 */ /* 0x000fe200078f60ff */
[----:B------:R-:W-:Y:S01]  /*0790*/  UMOV UR9, 0x43300000 ;  /* 0x4330000000097882 */ /* 0x000fe20000000000 */
[----:B------:R-:W-:-:S09]  /*07a0*/  MOV R21, 0x43300000 ;  /* 0x4330000000157802 */ /* 0x000fd20000000f00 */
        /* <DEDUP_REMOVED lines=52> */
.L_x_542:
[----:B------:R-:W-:Y:S01]  /*0af0*/  IMAD.MOV.U32 R8, RZ, RZ, 0x0 ;  /* 0x00000000ff087424 */ /* 0x000fe200078e00ff */
[----:B------:R-:W-:Y:S01]  /*0b00*/  LOP3.LUT P0, RZ, R7, 0x7fffffff, RZ, 0xc0, !PT ;  /* 0x7fffffff07ff7812 */ /* 0x000fe2000780c0ff */
[----:B------:R-:W-:-:S06]  /*0b10*/  IMAD.MOV.U32 R9, RZ, RZ, 0x7ff00000 ;  /* 0x7ff00000ff097424 */ /* 0x000fcc00078e00ff */
[----:B------:R-:W-:-:S10]  /*0b20*/  DFMA R8, R6, R8, +INF ;  /* 0x7ff000000608742b */ /* 0x000fd40000000008 */
[----:B------:R-:W-:Y:S02]  /*0b30*/  FSEL R6, R8, RZ, P0 ;  /* 0x000000ff08067208 */ /* 0x000fe40000000000 */
[----:B------:R-:W-:-:S07]  /*0b40*/  FSEL R7, R9, -QNAN , P0 ;  /* 0xfff0000009077808 */ /* 0x000fce0000000000 */
.L_x_543:
[----:B------:R-:W-:Y:S05]  /*0b50*/  BSYNC.RECONVERGENT B1 ;  /* 0x0000000000017941 */ /* 0x000fea0003800200 */
.L_x_541:
[--C-:B------:R-:W-:Y:S01]  /*0b60*/  DADD R4, -R4, R6.reuse ;  /* 0x0000000004047229 */ /* 0x100fe20000000106 */
[----:B------:R-:W-:Y:S01]  /*0b70*/  ISETP.GE.AND P0, PT, R3, 0x3c000000, PT ;  /* 0x3c0000000300780c */ /* 0x000fe20003f06270 */
[----:B------:R-:W-:-:S10]  /*0b80*/  DADD R6, -RZ, -R6 ;  /* 0x00000000ff067229 */ /* 0x000fd40000000906 */
[----:B------:R-:W-:Y:S02]  /*0b90*/  FSEL R2, R6, R4, !P0 ;  /* 0x0000000406027208 */ /* 0x000fe40004000000 */
[----:B------:R-:W-:Y:S01]  /*0ba0*/  FSEL R3, R7, R5, !P0 ;  /* 0x0000000507037208 */ /* 0x000fe20004000000 */
[----:B------:R-:W-:Y:S06]  /*0bb0*/  BRA `(.L_x_537) ;  /* 0x0000000000047947 */ /* 0x000fec0003800000 */
.L_x_535:
[----:B------:R-:W-:-:S11]  /*0bc0*/  DADD R2, R20, R20 ;  /* 0x0000000014027229 */ /* 0x000fd60000000014 */
.L_x_537:
[----:B------:R-:W-:Y:S05]  /*0bd0*/  BSYNC.RECONVERGENT B0 ;  /* 0x0000000000007941 */ /* 0x000fea0003800200 */
.L_x_534:
[----:B------:R-:W0:Y:S02]  /*0be0*/  LDC.64 R4, c[0x0][0x388] ;  /* 0x0000e200ff047b82 */ /* 0x000e240000000a00 */
[----:B0-----:R-:W-:-:S05]  /*0bf0*/  IMAD.WIDE.U32 R4, R0, 0x8, R4 ;  /* 0x0000000800047825 */ /* 0x001fca00078e0004 */
[----:B------:R-:W-:Y:S01]  /*0c00*/  STG.E.64 desc[UR4][R4.64], R2 ;  /* 0x0000000204007986 */ /* 0x000fe2000c101b04 */
[----:B------:R-:W-:Y:S05]  /*0c10*/  EXIT ;  /* 0x000000000000794d */ /* 0x000fea0003800000 */
        .weak           $__internal_17_$__cuda_sm20_div_rn_f64_full
        .type           $__internal_17_$__cuda_sm20_div_rn_f64_full,@function
        .size           $__internal_17_$__cuda_sm20_div_rn_f64_full,($lgamma_f64$__internal_lgamma_pos - $__internal_17_$__cuda_sm20_div_rn_f64_full)
$__internal_17_$__cuda_sm20_div_rn_f64_full:
[C---:B------:R-:W-:Y:S01]  /*0c20*/  FSETP.GEU.AND P0, PT, |R9|.reuse, 1.469367938527859385e-39, PT ;  /* 0x001000000900780b */ /* 0x040fe20003f0e200 */
[--C-:B------:R-:W-:Y:S01]  /*0c30*/  IMAD.MOV.U32 R12, RZ, RZ, R8.reuse ;  /* 0x000000ffff0c7224 */ /* 0x100fe200078e0008 */
[----:B------:R-:W-:Y:S01]  /*0c40*/  LOP3.LUT R14, R9, 0x800fffff, RZ, 0xc0, !PT ;  /* 0x800fffff090e7812 */ /* 0x000fe200078ec0ff */
[----:B------:R-:W-:Y:S01]  /*0c50*/  IMAD.MOV.U32 R13, RZ, RZ, R9 ;  /* 0x000000ffff0d7224 */ /* 0x000fe200078e0009 */
[----:B------:R-:W-:Y:S01]  /*0c60*/  BSSY.RECONVERGENT B4, `(.L_x_544) ;  /* 0x0000057000047945 */ /* 0x000fe20003800200 */
[----:B------:R-:W-:Y:S01]  /*0c70*/  IMAD.MOV.U32 R11, RZ, RZ, R19 ;  /* 0x000000ffff0b7224 */ /* 0x000fe200078e0013 */
[----:B------:R-:W-:Y:S01]  /*0c80*/  LOP3.LUT R15, R14, 0x3ff00000, RZ, 0xfc, !PT ;  /* 0x3ff000000e0f7812 */ /* 0x000fe200078efcff */
[----:B------:R-:W-:Y:S02]  /*0c90*/  IMAD.MOV.U32 R14, RZ, RZ, R8 ;  /* 0x000000ffff0e7224 */ /* 0x000fe400078e0008 */
[----:B------:R-:W-:Y:S01]  /*0ca0*/  IMAD.MOV.U32 R16, RZ, RZ, 0x1 ;  /* 0x00000001ff107424 */ /* 0x000fe200078e00ff */
[C---:B------:R-:W-:Y:S01]  /*0cb0*/  FSETP.GEU.AND P2, PT, |R11|.reuse, 1.469367938527859385e-39, PT ;  /* 0x001000000b00780b */ /* 0x040fe20003f4e200 */
[----:B------:R-:W-:Y:S01]  /*0cc0*/  IMAD.MOV.U32 R10, RZ, RZ, R2 ;  /* 0x000000ffff0a7224 */ /* 0x000fe200078e0002 */
[----:B------:R-:W-:Y:S01]  /*0cd0*/  LOP3.LUT R26, R11, 0x7ff00000, RZ, 0xc0, !PT ;  /* 0x7ff000000b1a7812 */ /* 0x000fe200078ec0ff */
[----:B------:R-:W-:Y:S01]  /*0ce0*/  @!P0 DMUL R14, R12, 8.98846567431157953865e+307 ;  /* 0x7fe000000c0e8828 */ /* 0x000fe20000000000 */
[----:B------:R-:W-:Y:S01]  /*0cf0*/  IMAD.MOV.U32 R8, RZ, RZ, 0x1ca00000 ;  /* 0x1ca00000ff087424 */ /* 0x000fe200078e00ff */
[----:B------:R-:W-:-:S04]  /*0d00*/  LOP3.LUT R2, R9, 0x7ff00000, RZ, 0xc0, !PT ;  /* 0x7ff0000009027812 */ /* 0x000fc800078ec0ff */
[----:B------:R-:W0:Y:S01]  /*0d10*/  MUFU.RCP64H R17, R15 ;  /* 0x0000000f00117308 */ /* 0x000e220000001800 */
[----:B------:R-:W-:-:S03]  /*0d20*/  ISETP.GE.U32.AND P1, PT, R26, R2, PT ;  /* 0x000000021a00720c */ /* 0x000fc60003f26070 */
[----:B------:R-:W-:Y:S01]  /*0d30*/  @!P2 LOP3.LUT R19, R13, 0x7ff00000, RZ, 0xc0, !PT ;  /* 0x7ff000000d13a812 */ /* 0x000fe200078ec0ff */
[----:B------:R-:W-:Y:S01]  /*0d40*/  @!P2 IMAD.MOV.U32 R24, RZ, RZ, RZ ;  /* 0x000000ffff18a224 */ /* 0x000fe200078e00ff */
[----:B------:R-:W-:Y:S02]  /*0d50*/  @!P0 LOP3.LUT R2, R15, 0x7ff00000, RZ, 0xc0, !PT ;  /* 0x7ff000000f028812 */ /* 0x000fe400078ec0ff */
[----:B------:R-:W-:-:S03]  /*0d60*/  @!P2 ISETP.GE.U32.AND P3, PT, R26, R19, PT ;  /* 0x000000131a00a20c */ /* 0x000fc60003f66070 */
[----:B------:R-:W-:Y:S01]  /*0d70*/  VIADD R27, R2, 0xffffffff ;  /* 0xffffffff021b7836 */ /* 0x000fe20000000000 */
[----:B------:R-:W-:-:S04]  /*0d80*/  @!P2 SEL R9, R8, 0x63400000, !P3 ;  /* 0x634000000809a807 */ /* 0x000fc80005800000 */
[----:B------:R-:W-:Y:S01]  /*0d90*/  @!P2 LOP3.LUT R9, R9, 0x80000000, R11, 0xf8, !PT ;  /* 0x800000000909a812 */ /* 0x000fe200078ef80b */
[----:B0-----:R-:W-:-:S03]  /*0da0*/  DFMA R22, R16, -R14, 1 ;  /* 0x3ff000001016742b */ /* 0x001fc6000000080e */
[----:B------:R-:W-:Y:S01]  /*0db0*/  @!P2 LOP3.LUT R25, R9, 0x100000, RZ, 0xfc, !PT ;  /* 0x001000000919a812 */ /* 0x000fe200078efcff */
[----:B------:R-:W-:-:S04]  /*0dc0*/  IMAD.MOV.U32 R9, RZ, RZ, R26 ;  /* 0x000000ffff097224 */ /* 0x000fc800078e001a */
[----:B------:R-:W-:-:S08]  /*0dd0*/  DFMA R22, R22, R22, R22 ;  /* 0x000000161616722b */ /* 0x000fd00000000016 */
[----:B------:R-:W-:Y:S01]  /*0de0*/  DFMA R22, R16, R22, R16 ;  /* 0x000000161016722b */ /* 0x000fe20000000010 */
[----:B------:R-:W-:Y:S02]  /*0df0*/  SEL R17, R8, 0x63400000, !P1 ;  /* 0x6340000008117807 */ /* 0x000fe40004800000 */
[----:B------:R-:W-:Y:S02]  /*0e00*/  MOV R16, R10 ;  /* 0x0000000a00107202 */ /* 0x000fe40000000f00 */
[----:B------:R-:W-:-:S03]  /*0e10*/  LOP3.LUT R17, R17, 0x800fffff, R11, 0xf8, !PT ;  /* 0x800fffff11117812 */ /* 0x000fc600078ef80b */
[----:B------:R-:W-:-:S03]  /*0e20*/  DFMA R18, R22, -R14, 1 ;  /* 0x3ff000001612742b */ /* 0x000fc6000000080e */
[----:B------:R-:W-:-:S05]  /*0e30*/  @!P2 DFMA R16, R16, 2, -R24 ;  /* 0x400000001010a82b */ /* 0x000fca0000000818 */
[----:B------:R-:W-:-:S05]  /*0e40*/  DFMA R18, R22, R18, R22 ;  /* 0x000000121612722b */ /* 0x000fca0000000016 */
[----:B------:R-:W-:-:S03]  /*0e50*/  @!P2 LOP3.LUT R9, R17, 0x7ff00000, RZ, 0xc0, !PT ;  /* 0x7ff000001109a812 */ /* 0x000fc600078ec0ff */
[----:B------:R-:W-:Y:S02]  /*0e60*/  DMUL R22, R18, R16 ;  /* 0x0000001012167228 */ /* 0x000fe40000000000 */
[----:B------:R-:W-:-:S05]  /*0e70*/  VIADD R24, R9, 0xffffffff ;  /* 0xffffffff09187836 */ /* 0x000fca0000000000 */
[----:B------:R-:W-:Y:S01]  /*0e80*/  ISETP.GT.U32.AND P0, PT, R24, 0x7feffffe, PT ;  /* 0x7feffffe1800780c */ /* 0x000fe20003f04070 */
[----:B------:R-:W-:-:S03]  /*0e90*/  DFMA R24, R22, -R14, R16 ;  /* 0x8000000e1618722b */ /* 0x000fc60000000010 */
[----:B------:R-:W-:-:S05]  /*0ea0*/  ISETP.GT.U32.OR P0, PT, R27, 0x7feffffe, P0 ;  /* 0x7feffffe1b00780c */ /* 0x000fca0000704470 */
[----:B------:R-:W-:-:S08]  /*0eb0*/  DFMA R24, R18, R24, R22 ;  /* 0x000000181218722b */ /* 0x000fd00000000016 */
[----:B------:R-:W-:Y:S05]  /*0ec0*/  @P0 BRA `(.L_x_545) ;  /* 0x00000000006c0947 */ /* 0x000fea0003800000 */
[----:B------:R-:W-:-:S04]  /*0ed0*/  LOP3.LUT R9, R13, 0x7ff00000, RZ, 0xc0, !PT ;  /* 0x7ff000000d097812 */ /* 0x000fc800078ec0ff */
[CC--:B------:R-:W-:Y:S02]  /*0ee0*/  VIADDMNMX R2, R26.reuse, -R9.reuse, 0xb9600000, !PT ;  /* 0xb96000001a027446 */ /* 0x0c0fe40007800909 */
[----:B------:R-:W-:Y:S02]  /*0ef0*/  ISETP.GE.U32.AND P0, PT, R26, R9, PT ;  /* 0x000000091a00720c */ /* 0x000fe40003f06070 */
[----:B------:R-:W-:Y:S02]  /*0f00*/  VIMNMX R2, PT, PT, R2, 0x46a00000, PT ;  /* 0x46a0000002027848 */ /* 0x000fe40003fe0100 */
[----:B------:R-:W-:Y:S01]  /*0f10*/  SEL R9, R8, 0x63400000, !P0 ;  /* 0x6340000008097807 */ /* 0x000fe20004000000 */
[----:B------:R-:W-:-:S04]  /*0f20*/  IMAD.MOV.U32 R8, RZ, RZ, RZ ;  /* 0x000000ffff087224 */ /* 0x000fc800078e00ff */
        /* <DEDUP_REMOVED lines=13> */
[----:B------:R-:W-:-:S05]  /*1000*/  DMUL.RP R10, R24, R10 ;  /* 0x0000000a180a7228 */ /* 0x000fca0000008000 */
[----:B------:R-:W-:-:S05]  /*1010*/  DFMA R8, R18, -R8, R24 ;  /* 0x800000081208722b */ /* 0x000fca0000000018 */
[----:B------:R-:W-:Y:S02]  /*1020*/  LOP3.LUT R13, R11, R13, RZ, 0x3c, !PT ;  /* 0x0000000d0b0d7212 */ /* 0x000fe400078e3cff */
[----:B------:R-:W-:-:S04]  /*1030*/  IADD3 R8, PT, PT, -R2, -0x43300000, RZ ;  /* 0xbcd0000002087810 */ /* 0x000fc80007ffe1ff */
[----:B------:R-:W-:-:S04]  /*1040*/  FSETP.NEU.AND P0, PT, |R9|, R8, PT ;  /* 0x000000080900720b */ /* 0x000fc80003f0d200 */
[----:B------:R-:W-:Y:S02]  /*1050*/  FSEL R18, R10, R18, !P0 ;  /* 0x000000120a127208 */ /* 0x000fe40004000000 */
[----:B------:R-:W-:Y:S01]  /*1060*/  FSEL R19, R13, R19, !P0 ;  /* 0x000000130d137208 */ /* 0x000fe20004000000 */
[----:B------:R-:W-:Y:S06]  /*1070*/  BRA `(.L_x_546) ;  /* 0x0000000000547947 */ /* 0x000fec0003800000 */
.L_x_545:
        /* <DEDUP_REMOVED lines=16> */
.L_x_548:
[----:B------:R-:W-:Y:S01]  /*1180*/  LOP3.LUT R19, R13, 0x80000, RZ, 0xfc, !PT ;  /* 0x000800000d137812 */ /* 0x000fe200078efcff */
[----:B------:R-:W-:Y:S01]  /*1190*/  IMAD.MOV.U32 R18, RZ, RZ, R12 ;  /* 0x000000ffff127224 */ /* 0x000fe200078e000c */
[----:B------:R-:W-:Y:S06]  /*11a0*/  BRA `(.L_x_546) ;  /* 0x0000000000087947 */ /* 0x000fec0003800000 */
.L_x_547:
[----:B------:R-:W-:Y:S01]  /*11b0*/  LOP3.LUT R19, R11, 0x80000, RZ, 0xfc, !PT ;  /* 0x000800000b137812 */ /* 0x000fe200078efcff */
[----:B------:R-:W-:-:S07]  /*11c0*/  IMAD.MOV.U32 R18, RZ, RZ, R10 ;  /* 0x000000ffff127224 */ /* 0x000fce00078e000a */
.L_x_546:
[----:B------:R-:W-:Y:S05]  /*11d0*/  BSYNC.RECONVERGENT B4 ;  /* 0x0000000000047941 */ /* 0x000fea0003800200 */
.L_x_544:
[----:B------:R-:W-:Y:S01]  /*11e0*/  IMAD.MOV.U32 R29, RZ, RZ, 0x0 ;  /* 0x00000000ff1d7424 */ /* 0x000fe200078e00ff */
[----:B------:R-:W-:Y:S01]  /*11f0*/  MOV R8, R18 ;  /* 0x0000001200087202 */ /* 0x000fe20000000f00 */
[----:B------:R-:W-:Y:S02]  /*1200*/  IMAD.MOV.U32 R2, RZ, RZ, R18 ;  /* 0x000000ffff027224 */ /* 0x000fe400078e0012 */
[--C-:B------:R-:W-:Y:S02]  /*1210*/  IMAD.MOV.U32 R11, RZ, RZ, R19.reuse ;  /* 0x000000ffff0b7224 */ /* 0x100fe400078e0013 */
[----:B------:R-:W-:Y:S01]  /*1220*/  IMAD.MOV.U32 R9, RZ, RZ, R19 ;  /* 0x000000ffff097224 */ /* 0x000fe200078e0013 */
[----:B------:R-:W-:Y:S06]  /*1230*/  RET.REL.NODEC R28 `(lgamma_f64) ;  /* 0xffffffec1c707950 */ /* 0x000fec0003c3ffff */
        .type           $lgamma_f64$__internal_lgamma_pos,@function
        .size           $lgamma_f64$__internal_lgamma_pos,(.L_x_655 - $lgamma_f64$__internal_lgamma_pos)
$lgamma_f64$__internal_lgamma_pos:
        /* <DEDUP_REMOVED lines=9> */
[----:B------:R-:W-:Y:S01]  /*12d0*/  IMAD.MOV.U32 R4, RZ, RZ, R6 ;  /* 0x000000ffff047224 */ /* 0x000fe200078e0006 */
[----:B------:R-:W-:Y:S01]  /*12e0*/  UMOV UR6, 0x3ae80f1e ;  /* 0x3ae80f1e00067882 */ /* 0x000fe20000000000 */
[----:B------:R-:W-:Y:S01]  /*12f0*/  IMAD.MOV.U32 R8, RZ, RZ, RZ ;  /* 0x000000ffff087224 */ /* 0x000fe200078e00ff */
[----:B------:R-:W-:Y:S01]  /*1300*/  LOP3.LUT R5, R2, 0x3ff00000, RZ, 0xfc, !PT ;  /* 0x3ff0000002057812 */ /* 0x000fe200078efcff */
[----:B------:R-:W-:Y:S01]  /*1310*/  IMAD.MOV.U32 R16, RZ, RZ, -0x748574fc ;  /* 0x8b7a8b04ff107424 */ /* 0x000fe200078e00ff */
[----:B------:R-:W-:Y:S01]  /*1320*/  UMOV UR7, 0x3eb1380b ;  /* 0x3eb1380b00077882 */ /* 0x000fe20000000000 */
[----:B------:R-:W-:Y:S01]  /*1330*/  IMAD.MOV.U32 R17, RZ, RZ, 0x3ed0ee25 ;  /* 0x3ed0ee25ff117424 */ /* 0x000fe200078e00ff */
        /* <DEDUP_REMOVED lines=37> */
[----:B------:R-:W-:Y:S01]  /*1590*/  UMOV UR9, 0x3fe62e42 ;  /* 0x3fe62e4200097882 */ /* 0x000fe20000000000 */
[----:B------:R-:W-:Y:S02]  /*15a0*/  DFMA R22, R4, -R10, R18 ;  /* 0x8000000a0416722b */ /* 0x000fe40000000012 */
[----:B------:R-:W-:Y:S01]  /*15b0*/  DFMA R16, R12, R16, UR6 ;  /* 0x000000060c107e2b */ /* 0x000fe20008000010 */
[----:B------:R-:W-:Y:S01]  /*15c0*/  UMOV UR6, 0x55555554 ;  /* 0x5555555400067882 */ /* 0x000fe20000000000 */
[----:B------:R-:W-:Y:S01]  /*15d0*/  UMOV UR7, 0x3fb55555 ;  /* 0x3fb5555500077882 */ /* 0x000fe20000000000 */
[----:B------:R-:W-:-:S03]  /*15e0*/  DFMA R4, R14, UR8, R10 ;  /* 0x000000080e047c2b */ /* 0x000fc6000800000a */
[----:B------:R-:W-:Y:S02]  /*15f0*/  DMUL R22, R8, R22 ;  /* 0x0000001608167228 */ /* 0x000fe40000000000 */
        /* <DEDUP_REMOVED lines=13> */
.L_x_553:
[----:B------:R-:W-:Y:S01]  /*16d0*/  MOV R4, 0x0 ;  /* 0x0000000000047802 */ /* 0x000fe20000000f00 */
[----:B------:R-:W-:-:S06]  /*16e0*/  IMAD.MOV.U32 R5, RZ, RZ, 0x7ff00000 ;  /* 0x7ff00000ff057424 */ /* 0x000fcc00078e00ff */
[----:B------:R-:W-:-:S11]  /*16f0*/  DFMA R4, R6, R4, +INF ;  /* 0x7ff000000604742b */ /* 0x000fd60000000004 */
.L_x_554:
[----:B------:R-:W-:Y:S05]  /*1700*/  BSYNC.RECONVERGENT B3 ;  /* 0x0000000000037941 */ /* 0x000fea0003800200 */
.L_x_552:
[----:B------:R-:W0:Y:S01]  /*1710*/  MUFU.RCP64H R9, R7 ;  /* 0x0000000700097308 */ /* 0x000e220000001800 */
[----:B------:R-:W-:Y:S01]  /*1720*/  IMAD.MOV.U32 R8, RZ, RZ, RZ ;  /* 0x000000ffff087224 */ /* 0x000fe200078e00ff */
[----:B------:R-:W-:Y:S01]  /*1730*/  UMOV UR6, 0x34783f9 ;  /* 0x034783f900067882 */ /* 0x000fe20000000000 */
[----:B------:R-:W-:Y:S01]  /*1740*/  IMAD.MOV.U32 R12, RZ, RZ, -0x6d8c7041 ;  /* 0x92738fbfff0c7424 */ /* 0x000fe200078e00ff */
[----:B------:R-:W-:Y:S01]  /*1750*/  UMOV UR7, 0x3f5ac321 ;  /* 0x3f5ac32100077882 */ /* 0x000fe20000000000 */
[----:B------:R-:W-:Y:S01]  /*1760*/  IMAD.MOV.U32 R13, RZ, RZ, 0x3f4b68b9 ;  /* 0x3f4b68b9ff0d7424 */ /* 0x000fe200078e00ff */
[C---:B------:R-:W-:Y:S01]  /*1770*/  DSETP.NEU.AND P0, PT, R6.reuse, +INF , PT ;  /* 0x7ff000000600742a */ /* 0x040fe20003f0d000 */
[----:B------:R-:W-:Y:S01]  /*1780*/  VIADD R5, R5, 0xfff00000 ;  /* 0xfff0000005057836 */ /* 0x000fe20000000000 */
        /* <DEDUP_REMOVED lines=27> */
.L_x_551:
        /* <DEDUP_REMOVED lines=64> */
[----:B------:R-:W-:-:S07]  /*1d40*/  IMAD.MOV.U32 R9, RZ, RZ, R11 ;  /* 0x000000ffff097224 */ /* 0x000fce00078e000b */
[----:B------:R-:W-:Y:S05]  /*1d50*/  CALL.REL.NOINC `($__internal_17_$__cuda_sm20_div_rn_f64_full) ;  /* 0xffffffec00b07944 */ /* 0x000fea0003c3ffff */
.L_x_557:
[----:B------:R-:W-:Y:S05]  /*1d60*/  BSYNC.RECONVERGENT B3 ;  /* 0x0000000000037941 */ /* 0x000fea0003800200 */
.L_x_556:
[----:B------:R-:W-:Y:S01]  /*1d70*/  DADD R4, R4, R8 ;  /* 0x0000000004047229 */ /* 0x000fe20000000008 */
[----:B------:R-:W-:Y:S10]  /*1d80*/  BRA `(.L_x_555) ;  /* 0x0000001000107947 */ /* 0x000ff40003800000 */
.L_x_550:
        /* <DEDUP_REMOVED lines=64> */
.L_x_558:
        /* <DEDUP_REMOVED lines=70> */
.L_x_559:
        /* <DEDUP_REMOVED lines=45> */
[----:B------:R-:W-:-:S11]  /*28c0*/  MOV R9, R5 ;  /* 0x0000000500097202 */ /* 0x000fd60000000f00 */
        /* <DEDUP_REMOVED lines=73> */
.L_x_560:
[----:B------:R-:W-:Y:S01]  /*2d60*/  IMAD.MOV.U32 R4, RZ, RZ, 0x0 ;  /* 0x00000000ff047424 */ /* 0x000fe200078e00ff */
[----:B------:R-:W-:Y:S01]  /*2d70*/  LOP3.LUT P0, RZ, R9, 0x7fffffff, RZ, 0xc0, !PT ;  /* 0x7fffffff09ff7812 */ /* 0x000fe2000780c0ff */
[----:B------:R-:W-:-:S06]  /*2d80*/  IMAD.MOV.U32 R5, RZ, RZ, 0x7ff00000 ;  /* 0x7ff00000ff057424 */ /* 0x000fcc00078e00ff */
[----:B------:R-:W-:-:S10]  /*2d90*/  DFMA R4, R8, R4, +INF ;  /* 0x7ff000000804742b */ /* 0x000fd40000000004 */
[----:B------:R-:W-:Y:S02]  /*2da0*/  FSEL R4, R4, RZ, P0 ;  /* 0x000000ff04047208 */ /* 0x000fe40000000000 */
[----:B------:R-:W-:-:S07]  /*2db0*/  FSEL R5, R5, -QNAN , P0 ;  /* 0xfff0000005057808 */ /* 0x000fce0000000000 */
.L_x_561:
[----:B------:R-:W-:-:S11]  /*2dc0*/  DADD R4, -RZ, -R4 ;  /* 0x00000000ff047229 */ /* 0x000fd60000000904 */
.L_x_555:
[----:B------:R-:W-:Y:S05]  /*2dd0*/  BSYNC.RECONVERGENT B2 ;  /* 0x0000000000027941 */ /* 0x000fea0003800200 */
.L_x_549:
[----:B------:R-:W-:Y:S02]  /*2de0*/  IMAD.MOV.U32 R2, RZ, RZ, R3 ;  /* 0x000000ffff027224 */ /* 0x000fe400078e0003 */
[----:B------:R-:W-:-:S04]  /*2df0*/  IMAD.MOV.U32 R3, RZ, RZ, 0x0 ;  /* 0x00000000ff037424 */ /* 0x000fc800078e00ff */
[----:B------:R-:W-:Y:S05]  /*2e00*/  RET.REL.NODEC R2 `(lgamma_f64) ;  /* 0xffffffd0027c7950 */ /* 0x000fea0003c3ffff */
.L_x_562:
        /* <DEDUP_REMOVED lines=15> */
.L_x_655:


//--------------------- .text.lgamma_f32          --------------------------
	.section	.text.lgamma_f32,"ax",@progbits
	.align	128
        .global         lgamma_f32
        .type           lgamma_f32,@function
        .size           lgamma_f32,(.L_x_671 - lgamma_f32)
        .other          lgamma_f32,@"STO_CUDA_ENTRY STV_DEFAULT"
lgamma_f32:
.text.lgamma_f32:
        /* <DEDUP_REMOVED lines=54> */
.L_x_565:
        /* <DEDUP_REMOVED lines=13> */
.L_x_564:
        /* <DEDUP_REMOVED lines=15> */
.L_x_567:
        /* <DEDUP_REMOVED lines=16> */
.L_x_568:
        /* <DEDUP_REMOVED lines=35> */
.L_x_566:
[----:B------:R-:W-:Y:S05]  /*0850*/  BSYNC.RECONVERGENT B0 ;  /* 0x0000000000007941 */ /* 0x000fea0003800200 */
.L_x_563:
        /* <DEDUP_REMOVED lines=38> */
.L_x_571:
        /* <DEDUP_REMOVED lines=19> */
[----:B------:R-:W-:-:S04]  /*0bf0*/  FFMA R8, R9, R8, R11 ;  /* 0x0000000809087223 */ /* 0x000fc8000000000b */
[----:B------:R-:W-:Y:S01]  /*0c00*/  FFMA R0, R7, R8, R0 ;  /* 0x0000000807007223 */ /* 0x000fe20000000000 */
[----:B------:R-:W-:-:S03]  /*0c10*/  HFMA2 R7, -RZ, RZ, 1.5048828125, 33.21875 ;  /* 0x3e055027ff077431 */ /* 0x000fc600000001ff */
        /* <DEDUP_REMOVED lines=28> */
.L_x_570:
[----:B------:R-:W-:Y:S05]  /*0de0*/  BSYNC.RECONVERGENT B0 ;  /* 0x0000000000007941 */ /* 0x000fea0003800200 */
.L_x_569:
[----:B------:R-:W0:Y:S02]  /*0df0*/  LDC.64 R4, c[0x0][0x388] ;  /* 0x0000e200ff047b82 */ /* 0x000e240000000a00 */
[----:B0-----:R-:W-:-:S05]  /*0e00*/  IMAD.WIDE.U32 R2, R2, 0x4, R4 ;  /* 0x0000000402027825 */ /* 0x001fca00078e0004 */
[----:B------:R-:W-:Y:S01]  /*0e10*/  STG.E desc[UR4][R2.64], R7 ;  /* 0x0000000702007986 */ /* 0x000fe2000c101904 */
[----:B------:R-:W-:Y:S05]  /*0e20*/  EXIT ;  /* 0x000000000000794d */ /* 0x000fea0003800000 */
.L_x_572:
        /* <DEDUP_REMOVED lines=13> */
.L_x_671:


//--------------------- .text.gamma_f64           --------------------------
	.section	.text.gamma_f64,"ax",@progbits
	.align	128
        .global         gamma_f64
        .type           gamma_f64,@function
        .size           gamma_f64,(.L_x_658 - gamma_f64)
        .other          gamma_f64,@"STO_CUDA_ENTRY STV_DEFAULT"
gamma_f64:
.text.gamma_f64:
        /* <DEDUP_REMOVED lines=13> */
[----:B--2---:R-:W-:Y:S01]  /*00d0*/  DSETP.GE.AND P0, PT, R6, RZ, PT ;  /* 0x000000ff0600722a */ /* 0x004fe20003f06000 */
[----:B------:R-:W-:-:S13]  /*00e0*/  IMAD.MOV.U32 R5, RZ, RZ, R7 ;  /* 0x000000ffff057224 */ /* 0x000fda00078e0007 */
[----:B------:R-:W-:Y:S05]  /*00f0*/  @!P0 BRA `(.L_x_574) ;  /* 0x0000001400188947 */ /* 0x000fea0003800000 */
[----:B------:R-:W-:-:S13]  /*0100*/  FSETP.GEU.AND P0, PT, R7, 2.25, PT ;  /* 0x401000000700780b */ /* 0x000fda0003f0e000 */
[----:B------:R-:W-:Y:S05]  /*0110*/  @P0 BRA `(.L_x_575) ;  /* 0x00000004007c0947 */ /* 0x000fea0003800000 */
[----:B------:R-:W-:Y:S01]  /*0120*/  DADD R8, R6, -1 ;  /* 0xbff0000006087429 */ /* 0x000fe20000000000 */
[C---:B------:R-:W-:Y:S01]  /*0130*/  FSETP.GE.AND P0, PT, R7.reuse, 2.1875, PT ;  /* 0x400c00000700780b */ /* 0x040fe20003f06000 */
[----:B------:R-:W-:Y:S01]  /*0140*/  IMAD.MOV.U32 R16, RZ, RZ, -0x65175a6c ;  /* 0x9ae8a594ff107424 */ /* 0x000fe200078e00ff */
[C---:B------:R-:W-:Y:S01]  /*0150*/  FSETP.GE.AND P1, PT, R7.reuse, 2.0625, PT ;  /* 0x400400000700780b */ /* 0x040fe20003f26000 */
[----:B------:R-:W-:Y:S01]  /*0160*/  IMAD.MOV.U32 R17, RZ, RZ, 0x3e8af704 ;  /* 0x3e8af704ff117424 */ /* 0x000fe200078e00ff */
[C---:B------:R-:W-:Y:S01]  /*0170*/  FSETP.GE.AND P2, PT, R7.reuse, 1.9375, PT ;  /* 0x3ff800000700780b */ /* 0x040fe20003f46000 */
[----:B------:R-:W-:Y:S01]  /*0180*/  UMOV UR6, 0x60fcf5c9 ;  /* 0x60fcf5c900067882 */ /* 0x000fe20000000000 */
[----:B------:R-:W-:Y:S01]  /*0190*/  FSETP.GE.AND P3, PT, R7, 1.75, PT ;  /* 0x3fe000000700780b */ /* 0x000fe20003f66000 */
[----:B------:R-:W-:Y:S01]  /*01a0*/  UMOV UR7, 0x3e381b49 ;  /* 0x3e381b4900077882 */ /* 0x000fe20000000000 */
[----:B------:R-:W-:Y:S01]  /*01b0*/  BSSY.RECONVERGENT B1, `(.L_x_576) ;  /* 0x0000054000017945 */ /* 0x000fe20003800200 */
[----:B------:R-:W-:-:S02]  /*01c0*/  FSEL R2, R8, R6, P0 ;  /* 0x0000000608027208 */ /* 0x000fc40000000000 */
[----:B------:R-:W-:-:S06]  /*01d0*/  FSEL R3, R9, R7, P0 ;  /* 0x0000000709037208 */ /* 0x000fcc0000000000 */
[----:B------:R-:W-:-:S10]  /*01e0*/  DADD R10, R2, -1 ;  /* 0xbff00000020a7429 */ /* 0x000fd40000000000 */
[----:B------:R-:W-:Y:S02]  /*01f0*/  FSEL R10, R10, R2, P1 ;  /* 0x000000020a0a7208 */ /* 0x000fe40000800000 */
[----:B------:R-:W-:-:S06]  /*0200*/  FSEL R11, R11, R3, P1 ;  /* 0x000000030b0b7208 */ /* 0x000fcc0000800000 */
[----:B------:R-:W-:-:S10]  /*0210*/  DADD R12, R10, -1 ;  /* 0xbff000000a0c7429 */ /* 0x000fd40000000000 */
[----:B------:R-:W-:Y:S02]  /*0220*/  FSEL R14, R12, R10, P2 ;  /* 0x0000000a0c0e7208 */ /* 0x000fe40001000000 */
[----:B------:R-:W-:-:S06]  /*0230*/  FSEL R15, R13, R11, P2 ;  /* 0x0000000b0d0f7208 */ /* 0x000fcc0001000000 */
[----:B------:R-:W-:-:S10]  /*0240*/  DADD R12, R14, -1 ;  /* 0xbff000000e0c7429 */ /* 0x000fd40000000000 */
[----:B------:R-:W-:Y:S02]  /*0250*/  FSEL R12, R12, R14, P3 ;  /* 0x0000000e0c0c7208 */ /* 0x000fe40001800000 */
[----:B------:R-:W-:-:S06]  /*0260*/  FSEL R13, R13, R15, P3 ;  /* 0x0000000f0d0d7208 */ /* 0x000fcc0001800000 */
        /* <DEDUP_REMOVED lines=40> */
[----:B------:R-:W-:Y:S01]  /*04f0*/  DFMA R14, R12, R14, 1 ;  /* 0x3ff000000c0e742b */ /* 0x000fe2000000000e */
[----:B------:R-:W-:-:S07]  /*0500*/  IMAD.MOV.U32 R12, RZ, RZ, 0x1 ;  /* 0x00000001ff0c7424 */ /* 0x000fce00078e00ff */
[----:B------:R-:W-:-:S10]  /*0510*/  DMUL R6, R6, R14 ;  /* 0x0000000e06067228 */ /* 0x000fd40000000000 */
[----:B------:R-:W-:Y:S02]  /*0520*/  FSEL R7, R15, R7, P3 ;  /* 0x000000070f077208 */ /* 0x000fe40001800000 */
[----:B------:R-:W-:Y:S02]  /*0530*/  FSEL R6, R14, R6, P3 ;  /* 0x000000060e067208 */ /* 0x000fe40001800000 */
[----:B------:R-:W0:Y:S01]  /*0540*/  MUFU.RCP64H R13, R7 ;  /* 0x00000007000d7308 */ /* 0x000e220000001800 */
[----:B------:R-:W-:Y:S02]  /*0550*/  FSEL R14, R8, RZ, P0 ;  /* 0x000000ff080e7208 */ /* 0x000fe40000000000 */
[----:B------:R-:W-:-:S06]  /*0560*/  FSEL R15, R9, 1.875, P0 ;  /* 0x3ff00000090f7808 */ /* 0x000fcc0000000000 */
[----:B------:R-:W-:Y:S02]  /*0570*/  DFMA R2, R2, R14, -R14 ;  /* 0x0000000e0202722b */ /* 0x000fe4000000080e */
[----:B0-----:R-:W-:-:S08]  /*0580*/  DFMA R8, -R6, R12, 1 ;  /* 0x3ff000000608742b */ /* 0x001fd0000000010c */
[----:B------:R-:W-:Y:S02]  /*0590*/  FSEL R14, R2, R14, P1 ;  /* 0x0000000e020e7208 */ /* 0x000fe40000800000 */
[----:B------:R-:W-:Y:S01]  /*05a0*/  FSEL R15, R3, R15, P1 ;  /* 0x0000000f030f7208 */ /* 0x000fe20000800000 */
[----:B------:R-:W-:-:S05]  /*05b0*/  DFMA R8, R8, R8, R8 ;  /* 0x000000080808722b */ /* 0x000fca0000000008 */
[----:B------:R-:W-:-:S03]  /*05c0*/  DFMA R10, R10, R14, -R14 ;  /* 0x0000000e0a0a722b */ /* 0x000fc6000000080e */
[----:B------:R-:W-:-:S07]  /*05d0*/  DFMA R8, R12, R8, R12 ;  /* 0x000000080c08722b */ /* 0x000fce000000000c */
[----:B------:R-:W-:Y:S02]  /*05e0*/  FSEL R12, R10, R14, P2 ;  /* 0x0000000e0a0c7208 */ /* 0x000fe40001000000 */
[----:B------:R-:W-:Y:S01]  /*05f0*/  FSEL R13, R11, R15, P2 ;  /* 0x0000000f0b0d7208 */ /* 0x000fe20001000000 */
[----:B------:R-:W-:-:S03]  /*0600*/  DFMA R2, -R6, R8, 1 ;  /* 0x3ff000000602742b */ /* 0x000fc60000000108 */
[----:B------:R-:W-:-:S05]  /*0610*/  FSETP.GEU.AND P1, PT, |R13|, 6.5827683646048100446e-37, PT ;  /* 0x036000000d00780b */ /* 0x000fca0003f2e200 */
        /* <DEDUP_REMOVED lines=10> */
[----:B------:R-:W-:Y:S05]  /*06c0*/  CALL.REL.NOINC `($__internal_19_$__cuda_sm20_div_rn_f64_full) ;  /* 0x00000024000c7944 */ /* 0x000fea0003c00000 */
[----:B------:R-:W-:Y:S02]  /*06d0*/  IMAD.MOV.U32 R2, RZ, RZ, R14 ;  /* 0x000000ffff027224 */ /* 0x000fe400078e000e */
[----:B------:R-:W-:-:S07]  /*06e0*/  IMAD.MOV.U32 R3, RZ, RZ, R15 ;  /* 0x000000ffff037224 */ /* 0x000fce00078e000f */
.L_x_577:
[----:B------:R-:W-:Y:S05]  /*06f0*/  BSYNC.RECONVERGENT B1 ;  /* 0x0000000000017941 */ /* 0x000fea0003800200 */
.L_x_576:
[----:B------:R-:W-:Y:S05]  /*0700*/  BRA `(.L_x_578) ;  /* 0x0000002000407947 */ /* 0x000fea0003800000 */
.L_x_575:
[----:B------:R-:W-:Y:S01]  /*0710*/  ISETP.GT.U32.AND P0, PT, R5, 0xfffff, PT ;  /* 0x000fffff0500780c */ /* 0x000fe20003f04070 */
[----:B------:R-:W-:Y:S01]  /*0720*/  IMAD.MOV.U32 R12, RZ, RZ, R6 ;  /* 0x000000ffff0c7224 */ /* 0x000fe200078e0006 */
[----:B------:R-:W-:Y:S01]  /*0730*/  SHF.R.U32.HI R0, RZ, 0x14, R5 ;  /* 0x00000014ff007819 */ /* 0x000fe20000011605 */
[----:B------:R-:W-:Y:S01]  /*0740*/  IMAD.MOV.U32 R14, RZ, RZ, RZ ;  /* 0x000000ffff0e7224 */ /* 0x000fe200078e00ff */
[----:B------:R-:W-:Y:S01]  /*0750*/  UMOV UR6, 0x7d2cafe2 ;  /* 0x7d2cafe200067882 */ /* 0x000fe20000000000 */
[----:B------:R-:W-:Y:S01]  /*0760*/  IMAD.MOV.U32 R10, RZ, RZ, 0x41ad3b5a ;  /* 0x41ad3b5aff0a7424 */ /* 0x000fe200078e00ff */
[----:B------:R-:W-:Y:S01]  /*0770*/  UMOV UR7, 0x3eb0f5ff ;  /* 0x3eb0f5ff00077882 */ /* 0x000fe20000000000 */
[----:B------:R-:W-:Y:S01]  /*0780*/  IMAD.MOV.U32 R11, RZ, RZ, 0x3ed0f5d2 ;  /* 0x3ed0f5d2ff0b7424 */ /* 0x000fe200078e00ff */
[----:B------:R-:W-:Y:S01]  /*0790*/  UMOV UR8, 0x3b39803f ;  /* 0x3b39803f00087882 */ /* 0x000fe20000000000 */
[----:B------:R-:W-:Y:S01]  /*07a0*/  UMOV UR9, 0x3c7abc9e ;  /* 0x3c7abc9e00097882 */ /* 0x000fe20000000000 */
[----:B------:R-:W-:Y:S03]  /*07b0*/  BSSY.RECONVERGENT B1, `(.L_x_579) ;  /* 0x00000a5000017945 */ /* 0x000fe60003800200 */
[----:B------:R-:W-:-:S10]  /*07c0*/  @!P0 DMUL R20, R6, 1.80143985094819840000e+16 ;  /* 0x4350000006148828 */ /* 0x000fd40000000000 */
[----:B------:R-:W-:Y:S01]  /*07d0*/  @!P0 IMAD.MOV.U32 R5, RZ, RZ, R21 ;  /* 0x000000ffff058224 */ /* 0x000fe200078e0015 */
[----:B------:R-:W-:Y:S01]  /*07e0*/  @!P0 LEA.HI R0, R21, 0xffffffca, RZ, 0xc ;  /* 0xffffffca15008811 */ /* 0x000fe200078f60ff */
[----:B------:R-:W-:Y:S01]  /*07f0*/  @!P0 IMAD.MOV.U32 R12, RZ, RZ, R20 ;  /* 0x000000ffff0c8224 */ /* 0x000fe200078e0014 */
[----:B------:R-:W-:Y:S01]  /*0800*/  MUFU.RCP64H R21, R7 ;  /* 0x0000000700157308 */ /* 0x000fe20000001800 */
[----:B------:R-:W-:Y:S01]  /*0810*/  IMAD.MOV.U32 R20, RZ, RZ, RZ ;  /* 0x000000ffff147224 */ /* 0x000fe200078e00ff */
[----:B------:R-:W-:Y:S01]  /*0820*/  LOP3.LUT R2, R5, 0x800fffff, RZ, 0xc0, !PT ;  /* 0x800fffff05027812 */ /* 0x000fe200078ec0ff */
[----:B------:R-:W-:-:S03]  /*0830*/  VIADD R5, R0, 0xfffffc01 ;  /* 0xfffffc0100057836 */ /* 0x000fc60000000000 */
[----:B------:R-:W-:-:S04]  /*0840*/  LOP3.LUT R13, R2, 0x3ff00000, RZ, 0xfc, !PT ;  /* 0x3ff00000020d7812 */ /* 0x000fc800078efcff */
[----:B------:R-:W-:-:S13]  /*0850*/  ISETP.GE.U32.AND P1, PT, R13, 0x3ff6a09f, PT ;  /* 0x3ff6a09f0d00780c */ /* 0x000fda0003f26070 */
[----:B------:R-:W-:Y:S02]  /*0860*/  @P1 VIADD R3, R13, 0xfff00000 ;  /* 0xfff000000d031836 */ /* 0x000fe40000000000 */
[----:B------:R-:W-:Y:S02]  /*0870*/  @P1 VIADD R5, R0, 0xfffffc02 ;  /* 0xfffffc0200051836 */ /* 0x000fe40000000000 */
        /* <DEDUP_REMOVED lines=17> */
[----:B------:R-:W-:Y:S02]  /*0990*/  DADD R22, R10, R10 ;  /* 0x000000000a167229 */ /* 0x000fe4000000000a */
[----:B------:R-:W-:-:S03]  /*09a0*/  DMUL R10, R2, R2 ;  /* 0x00000002020a7228 */ /* 0x000fc60000000000 */
[----:B------:R-:W-:Y:S01]  /*09b0*/  DFMA R8, R16, R8, UR6 ;  /* 0x0000000610087e2b */ /* 0x000fe20008000008 */
[----:B------:R-:W-:Y:S01]  /*09c0*/  UMOV UR6, 0x258a578b ;  /* 0x258a578b00067882 */ /* 0x000fe20000000000 */
[----:B------:R-:W-:Y:S01]  /*09d0*/  UMOV UR7, 0x3f3c71c7 ;  /* 0x3f3c71c700077882 */ /* 0x000fe20000000000 */
[----:B------:R-:W-:Y:S02]  /*09e0*/  DFMA R22, R12, -R2, R22 ;  /* 0x800000020c16722b */ /* 0x000fe40000000016 */
[----:B------:R-:W-:-:S03]  /*09f0*/  DMUL R12, R2, R10 ;  /* 0x0000000a020c7228 */ /* 0x000fc60000000000 */
[----:B------:R-:W-:Y:S01]  /*0a00*/  DFMA R8, R16, R8, UR6 ;  /* 0x0000000610087e2b */ /* 0x000fe20008000008 */
[----:B------:R-:W-:Y:S01]  /*0a10*/  UMOV UR6, 0x9242b910 ;  /* 0x9242b91000067882 */ /* 0x000fe20000000000 */
[----:B------:R-:W-:Y:S01]  /*0a20*/  UMOV UR7, 0x3f624924 ;  /* 0x3f62492400077882 */ /* 0x000fe20000000000 */
[----:B------:R-:W-:Y:S02]  /*0a30*/  DMUL R14, R14, R22 ;  /* 0x000000160e0e7228 */ /* 0x000fe40000000000 */
[----:B------:R-:W-:-:S03]  /*0a40*/  DFMA R22, R2, R10, -R12 ;  /* 0x0000000a0216722b */ /* 0x000fc6000000080c */
[----:B------:R-:W-:Y:S01]  /*0a50*/  DFMA R8, R16, R8, UR6 ;  /* 0x0000000610087e2b */ /* 0x000fe20008000008 */
[----:B------:R-:W-:Y:S01]  /*0a60*/  UMOV UR6, 0x99999dfb ;  /* 0x99999dfb00067882 */ /* 0x000fe20000000000 */
[----:B------:R-:W-:-:S03]  /*0a70*/  UMOV UR7, 0x3f899999 ;  /* 0x3f89999900077882 */ /* 0x000fc60000000000 */
[----:B------:R-:W-:Y:S01]  /*0a80*/  VIADD R27, R15, 0x100000 ;  /* 0x001000000f1b7836 */ /* 0x000fe20000000000 */
[----:B------:R-:W-:Y:S01]  /*0a90*/  DFMA R22, R14, R10, R22 ;  /* 0x0000000a0e16722b */ /* 0x000fe20000000016 */
[----:B------:R-:W-:Y:S01]  /*0aa0*/  IMAD.MOV.U32 R26, RZ, RZ, R14 ;  /* 0x000000ffff1a7224 */ /* 0x000fe200078e000e */
[----:B------:R-:W-:Y:S01]  /*0ab0*/  DFMA R18, R16, R8, UR6 ;  /* 0x0000000610127e2b */ /* 0x000fe20008000008 */
[----:B------:R-:W-:Y:S01]  /*0ac0*/  UMOV UR6, 0x55555555 ;  /* 0x5555555500067882 */ /* 0x000fe20000000000 */
[----:B------:R-:W-:-:S06]  /*0ad0*/  UMOV UR7, 0x3fb55555 ;  /* 0x3fb5555500077882 */ /* 0x000fcc0000000000 */
[----:B------:R-:W-:-:S08]  /*0ae0*/  DFMA R8, R16, R18, UR6 ;  /* 0x0000000610087e2b */ /* 0x000fd00008000012 */
[----:B------:R-:W-:Y:S01]  /*0af0*/  DADD R24, -R8, UR6 ;  /* 0x0000000608187e29 */ /* 0x000fe20008000100 */
[----:B------:R-:W-:Y:S01]  /*0b00*/  UMOV UR6, 0xb9e7b0 ;  /* 0x00b9e7b000067882 */ /* 0x000fe20000000000 */
[----:B------:R-:W-:-:S06]  /*0b10*/  UMOV UR7, 0x3c46a4cb ;  /* 0x3c46a4cb00077882 */ /* 0x000fcc0000000000 */
[----:B------:R-:W-:Y:S02]  /*0b20*/  DFMA R16, R16, R18, R24 ;  /* 0x000000121010722b */ /* 0x000fe40000000018 */
[----:B------:R-:W-:-:S06]  /*0b30*/  DFMA R24, R2, R2, -R10 ;  /* 0x000000020218722b */ /* 0x000fcc000000080a */
[----:B------:R-:W-:Y:S01]  /*0b40*/  DADD R16, R16, -UR6 ;  /* 0x8000000610107e29 */ /* 0x000fe20008000000 */
[----:B------:R-:W-:Y:S01]  /*0b50*/  UMOV UR6, 0x80000000 ;  /* 0x8000000000067882 */ /* 0x000fe20000000000 */
[----:B------:R-:W-:Y:S01]  /*0b60*/  DFMA R24, R2, R26, R24 ;  /* 0x0000001a0218722b */ /* 0x000fe20000000018 */
[----:B------:R-:W-:-:S05]  /*0b70*/  UMOV UR7, 0x43300000 ;  /* 0x4330000000077882 */ /* 0x000fca0000000000 */
[----:B------:R-:W-:Y:S02]  /*0b80*/  DADD R18, R8, R16 ;  /* 0x0000000008127229 */ /* 0x000fe40000000010 */
[----:B------:R-:W-:-:S06]  /*0b90*/  DFMA R22, R2, R24, R22 ;  /* 0x000000180216722b */ /* 0x000fcc0000000016 */
[----:B------:R-:W-:Y:S02]  /*0ba0*/  DMUL R10, R18, R12 ;  /* 0x0000000c120a7228 */ /* 0x000fe40000000000 */
[----:B------:R-:W-:-:S06]  /*0bb0*/  DADD R8, R8, -R18 ;  /* 0x0000000008087229 */ /* 0x000fcc0000000812 */
[----:B------:R-:W-:Y:S02]  /*0bc0*/  DFMA R24, R18, R12, -R10 ;  /* 0x0000000c1218722b */ /* 0x000fe4000000080a */
[----:B------:R-:W-:-:S06]  /*0bd0*/  DADD R8, R16, R8 ;  /* 0x0000000010087229 */ /* 0x000fcc0000000008 */
[----:B------:R-:W-:-:S08]  /*0be0*/  DFMA R22, R18, R22, R24 ;  /* 0x000000161216722b */ /* 0x000fd00000000018 */
[----:B------:R-:W-:-:S08]  /*0bf0*/  DFMA R22, R8, R12, R22 ;  /* 0x0000000c0816722b */ /* 0x000fd00000000016 */
[----:B------:R-:W-:-:S08]  /*0c00*/  DADD R12, R10, R22 ;  /* 0x000000000a0c7229 */ /* 0x000fd00000000016 */
[--C-:B------:R-:W-:Y:S02]  /*0c10*/  DADD R8, R2, R12.reuse ;  /* 0x0000000002087229 */ /* 0x100fe4000000000c */
[----:B------:R-:W-:-:S06]  /*0c20*/  DADD R10, R10, -R12 ;  /* 0x000000000a0a7229 */ /* 0x000fcc000000080c */
[----:B------:R-:W-:Y:S02]  /*0c30*/  DADD R2, R2, -R8 ;  /* 0x0000000002027229 */ /* 0x000fe40000000808 */
[----:B------:R-:W-:Y:S02]  /*0c40*/  DADD R10, R22, R10 ;  /* 0x00000000160a7229 */ /* 0x000fe4000000000a */
[----:B------:R-:W-:-:S04]  /*0c50*/  DFMA R22, -R6, R20, 1 ;  /* 0x3ff000000616742b */ /* 0x000fc80000000114 */
[----:B------:R-:W-:-:S08]  /*0c60*/  DADD R2, R12, R2 ;  /* 0x000000000c027229 */ /* 0x000fd00000000002 */
[----:B------:R-:W-:-:S08]  /*0c70*/  DADD R2, R10, R2 ;  /* 0x000000000a027229 */ /* 0x000fd00000000002 */
[----:B------:R-:W-:Y:S01]  /*0c80*/  DADD R14, R14, R2 ;  /* 0x000000000e0e7229 */ /* 0x000fe20000000002 */
[----:B------:R-:W-:Y:S01]  /*0c90*/  LOP3.LUT R2, R5, 0x80000000, RZ, 0x3c, !PT ;  /* 0x8000000005027812 */ /* 0x000fe200078e3cff */
[----:B------:R-:W-:-:S06]  /*0ca0*/  IMAD.MOV.U32 R3, RZ, RZ, 0x43300000 ;  /* 0x43300000ff037424 */ /* 0x000fcc00078e00ff */
[----:B------:R-:W-:Y:S02]  /*0cb0*/  DADD R10, R8, R14 ;  /* 0x00000000080a7229 */ /* 0x000fe4000000000e */
[----:B------:R-:W-:Y:S01]  /*0cc0*/  DADD R12, R2, -UR6 ;  /* 0x80000006020c7e29 */ /* 0x000fe20008000000 */
[----:B------:R-:W-:Y:S01]  /*0cd0*/  UMOV UR6, 0xfefa39ef ;  /* 0xfefa39ef00067882 */ /* 0x000fe20000000000 */
[----:B------:R-:W-:-:S04]  /*0ce0*/  UMOV UR7, 0x3fe62e42 ;  /* 0x3fe62e4200077882 */ /* 0x000fc80000000000 */
[--C-:B------:R-:W-:Y:S02]  /*0cf0*/  DADD R8, R8, -R10.reuse ;  /* 0x0000000008087229 */ /* 0x100fe4000000080a */
[----:B------:R-:W-:-:S06]  /*0d00*/  DFMA R2, R12, UR6, R10 ;  /* 0x000000060c027c2b */ /* 0x000fcc000800000a */
[----:B------:R-:W-:Y:S02]  /*0d10*/  DADD R8, R14, R8 ;  /* 0x000000000e087229 */ /* 0x000fe40000000008 */
[----:B------:R-:W-:-:S08]  /*0d20*/  DFMA R16, R12, -UR6, R2 ;  /* 0x800000060c107c2b */ /* 0x000fd00008000002 */
[----:B------:R-:W-:-:S08]  /*0d30*/  DADD R16, -R10, R16 ;  /* 0x000000000a107229 */ /* 0x000fd00000000110 */
[----:B------:R-:W-:-:S08]  /*0d40*/  DADD R8, R8, -R16 ;  /* 0x0000000008087229 */ /* 0x000fd00000000810 */
[----:B------:R-:W-:Y:S02]  /*0d50*/  DFMA R8, R12, UR8, R8 ;  /* 0x000000080c087c2b */ /* 0x000fe40008000008 */
[----:B------:R-:W-:-:S06]  /*0d60*/  DADD R12, R6, -0.5 ;  /* 0xbfe00000060c7429 */ /* 0x000fcc0000000000 */
[----:B------:R-:W-:-:S08]  /*0d70*/  DADD R10, R2, R8 ;  /* 0x00000000020a7229 */ /* 0x000fd00000000008 */
[----:B------:R-:W-:Y:S02]  /*0d80*/  DADD R2, R2, -R10 ;  /* 0x0000000002027229 */ /* 0x000fe4000000080a */
[----:B------:R-:W-:-:S06]  /*0d90*/  DMUL R14, R10, R12 ;  /* 0x0000000c0a0e7228 */ /* 0x000fcc0000000000 */
[----:B------:R-:W-:Y:S02]  /*0da0*/  DADD R2, R8, R2 ;  /* 0x0000000008027229 */ /* 0x000fe40000000002 */
[----:B------:R-:W-:-:S08]  /*0db0*/  DFMA R10, R10, R12, -R14 ;  /* 0x0000000c0a0a722b */ /* 0x000fd0000000080e */
[----:B------:R-:W-:-:S08]  /*0dc0*/  DFMA R10, R2, R12, R10 ;  /* 0x0000000c020a722b */ /* 0x000fd0000000000a */
[----:B------:R-:W-:-:S08]  /*0dd0*/  DADD R8, R14, R10 ;  /* 0x000000000e087229 */ /* 0x000fd0000000000a */
[--C-:B------:R-:W-:Y:S02]  /*0de0*/  DADD R2, -R6, R8.reuse ;  /* 0x0000000006027229 */ /* 0x100fe40000000108 */
[----:B------:R-:W-:-:S06]  /*0df0*/  DADD R14, R14, -R8 ;  /* 0x000000000e0e7229 */ /* 0x000fcc0000000808 */
[----:B------:R-:W-:Y:S02]  /*0e00*/  DADD R12, R8, -R2 ;  /* 0x00000000080c7229 */ /* 0x000fe40000000802 */
[----:B------:R-:W-:-:S06]  /*0e10*/  DADD R8, R10, R14 ;  /* 0x000000000a087229 */ /* 0x000fcc000000000e */
[----:B------:R-:W-:-:S08]  /*0e20*/  DADD R12, -R6, R12 ;  /* 0x00000000060c7229 */ /* 0x000fd0000000010c */
[----:B------:R-:W-:Y:S01]  /*0e30*/  DADD R8, R8, R12 ;  /* 0x0000000008087229 */ /* 0x000fe2000000000c */
[----:B------:R-:W-:Y:S02]  /*0e40*/  IMAD.MOV.U32 R12, RZ, RZ, 0x652b82fe ;  /* 0x652b82feff0c7424 */ /* 0x000fe400078e00ff */
[----:B------:R-:W-:-:S05]  /*0e50*/  IMAD.MOV.U32 R13, RZ, RZ, 0x3ff71547 ;  /* 0x3ff71547ff0d7424 */ /* 0x000fca00078e00ff */
[----:B------:R-:W-:-:S08]  /*0e60*/  DADD R10, R2, R8 ;  /* 0x00000000020a7229 */ /* 0x000fd00000000008 */
[----:B------:R-:W-:Y:S02]  /*0e70*/  DFMA R12, R10, R12, 6.75539944105574400000e+15 ;  /* 0x433800000a0c742b */ /* 0x000fe4000000000c */
[----:B------:R-:W-:-:S06]  /*0e80*/  FSETP.GEU.AND P0, PT, |R11|, 4.1917929649353027344, PT ;  /* 0x4086232b0b00780b */ /* 0x000fcc0003f0e200 */
[----:B------:R-:W-:-:S08]  /*0e90*/  DADD R14, R12, -6.75539944105574400000e+15 ;  /* 0xc33800000c0e7429 */ /* 0x000fd00000000000 */
[----:B------:R-:W-:Y:S01]  /*0ea0*/  DFMA R16, R14, -UR6, R10 ;  /* 0x800000060e107c2b */ /* 0x000fe2000800000a */
[----:B------:R-:W-:Y:S01]  /*0eb0*/  UMOV UR6, 0x3b39803f ;  /* 0x3b39803f00067882 */ /* 0x000fe20000000000 */
[----:B------:R-:W-:-:S06]  /*0ec0*/  UMOV UR7, 0x3c7abc9e ;  /* 0x3c7abc9e00077882 */ /* 0x000fcc0000000000 */
        /* <DEDUP_REMOVED lines=32> */
[----:B------:R-:W-:-:S08]  /*10d0*/  DFMA R14, R22, R22, R22 ;  /* 0x00000016160e722b */ /* 0x000fd00000000016 */
[----:B------:R-:W-:Y:S01]  /*10e0*/  DFMA R14, R20, R14, R20 ;  /* 0x0000000e140e722b */ /* 0x000fe20000000014 */
[----:B------:R-:W-:Y:S02]  /*10f0*/  IMAD R17, R12, 0x100000, R19 ;  /* 0x001000000c117824 */ /* 0x000fe400078e0213 */
[----:B------:R-:W-:Y:S02]  /*1100*/  IMAD.MOV.U32 R20, RZ, RZ, -0x57ecfc2b ;  /* 0xa81303d5ff147424 */ /* 0x000fe400078e00ff */
[----:B------:R-:W-:Y:S02]  /*1110*/  IMAD.MOV.U32 R21, RZ, RZ, 0x3f73c25d ;  /* 0x3f73c25dff157424 */ /* 0x000fe400078e00ff */
        /* <DEDUP_REMOVED lines=12> */
[----:B------:R-:W-:-:S06]  /*11e0*/  @!P1 IMAD.MOV.U32 R12, RZ, RZ, RZ ;  /* 0x000000ffff0c9224 */ /* 0x000fcc00078e00ff */
[----:B------:R-:W-:-:S11]  /*11f0*/  @!P1 DMUL R16, R18, R12 ;  /* 0x0000000c12109228 */ /* 0x000fd60000000000 */
.L_x_580:
[----:B------:R-:W-:Y:S05]  /*1200*/  BSYNC.RECONVERGENT B1 ;  /* 0x0000000000017941 */ /* 0x000fea0003800200 */
.L_x_579:
[----:B------:R-:W-:Y:S01]  /*1210*/  UMOV UR6, 0x7c38a637 ;  /* 0x7c38a63700067882 */ /* 0x000fe20000000000 */
[----:B------:R-:W-:Y:S01]  /*1220*/  UMOV UR7, 0x3f64bee4 ;  /* 0x3f64bee400077882 */ /* 0x000fe20000000000 */
[----:B------:R-:W-:Y:S01]  /*1230*/  DADD R2, R2, -R10 ;  /* 0x0000000002027229 */ /* 0x000fe2000000080a */
[----:B------:R-:W-:Y:S01]  /*1240*/  UMOV UR8, 0x55555556 ;  /* 0x5555555600087882 */ /* 0x000fe20000000000 */
[----:B------:R-:W-:Y:S01]  /*1250*/  DFMA R20, R14, -UR6, R20 ;  /* 0x800000060e147c2b */ /* 0x000fe20008000014 */
[----:B------:R-:W-:Y:S01]  /*1260*/  UMOV UR6, 0xa96cfc72 ;  /* 0xa96cfc7200067882 */ /* 0x000fe20000000000 */
[----:B------:R-:W-:Y:S01]  /*1270*/  UMOV UR7, 0x3f6b7c37 ;  /* 0x3f6b7c3700077882 */ /* 0x000fe20000000000 */
[----:B------:R-:W-:-:S03]  /*1280*/  UMOV UR9, 0x3fb55555 ;  /* 0x3fb5555500097882 */ /* 0x000fc60000000000 */
[----:B------:R-:W-:Y:S02]  /*1290*/  DADD R2, R8, R2 ;  /* 0x0000000008027229 */ /* 0x000fe40000000002 */
[----:B------:R-:W-:Y:S01]  /*12a0*/  DFMA R20, R14, R20, -UR6 ;  /* 0x800000060e147e2b */ /* 0x000fe20008000014 */
[----:B------:R-:W-:Y:S01]  /*12b0*/  UMOV UR6, 0xbde1e324 ;  /* 0xbde1e32400067882 */ /* 0x000fe20000000000 */
[----:B------:R-:W-:-:S04]  /*12c0*/  UMOV UR7, 0x3f35a85a ;  /* 0x3f35a85a00077882 */ /* 0x000fc80000000000 */
[----:B------:R-:W-:Y:S02]  /*12d0*/  DFMA R16, R2, R16, R16 ;  /* 0x000000100210722b */ /* 0x000fe40000000010 */
[----:B------:R-:W-:Y:S01]  /*12e0*/  DFMA R20, R14, R20, UR6 ;  /* 0x000000060e147e2b */ /* 0x000fe20008000014 */
        /* <DEDUP_REMOVED lines=25> */
[----:B------:R-:W-:Y:S02]  /*1480*/  UMOV UR7, 0x3caa6a0d ;  /* 0x3caa6a0d00077882 */ /* 0x000fe40000000000 */
[----:B------:R-:W-:Y:S01]  /*1490*/  DMUL R2, R16, -UR6 ;  /* 0x8000000610027c28 */ /* 0x000fe20008000000 */
[----:B------:R-:W-:Y:S01]  /*14a0*/  UMOV UR6, 0x1ff62706 ;  /* 0x1ff6270600067882 */ /* 0x000fe20000000000 */
[----:B------:R-:W-:Y:S02]  /*14b0*/  UMOV UR7, 0x40040d93 ;  /* 0x40040d9300077882 */ /* 0x000fe40000000000 */
[----:B------:R-:W-:-:S04]  /*14c0*/  DFMA R20, R14, R20, UR8 ;  /* 0x000000080e147e2b */ /* 0x000fc80008000014 */
[----:B------:R-:W-:Y:S01]  /*14d0*/  DFMA R2, R16, UR6, R2 ;  /* 0x0000000610027c2b */ /* 0x000fe20008000002 */
[----:B------:R-:W-:Y:S01]  /*14e0*/  UMOV UR6, 0xe561f648 ;  /* 0xe561f64800067882 */ /* 0x000fe20000000000 */
[----:B------:R-:W-:Y:S02]  /*14f0*/  UMOV UR7, 0x406573fa ;  /* 0x406573fa00077882 */ /* 0x000fe40000000000 */
[----:B------:R-:W-:Y:S02]  /*1500*/  DMUL R20, R14, R20 ;  /* 0x000000140e147228 */ /* 0x000fe40000000000 */
[----:B------:R-:W-:-:S06]  /*1510*/  DSETP.GE.AND P0, PT, R6, UR6, PT ;  /* 0x0000000606007e2a */ /* 0x000fcc000bf06000 */
[----:B------:R-:W-:-:S10]  /*1520*/  DFMA R20, R2, R20, R2 ;  /* 0x000000140214722b */ /* 0x000fd40000000002 */
[----:B------:R-:W-:Y:S02]  /*1530*/  FSEL R2, R20, RZ, !P0 ;  /* 0x000000ff14027208 */ /* 0x000fe40004000000 */
[----:B------:R-:W-:Y:S01]  /*1540*/  FSEL R3, R21, +QNAN , !P0 ;  /* 0x7ff0000015037808 */ /* 0x000fe20004000000 */
[----:B------:R-:W-:Y:S06]  /*1550*/  BRA `(.L_x_578) ;  /* 0x0000001000ac7947 */ /* 0x000fec0003800000 */
.L_x_574:
[----:B------:R-:W-:-:S14]  /*1560*/  DSETP.GEU.AND P0, PT, R6, RZ, PT ;  /* 0x000000ff0600722a */ /* 0x000fdc0003f0e000 */
[----:B------:R-:W-:Y:S05]  /*1570*/  @P0 BRA `(.L_x_581) ;  /* 0x0000001000a00947 */ /* 0x000fea0003800000 */
[----:B------:R-:W0:Y:S02]  /*1580*/  FRND.F64.TRUNC R2, R6 ;  /* 0x0000000600027313 */ /* 0x000e24000030d800 */
[----:B0-----:R-:W-:Y:S01]  /*1590*/  DSETP.NEU.AND P0, PT, R6, R2, PT ;  /* 0x000000020600722a */ /* 0x001fe20003f0d000 */
[----:B------:R-:W-:Y:S02]  /*15a0*/  IMAD.MOV.U32 R2, RZ, RZ, 0x0 ;  /* 0x00000000ff027424 */ /* 0x000fe400078e00ff */
[----:B------:R-:W-:-:S11]  /*15b0*/  IMAD.MOV.U32 R3, RZ, RZ, -0x80000 ;  /* 0xfff80000ff037424 */ /* 0x000fd600078e00ff */
[----:B------:R-:W-:Y:S05]  /*15c0*/  @!P0 BRA `(.L_x_578) ;  /* 0x0000001000908947 */ /* 0x000fea0003800000 */
[----:B------:R-:W-:-:S13]  /*15d0*/  FSETP.GT.AND P0, PT, R7, -2.25, PT ;  /* 0xc01000000700780b */ /* 0x000fda0003f04000 */
[----:B------:R-:W-:Y:S05]  /*15e0*/  @!P0 BRA `(.L_x_582) ;  /* 0x0000000400708947 */ /* 0x000fea0003800000 */
[----:B------:R-:W-:Y:S01]  /*15f0*/  DADD R2, R6, 1 ;  /* 0x3ff0000006027429 */ /* 0x000fe20000000000 */
[C---:B------:R-:W-:Y:S01]  /*1600*/  FSETP.GTU.AND P0, PT, R7.reuse, -2.1875, PT ;  /* 0xc00c00000700780b */ /* 0x040fe20003f0c000 */
[----:B------:R-:W-:Y:S01]  /*1610*/  IMAD.MOV.U32 R14, RZ, RZ, -0x65175a6c ;  /* 0x9ae8a594ff0e7424 */ /* 0x000fe200078e00ff */
[C---:B------:R-:W-:Y:S01]  /*1620*/  FSETP.GTU.AND P1, PT, R7.reuse, -2.0625, PT ;  /* 0xc00400000700780b */ /* 0x040fe20003f2c000 */
[----:B------:R-:W-:Y:S01]  /*1630*/  IMAD.MOV.U32 R15, RZ, RZ, 0x3e8af704 ;  /* 0x3e8af704ff0f7424 */ /* 0x000fe200078e00ff */
[C---:B------:R-:W-:Y:S01]  /*1640*/  FSETP.GTU.AND P2, PT, R7.reuse, -1.9375, PT ;  /* 0xbff800000700780b */ /* 0x040fe20003f4c000 */
[----:B------:R-:W-:Y:S01]  /*1650*/  UMOV UR6, 0x60fcf5c9 ;  /* 0x60fcf5c900067882 */ /* 0x000fe20000000000 */
[----:B------:R-:W-:Y:S01]  /*1660*/  FSETP.GTU.AND P3, PT, R7, -1.75, PT ;  /* 0xbfe000000700780b */ /* 0x000fe20003f6c000 */
[----:B------:R-:W-:Y:S01]  /*1670*/  UMOV UR7, 0x3e381b49 ;  /* 0x3e381b4900077882 */ /* 0x000fe20000000000 */
[----:B------:R-:W-:Y:S01]  /*1680*/  BSSY.RECONVERGENT B1, `(.L_x_583) ;  /* 0x0000051000017945 */ /* 0x000fe20003800200 */
[----:B------:R-:W-:-:S02]  /*1690*/  FSEL R12, R2, R6, !P0 ;  /* 0x00000006020c7208 */ /* 0x000fc40004000000 */
[----:B------:R-:W-:-:S06]  /*16a0*/  FSEL R13, R3, R7, !P0 ;  /* 0x00000007030d7208 */ /* 0x000fcc0004000000 */
[----:B------:R-:W-:-:S10]  /*16b0*/  DADD R2, R12, 1 ;  /* 0x3ff000000c027429 */ /* 0x000fd40000000000 */
[----:B------:R-:W-:Y:S02]  /*16c0*/  FSEL R2, R2, R12, !P1 ;  /* 0x0000000c02027208 */ /* 0x000fe40004800000 */
[----:B------:R-:W-:-:S06]  /*16d0*/  FSEL R3, R3, R13, !P1 ;  /* 0x0000000d03037208 */ /* 0x000fcc0004800000 */
[----:B------:R-:W-:-:S10]  /*16e0*/  DADD R8, R2, 1 ;  /* 0x3ff0000002087429 */ /* 0x000fd40000000000 */
[----:B------:R-:W-:Y:S02]  /*16f0*/  FSEL R10, R8, R2, !P2 ;  /* 0x00000002080a7208 */ /* 0x000fe40005000000 */
[----:B------:R-:W-:-:S06]  /*1700*/  FSEL R11, R9, R3, !P2 ;  /* 0x00000003090b7208 */ /* 0x000fcc0005000000 */
[----:B------:R-:W-:-:S10]  /*1710*/  DADD R8, R10, 1 ;  /* 0x3ff000000a087429 */ /* 0x000fd40000000000 */
[----:B------:R-:W-:Y:S02]  /*1720*/  FSEL R8, R8, R10, !P3 ;  /* 0x0000000a08087208 */ /* 0x000fe40005800000 */
[----:B------:R-:W-:-:S06]  /*1730*/  FSEL R9, R9, R11, !P3 ;  /* 0x0000000b09097208 */ /* 0x000fcc0005800000 */
        /* <DEDUP_REMOVED lines=20> */
[----:B------:R-:W-:Y:S01]  /*1880*/  UMOV UR7, 0x3f7d919c ;  /* 0x3f7d919c00077882 */ /* 0x000fe20000000000 */
[----:B------:R-:W-:-:S05]  /*1890*/  DFMA R14, R6, R6, R6 ;  /* 0x00000006060e722b */ /* 0x000fca0000000006 */
[----:B------:R-:W-:Y:S01]  /*18a0*/  DFMA R16, R8, R16, UR6 ;  /* 0x0000000608107e2b */ /* 0x000fe20008000010 */
[----:B------:R-:W-:Y:S01]  /*18b0*/  UMOV UR6, 0x28386f4d ;  /* 0x28386f4d00067882 */ /* 0x000fe20000000000 */
[----:B------:R-:W-:-:S03]  /*18c0*/  UMOV UR7, 0x3f83b4af ;  /* 0x3f83b4af00077882 */ /* 0x000fc60000000000 */
[----:B------:R-:W-:Y:S02]  /*18d0*/  FSEL R6, R14, R6, !P0 ;  /* 0x000000060e067208 */ /* 0x000fe40004000000 */
[----:B------:R-:W-:Y:S01]  /*18e0*/  FSEL R7, R15, R7, !P0 ;  /* 0x000000070f077208 */ /* 0x000fe20004000000 */
[----:B------:R-:W-:Y:S01]  /*18f0*/  DFMA R16, R8, R16, -UR6 ;  /* 0x8000000608107e2b */ /* 0x000fe20008000010 */
[----:B------:R-:W-:Y:S01]  /*1900*/  UMOV UR6, 0x3c37b4d ;  /* 0x03c37b4d00067882 */ /* 0x000fe20000000000 */
[----:B------:R-:W-:-:S03]  /*1910*/  UMOV UR7, 0x3fa59af1 ;  /* 0x3fa59af100077882 */ /* 0x000fc60000000000 */
[----:B------:R-:W-:-:S03]  /*1920*/  DFMA R12, R12, R6, R6 ;  /* 0x000000060c0c722b */ /* 0x000fc60000000006 */
[----:B------:R-:W-:Y:S01]  /*1930*/  DFMA R16, R8, R16, -UR6 ;  /* 0x8000000608107e2b */ /* 0x000fe20008000010 */
[----:B------:R-:W-:Y:S01]  /*1940*/  UMOV UR6, 0x20b439ef ;  /* 0x20b439ef00067882 */ /* 0x000fe20000000000 */
[----:B------:R-:W-:-:S05]  /*1950*/  UMOV UR7, 0x3fc55123 ;  /* 0x3fc5512300077882 */ /* 0x000fca0000000000 */
[----:B------:R-:W-:Y:S01]  /*1960*/  FSEL R6, R12, R6, !P1 ;  /* 0x000000060c067208 */ /* 0x000fe20004800000 */
[----:B------:R-:W-:Y:S01]  /*1970*/  DFMA R16, R8, R16, UR6 ;  /* 0x0000000608107e2b */ /* 0x000fe20008000010 */
[----:B------:R-:W-:Y:S01]  /*1980*/  FSEL R7, R13, R7, !P1 ;  /* 0x000000070d077208 */ /* 0x000fe20004800000 */
[----:B------:R-:W-:Y:S01]  /*1990*/  UMOV UR6, 0x8fa26f4f ;  /* 0x8fa26f4f00067882 */ /* 0x000fe20000000000 */
[----:B------:R-:W-:-:S04]  /*19a0*/  UMOV UR7, 0x3fa5815e ;  /* 0x3fa5815e00077882 */ /* 0x000fc80000000000 */
[----:B------:R-:W-:Y:S02]  /*19b0*/  DFMA R2, R2, R6, R6 ;  /* 0x000000060202722b */ /* 0x000fe40000000006 */
[----:B------:R-:W-:Y:S01]  /*19c0*/  DFMA R16, R8, R16, -UR6 ;  /* 0x8000000608107e2b */ /* 0x000fe20008000010 */
[----:B------:R-:W-:Y:S01]  /*19d0*/  UMOV UR6, 0x26afa2b ;  /* 0x026afa2b00067882 */ /* 0x000fe20000000000 */
[----:B------:R-:W-:-:S06]  /*19e0*/  UMOV UR7, 0x3fe4fcf4 ;  /* 0x3fe4fcf400077882 */ /* 0x000fcc0000000000 */
[----:B------:R-:W-:Y:S01]  /*19f0*/  DFMA R16, R8, R16, -UR6 ;  /* 0x8000000608107e2b */ /* 0x000fe20008000010 */
[----:B------:R-:W-:Y:S01]  /*1a00*/  FSEL R2, R2, R6, !P2 ;  /* 0x0000000602027208 */ /* 0x000fe20005000000 */
[----:B------:R-:W-:Y:S01]  /*1a10*/  UMOV UR6, 0xfc6fb619 ;  /* 0xfc6fb61900067882 */ /* 0x000fe20000000000 */
[----:B------:R-:W-:Y:S01]  /*1a20*/  FSEL R3, R3, R7, !P2 ;  /* 0x0000000703037208 */ /* 0x000fe20005000000 */
[----:B------:R-:W-:-:S04]  /*1a30*/  UMOV UR7, 0x3fe2788c ;  /* 0x3fe2788c00077882 */ /* 0x000fc80000000000 */
[----:B------:R-:W-:Y:S02]  /*1a40*/  DFMA R16, R8, R16, UR6 ;  /* 0x0000000608107e2b */ /* 0x000fe40008000010 */
[----:B------:R-:W-:-:S06]  /*1a50*/  DFMA R10, R10, R2, R2 ;  /* 0x000000020a0a722b */ /* 0x000fcc0000000002 */
[----:B------:R-:W-:-:S04]  /*1a60*/  DFMA R16, R8, R16, 1 ;  /* 0x3ff000000810742b */ /* 0x000fc80000000010 */
[----:B------:R-:W-:Y:S02]  /*1a70*/  FSEL R2, R10, R2, !P3 ;  /* 0x000000020a027208 */ /* 0x000fe40005800000 */
[----:B------:R-:W-:-:S06]  /*1a80*/  FSEL R3, R11, R3, !P3 ;  /* 0x000000030b037208 */ /* 0x000fcc0005800000 */
[----:B------:R-:W-:-:S06]  /*1a90*/  DMUL R16, R16, R2 ;  /* 0x0000000210107228 */ /* 0x000fcc0000000000 */
        /* <DEDUP_REMOVED lines=9> */
[----:B------:R-:W-:-:S05]  /*1b30*/  LOP3.LUT R0, R17, 0x7fffffff, RZ, 0xc0, !PT ;  /* 0x7fffffff11007812 */ /* 0x000fca00078ec0ff */
[----:B------:R-:W-:Y:S01]  /*1b40*/  VIADD R8, R0, 0xfff00000 ;  /* 0xfff0000000087836 */ /* 0x000fe20000000000 */
[----:B------:R-:W-:-:S07]  /*1b50*/  MOV R0, 0x1b70 ;  /* 0x00001b7000007802 */ /* 0x000fce0000000f00 */
[----:B------:R-:W-:Y:S05]  /*1b60*/  CALL.REL.NOINC `($__internal_18_$__cuda_sm20_dblrcp_rn_slowpath_v3) ;  /* 0x0000000c003c7944 */ /* 0x000fea0003c00000 */
[----:B------:R-:W-:Y:S02]  /*1b70*/  IMAD.MOV.U32 R2, RZ, RZ, R6 ;  /* 0x000000ffff027224 */ /* 0x000fe400078e0006 */
[----:B------:R-:W-:-:S07]  /*1b80*/  IMAD.MOV.U32 R3, RZ, RZ, R7 ;  /* 0x000000ffff037224 */ /* 0x000fce00078e0007 */
.L_x_584:
[----:B------:R-:W-:Y:S05]  /*1b90*/  BSYNC.RECONVERGENT B1 ;  /* 0x0000000000017941 */ /* 0x000fea0003800200 */
.L_x_583:
[----:B------:R-:W-:Y:S05]  /*1ba0*/  BRA `(.L_x_578) ;  /* 0x0000000c00187947 */ /* 0x000fea0003800000 */
.L_x_582:
[----:B------:R-:W-:-:S13]  /*1bb0*/  FSETP.GT.AND P0, PT, R7, -3.611328125, PT ;  /* 0xc06720000700780b */ /* 0x000fda0003f04000 */
        /* <DEDUP_REMOVED lines=15> */
[----:B------:R-:W-:Y:S01]  /*1cb0*/  DADD R24, -RZ, |R6| ;  /* 0x00000000ff187229 */ /* 0x000fe20000000506 */
[----:B------:R-:W-:Y:S01]  /*1cc0*/  LOP3.LUT R0, R22, 0x1, RZ, 0xc0, !PT ;  /* 0x0000000116007812 */ /* 0x000fe200078ec0ff */
[----:B------:R-:W-:Y:S01]  /*1cd0*/  UMOV UR8, 0x69ce2bdf ;  /* 0x69ce2bdf00087882 */ /* 0x000fe20000000000 */
[----:B------:R-:W-:Y:S01]  /*1ce0*/  UMOV UR9, 0x3e5ade15 ;  /* 0x3e5ade1500097882 */ /* 0x000fe20000000000 */
[----:B------:R-:W-:Y:S01]  /*1cf0*/  BSSY.RECONVERGENT B1, `(.L_x_586) ;  /* 0x0000096000017945 */ /* 0x000fe20003800200 */
[----:B------:R-:W-:Y:S01]  /*1d00*/  ISETP.NE.U32.AND P0, PT, R0, 0x1, PT ;  /* 0x000000010000780c */ /* 0x000fe20003f05070 */
[----:B------:R-:W-:-:S02]  /*1d10*/  IMAD.MOV.U32 R0, RZ, RZ, 0x3da8ff83 ;  /* 0x3da8ff83ff007424 */ /* 0x000fc400078e00ff */
[----:B------:R-:W-:Y:S01]  /*1d20*/  IMAD.MOV.U32 R24, RZ, RZ, RZ ;  /* 0x000000ffff187224 */ /* 0x000fe200078e00ff */
[----:B------:R-:W-:Y:S01]  /*1d30*/  ISETP.NE.U32.AND.EX P0, PT, RZ, RZ, PT, P0 ;  /* 0x000000ffff00720c */ /* 0x000fe20003f05100 */
[----:B------:R-:W1:Y:S01]  /*1d40*/  MUFU.RCP64H R25, R25 ;  /* 0x0000001900197308 */ /* 0x000e620000001800 */
[----:B0-----:R-:W-:-:S08]  /*1d50*/  DFMA R2, R2, -0.5, R6 ;  /* 0xbfe000000202782b */ /* 0x001fd00000000006 */
[----:B------:R-:W-:Y:S01]  /*1d60*/  DMUL R26, R2, UR6 ;  /* 0x00000006021a7c28 */ /* 0x000fe20008000000 */
[----:B------:R-:W-:Y:S01]  /*1d70*/  UMOV UR6, 0x54442d18 ;  /* 0x54442d1800067882 */ /* 0x000fe20000000000 */
[----:B------:R-:W-:-:S06]  /*1d80*/  UMOV UR7, 0x400921fb ;  /* 0x400921fb00077882 */ /* 0x000fcc0000000000 */
[----:B------:R-:W-:Y:S01]  /*1d90*/  DFMA R2, R2, UR6, R26 ;  /* 0x0000000602027c2b */ /* 0x000fe2000800001a */
[----:B------:R-:W-:Y:S01]  /*1da0*/  UMOV UR6, 0x7c38a637 ;  /* 0x7c38a63700067882 */ /* 0x000fe20000000000 */
[----:B------:R-:W-:Y:S01]  /*1db0*/  IMAD.MOV.U32 R26, RZ, RZ, 0x20fd8164 ;  /* 0x20fd8164ff1a7424 */ /* 0x000fe200078e00ff */
[----:B------:R-:W-:Y:S01]  /*1dc0*/  FSEL R27, -R0, 0.11223486810922622681, !P0 ;  /* 0x3de5db65001b7808 */ /* 0x000fe20004000100 */
[----:B------:R-:W-:-:S03]  /*1dd0*/  UMOV UR7, 0x3f64bee4 ;  /* 0x3f64bee400077882 */ /* 0x000fc60000000000 */
[----:B------:R-:W-:Y:S01]  /*1de0*/  FSEL R26, R26, -8.06006814911005101289e+34, !P0 ;  /* 0xf9785eba1a1a7808 */ /* 0x000fe20004000000 */
[----:B------:R-:W-:-:S08]  /*1df0*/  DMUL R20, R2, R2 ;  /* 0x0000000202147228 */ /* 0x000fd00000000000 */
[----:B--2---:R-:W-:Y:S02]  /*1e00*/  DFMA R26, R20, R26, R16 ;  /* 0x0000001a141a722b */ /* 0x004fe40000000010 */
[----:B-1----:R-:W-:-:S06]  /*1e10*/  DFMA R16, -|R6|, R24, 1 ;  /* 0x3ff000000610742b */ /* 0x002fcc0000000318 */
[----:B------:R-:W-:Y:S02]  /*1e20*/  DFMA R26, R20, R26, R18 ;  /* 0x0000001a141a722b */ /* 0x000fe40000000012 */
[----:B------:R-:W-:Y:S01]  /*1e30*/  DFMA R16, R16, R16, R16 ;  /* 0x000000101010722b */ /* 0x000fe20000000010 */
[----:B------:R-:W-:Y:S02]  /*1e40*/  IMAD.MOV.U32 R18, RZ, RZ, 0x652b82fe ;  /* 0x652b82feff127424 */ /* 0x000fe400078e00ff */
[----:B------:R-:W-:-:S03]  /*1e50*/  IMAD.MOV.U32 R19, RZ, RZ, 0x3ff71547 ;  /* 0x3ff71547ff137424 */ /* 0x000fc600078e00ff */
[----:B---3--:R-:W-:Y:S02]  /*1e60*/  DFMA R26, R20, R26, R8 ;  /* 0x0000001a141a722b */ /* 0x008fe40000000008 */
[----:B------:R-:W-:Y:S01]  /*1e70*/  DFMA R16, R24, R16, R24 ;  /* 0x000000101810722b */ /* 0x000fe20000000018 */
[----:B------:R-:W-:Y:S01]  /*1e80*/  IMAD.MOV.U32 R24, RZ, RZ, -0x57ecfc2b ;  /* 0xa81303d5ff187424 */ /* 0x000fe200078e00ff */
[----:B------:R-:W-:Y:S01]  /*1e90*/  DFMA R18, |R6|, R18, 6.75539944105574400000e+15 ;  /* 0x433800000612742b */ /* 0x000fe20000000212 */
[----:B------:R-:W-:-:S03]  /*1ea0*/  IMAD.MOV.U32 R25, RZ, RZ, 0x3f73c25d ;  /* 0x3f73c25dff197424 */ /* 0x000fc600078e00ff */
[----:B------:R-:W-:-:S03]  /*1eb0*/  DFMA R10, R20, R26, R10 ;  /* 0x0000001a140a722b */ /* 0x000fc6000000000a */
[----:B------:R-:W-:Y:S01]  /*1ec0*/  DFMA R24, R16, -UR6, R24 ;  /* 0x8000000610187c2b */ /* 0x000fe20008000018 */
[----:B------:R-:W-:Y:S01]  /*1ed0*/  UMOV UR6, 0xa96cfc72 ;  /* 0xa96cfc7200067882 */ /* 0x000fe20000000000 */
[----:B------:R-:W-:Y:S01]  /*1ee0*/  UMOV UR7, 0x3f6b7c37 ;  /* 0x3f6b7c3700077882 */ /* 0x000fe20000000000 */
[----:B------:R-:W-:Y:S01]  /*1ef0*/  DADD R8, R18, -6.75539944105574400000e+15 ;  /* 0xc338000012087429 */ /* 0x000fe20000000000 */
[----:B------:R-:W-:Y:S01]  /*1f00*/  IABS R0, R18 ;  /* 0x0000001200007213 */ /* 0x000fe20000000000 */
[----:B----4-:R-:W-:-:S03]  /*1f10*/  DFMA R10, R20, R10, R12 ;  /* 0x0000000a140a722b */ /* 0x010fc6000000000c */
[----:B------:R-:W-:Y:S01]  /*1f20*/  DFMA R24, R16, R24, -UR6 ;  /* 0x8000000610187e2b */ /* 0x000fe20008000018 */
[----:B------:R-:W-:Y:S01]  /*1f30*/  UMOV UR6, 0xbde1e324 ;  /* 0xbde1e32400067882 */ /* 0x000fe20000000000 */
[----:B------:R-:W-:-:S03]  /*1f40*/  UMOV UR7, 0x3f35a85a ;  /* 0x3f35a85a00077882 */ /* 0x000fc60000000000 */
[----:B------:R-:W-:-:S03]  /*1f50*/  DFMA R10, R20, R10, R14 ;  /* 0x0000000a140a722b */ /* 0x000fc6000000000e */
[----:B------:R-:W-:Y:S01]  /*1f60*/  DFMA R24, R16, R24, UR6 ;  /* 0x0000000610187e2b */ /* 0x000fe20008000018 */
[----:B------:R-:W-:Y:S01]  /*1f70*/  UMOV UR6, 0xf07b3f05 ;  /* 0xf07b3f0500067882 */ /* 0x000fe20000000000 */
[----:B------:R-:W-:-:S03]  /*1f80*/  UMOV UR7, 0x3f4a8b28 ;  /* 0x3f4a8b2800077882 */ /* 0x000fc60000000000 */
[-C--:B------:R-:W-:Y:S02]  /*1f90*/  DFMA R2, R2, R10.reuse, R2 ;  /* 0x0000000a0202722b */ /* 0x080fe40000000002 */
[----:B------:R-:W-:Y:S02]  /*1fa0*/  DFMA R10, R20, R10, 1 ;  /* 0x3ff00000140a742b */ /* 0x000fe4000000000a */
[----:B------:R-:W-:Y:S01]  /*1fb0*/  DFMA R24, R16, R24, UR6 ;  /* 0x0000000610187e2b */ /* 0x000fe20008000018 */
[----:B------:R-:W-:Y:S01]  /*1fc0*/  UMOV UR6, 0xd45a282f ;  /* 0xd45a282f00067882 */ /* 0x000fe20000000000 */
[----:B------:R-:W-:-:S06]  /*1fd0*/  UMOV UR7, 0x3f0a15d1 ;  /* 0x3f0a15d100077882 */ /* 0x000fcc0000000000 */
[----:B------:R-:W-:Y:S01]  /*1fe0*/  DFMA R24, R16, R24, -UR6 ;  /* 0x8000000610187e2b */ /* 0x000fe20008000018 */
[----:B------:R-:W-:Y:S01]  /*1ff0*/  UMOV UR6, 0xfefa39ef ;  /* 0xfefa39ef00067882 */ /* 0x000fe20000000000 */
[----:B------:R-:W-:Y:S01]  /*2000*/  UMOV UR7, 0x3fe62e42 ;  /* 0x3fe62e4200077882 */ /* 0x000fe20000000000 */
[----:B------:R-:W-:Y:S01]  /*2010*/  FSEL R10, R10, R2, !P0 ;  /* 0x000000020a0a7208 */ /* 0x000fe20004000000 */
[----:B------:R-:W-:Y:S01]  /*2020*/  DFMA R26, R8, -UR6, |R6| ;  /* 0x80000006081a7c2b */ /* 0x000fe20008000406 */
[----:B------:R-:W-:Y:S01]  /*2030*/  UMOV UR6, 0x468cb5be ;  /* 0x468cb5be00067882 */ /* 0x000fe20000000000 */
[----:B------:R-:W-:Y:S01]  /*2040*/  UMOV UR7, 0x3f4367d3 ;  /* 0x3f4367d300077882 */ /* 0x000fe20000000000 */
[----:B------:R-:W-:Y:S01]  /*2050*/  FSEL R11, R11, R3, !P0 ;  /* 0x000000030b0b7208 */ /* 0x000fe20004000000 */
[----:B------:R-:W-:Y:S01]  /*2060*/  DFMA R24, R16, R24, -UR6 ;  /* 0x8000000610187e2b */ /* 0x000fe20008000018 */
[----:B------:R-:W-:Y:S01]  /*2070*/  UMOV UR6, 0x3b39803f ;  /* 0x3b39803f00067882 */ /* 0x000fe20000000000 */
[----:B------:R-:W-:Y:S01]  /*2080*/  UMOV UR7, 0x3c7abc9e ;  /* 0x3c7abc9e00077882 */ /* 0x000fe20000000000 */
[----:B------:R-:W-:Y:S01]  /*2090*/  LOP3.LUT P0, RZ, R22, 0x2, RZ, 0xc0, !PT ;  /* 0x0000000216ff7812 */ /* 0x000fe2000780c0ff */
[----:B------:R-:W-:Y:S01]  /*20a0*/  DFMA R8, R8, -UR6, R26 ;  /* 0x8000000608087c2b */ /* 0x000fe2000800001a */
[----:B------:R-:W-:Y:S01]  /*20b0*/  UMOV UR6, 0xe9f1005 ;  /* 0x0e9f100500067882 */ /* 0x000fe20000000000 */
[----:B------:R-:W-:Y:S01]  /*20c0*/  UMOV UR7, 0x3f12471b ;  /* 0x3f12471b00077882 */ /* 0x000fe20000000000 */
[----:B------:R-:W-:Y:S01]  /*20d0*/  IMAD.MOV.U32 R26, RZ, RZ, -0x35dec16 ;  /* 0xfca213eaff1a7424 */ /* 0x000fe200078e00ff */
[----:B------:R-:W-:Y:S01]  /*20e0*/  DFMA R24, R16, R24, UR6 ;  /* 0x0000000610187e2b */ /* 0x000fe20008000018 */
[----:B------:R-:W-:Y:S01]  /*20f0*/  IMAD.MOV.U32 R27, RZ, RZ, 0x3e928af3 ;  /* 0x3e928af3ff1b7424 */ /* 0x000fe200078e00ff */
[----:B------:R-:W-:Y:S01]  /*2100*/  UMOV UR6, 0x4744d5c4 ;  /* 0x4744d5c400067882 */ /* 0x000fe20000000000 */
[----:B------:R-:W-:Y:S01]  /*2110*/  UMOV UR7, 0x3f49b100 ;  /* 0x3f49b10000077882 */ /* 0x000fe20000000000 */
[----:B------:R-:W-:-:S03]  /*2120*/  DADD R2, RZ, -R10 ;  /* 0x00000000ff027229 */ /* 0x000fc6000000080a */
[----:B------:R-:W-:Y:S01]  /*2130*/  DFMA R12, R8, UR8, R26 ;  /* 0x00000008080c7c2b */ /* 0x000fe2000800001a */
[----:B------:R-:W-:Y:S01]  /*2140*/  UMOV UR8, 0x62401315 ;  /* 0x6240131500087882 */ /* 0x000fe20000000000 */
[----:B------:R-:W-:Y:S01]  /*2150*/  DFMA R24, R16, R24, UR6 ;  /* 0x0000000610187e2b */ /* 0x000fe20008000018 */
[----:B------:R-:W-:Y:S01]  /*2160*/  UMOV UR9, 0x3ec71dee ;  /* 0x3ec71dee00097882 */ /* 0x000fe20000000000 */
[----:B------:R-:W-:Y:S01]  /*2170*/  UMOV UR6, 0x69ab4b7f ;  /* 0x69ab4b7f00067882 */ /* 0x000fe20000000000 */
[----:B------:R-:W-:Y:S02]  /*2180*/  UMOV UR7, 0x3f2e13ce ;  /* 0x3f2e13ce00077882 */ /* 0x000fe40000000000 */
[----:B------:R-:W-:Y:S01]  /*2190*/  FSEL R2, R10, R2, !P0 ;  /* 0x000000020a027208 */ /* 0x000fe20004000000 */
[----:B------:R-:W-:Y:S01]  /*21a0*/  DFMA R12, R8, R12, UR8 ;  /* 0x00000008080c7e2b */ /* 0x000fe2000800000c */
[----:B------:R-:W-:Y:S01]  /*21b0*/  UMOV UR8, 0x7c89eb71 ;  /* 0x7c89eb7100087882 */ /* 0x000fe20000000000 */
[----:B------:R-:W-:Y:S01]  /*21c0*/  DFMA R24, R16, R24, -UR6 ;  /* 0x8000000610187e2b */ /* 0x000fe20008000018 */
[----:B------:R-:W-:Y:S01]  /*21d0*/  UMOV UR9, 0x3efa0199 ;  /* 0x3efa019900097882 */ /* 0x000fe20000000000 */
[----:B------:R-:W-:Y:S01]  /*21e0*/  UMOV UR6, 0x8ecf8a01 ;  /* 0x8ecf8a0100067882 */ /* 0x000fe20000000000 */
[----:B------:R-:W-:Y:S01]  /*21f0*/  UMOV UR7, 0x3f65f726 ;  /* 0x3f65f72600077882 */ /* 0x000fe20000000000 */
[----:B------:R-:W-:-:S02]  /*2200*/  FSEL R3, R11, R3, !P0 ;  /* 0x000000030b037208 */ /* 0x000fc40004000000 */
[----:B------:R-:W-:Y:S01]  /*2210*/  DFMA R12, R8, R12, UR8 ;  /* 0x00000008080c7e2b */ /* 0x000fe2000800000c */
[----:B------:R-:W-:Y:S01]  /*2220*/  UMOV UR8, 0x14761f65 ;  /* 0x14761f6500087882 */ /* 0x000fe20000000000 */
[----:B------:R-:W-:Y:S01]  /*2230*/  DFMA R24, R16, R24, -UR6 ;  /* 0x8000000610187e2b */ /* 0x000fe20008000018 */
[----:B------:R-:W-:Y:S01]  /*2240*/  UMOV UR9, 0x3f2a01a0 ;  /* 0x3f2a01a000097882 */ /* 0x000fe20000000000 */
[----:B------:R-:W-:Y:S01]  /*2250*/  UMOV UR6, 0x1c71ace0 ;  /* 0x1c71ace000067882 */ /* 0x000fe20000000000 */
[----:B------:R-:W-:Y:S01]  /*2260*/  UMOV UR7, 0x3f6c71c7 ;  /* 0x3f6c71c700077882 */ /* 0x000fe20000000000 */
[----:B------:R-:W-:Y:S02]  /*2270*/  ISETP.GT.AND P0, PT, R0, 0x3fe, PT ;  /* 0x000003fe0000780c */ /* 0x000fe40003f04270 */
[----:B------:R-:W-:Y:S01]  /*2280*/  DFMA R12, R8, R12, UR8 ;  /* 0x00000008080c7e2b */ /* 0x000fe2000800000c */
[----:B------:R-:W-:Y:S01]  /*2290*/  UMOV UR8, 0x1852b7af ;  /* 0x1852b7af00087882 */ /* 0x000fe20000000000 */
[----:B------:R-:W-:Y:S01]  /*22a0*/  DFMA R24, R16, R24, UR6 ;  /* 0x0000000610187e2b */ /* 0x000fe20008000018 */
[----:B------:R-:W-:Y:S01]  /*22b0*/  UMOV UR9, 0x3f56c16c ;  /* 0x3f56c16c00097882 */ /* 0x000fe20000000000 */
[----:B------:R-:W-:Y:S01]  /*22c0*/  UMOV UR6, 0x55555556 ;  /* 0x5555555600067882 */ /* 0x000fe20000000000 */
[----:B------:R-:W-:-:S03]  /*22d0*/  UMOV UR7, 0x3fb55555 ;  /* 0x3fb5555500077882 */ /* 0x000fc60000000000 */
[----:B------:R-:W-:Y:S02]  /*22e0*/  DFMA R12, R8, R12, UR8 ;  /* 0x00000008080c7e2b */ /* 0x000fe4000800000c */
[----:B------:R-:W-:Y:S01]  /*22f0*/  DFMA R24, R16, R24, UR6 ;  /* 0x0000000610187e2b */ /* 0x000fe20008000018 */
[----:B------:R-:W-:Y:S01]  /*2300*/  UMOV UR6, 0x11122322 ;  /* 0x1112232200067882 */ /* 0x000fe20000000000 */
[----:B------:R-:W-:Y:S01]  /*2310*/  UMOV UR7, 0x3f811111 ;  /* 0x3f81111100077882 */ /* 0x000fe20000000000 */
[C---:B------:R-:W-:Y:S01]  /*2320*/  @P0 VIADD R5, R18.reuse, 0x7fe ;  /* 0x000007fe12050836 */ /* 0x040fe20000000000 */
[----:B------:R-:W-:Y:S02]  /*2330*/  @!P0 LEA R18, R18, 0x3ff00000, 0x14 ;  /* 0x3ff0000012128811 */ /* 0x000fe400078ea0ff */
[----:B------:R-:W-:Y:S01]  /*2340*/  DFMA R12, R8, R12, UR6 ;  /* 0x00000006080c7e2b */ /* 0x000fe2000800000c */
[----:B------:R-:W-:Y:S01]  /*2350*/  UMOV UR6, 0x555502a1 ;  /* 0x555502a100067882 */ /* 0x000fe20000000000 */
[----:B------:R-:W-:Y:S01]  /*2360*/  DMUL R24, R16, R24 ;  /* 0x0000001810187228 */ /* 0x000fe20000000000 */
[----:B------:R-:W-:Y:S01]  /*2370*/  UMOV UR7, 0x3fa55555 ;  /* 0x3fa5555500077882 */ /* 0x000fe20000000000 */
[----:B------:R-:W-:-:S04]  /*2380*/  @P0 IMAD.SHL.U32 R0, R5, 0x80000, RZ ;  /* 0x0008000005000824 */ /* 0x000fc800078e00ff */
[----:B------:R-:W-:Y:S01]  /*2390*/  DFMA R12, R8, R12, UR6 ;  /* 0x00000006080c7e2b */ /* 0x000fe2000800000c */
[----:B------:R-:W-:Y:S01]  /*23a0*/  UMOV UR6, 0x55555511 ;  /* 0x5555551100067882 */ /* 0x000fe20000000000 */
[----:B------:R-:W-:Y:S01]  /*23b0*/  DFMA R10, R2, R24, R2 ;  /* 0x00000018020a722b */ /* 0x000fe20000000002 */
[----:B------:R-:W-:Y:S01]  /*23c0*/  UMOV UR7, 0x3fc55555 ;  /* 0x3fc5555500077882 */ /* 0x000fe20000000000 */
[----:B------:R-:W-:-:S04]  /*23d0*/  IMAD.MOV.U32 R2, RZ, RZ, 0x1 ;  /* 0x00000001ff027424 */ /* 0x000fc800078e00ff */
[----:B------:R-:W-:Y:S01]  /*23e0*/  DFMA R12, R8, R12, UR6 ;  /* 0x00000006080c7e2b */ /* 0x000fe2000800000c */
[----:B------:R-:W-:Y:S01]  /*23f0*/  UMOV UR6, 0xb ;  /* 0x0000000b00067882 */ /* 0x000fe20000000000 */
[----:B------:R-:W-:Y:S01]  /*2400*/  DMUL R10, |R6|, R10 ;  /* 0x0000000a060a7228 */ /* 0x000fe20000000200 */
[----:B------:R-:W-:-:S05]  /*2410*/  UMOV UR7, 0x3fe00000 ;  /* 0x3fe0000000077882 */ /* 0x000fca0000000000 */
[----:B------:R-:W0:Y:S01]  /*2420*/  MUFU.RCP64H R3, R11 ;  /* 0x0000000b00037308 */ /* 0x000e220000001800 */
[----:B------:R-:W-:Y:S01]  /*2430*/  DFMA R12, R8, R12, UR6 ;  /* 0x00000006080c7e2b */ /* 0x000fe2000800000c */
[----:B------:R-:W-:Y:S01]  /*2440*/  UMOV UR6, 0x6f814637 ;  /* 0x6f81463700067882 */ /* 0x000fe20000000000 */
[----:B------:R-:W-:-:S06]  /*2450*/  UMOV UR7, 0x3c9a6a0d ;  /* 0x3c9a6a0d00077882 */ /* 0x000fcc0000000000 */
[----:B------:R-:W-:-:S08]  /*2460*/  DFMA R12, R8, R12, 1 ;  /* 0x3ff00000080c742b */ /* 0x000fd0000000000c */
[----:B------:R-:W-:Y:S02]  /*2470*/  DFMA R8, R8, R12, 1 ;  /* 0x3ff000000808742b */ /* 0x000fe4000000000c */
[----:B0-----:R-:W-:Y:S01]  /*2480*/  DFMA R14, -R10, R2, 1 ;  /* 0x3ff000000a0e742b */ /* 0x001fe20000000102 */
[----:B------:R-:W-:Y:S01]  /*2490*/  @P0 LOP3.LUT R13, R0, 0xfff00000, RZ, 0xc0, !PT ;  /* 0xfff00000000d0812 */ /* 0x000fe200078ec0ff */
[----:B------:R-:W-:-:S04]  /*24a0*/  @P0 IMAD.MOV.U32 R12, RZ, RZ, RZ ;  /* 0x000000ffff0c0224 */ /* 0x000fc800078e00ff */
[----:B------:R-:W-:Y:S02]  /*24b0*/  @P0 IMAD R18, R5, 0x100000, -R13 ;  /* 0x0010000005120824 */ /* 0x000fe400078e0a0d */
[----:B------:R-:W-:Y:S02]  /*24c0*/  @P0 DMUL R8, R8, R12 ;  /* 0x0000000c08080228 */ /* 0x000fe40000000000 */
[----:B------:R-:W-:Y:S01]  /*24d0*/  DFMA R14, R14, R14, R14 ;  /* 0x0000000e0e0e722b */ /* 0x000fe2000000000e */
[----:B------:R-:W-:Y:S02]  /*24e0*/  IMAD.MOV.U32 R12, RZ, RZ, RZ ;  /* 0x000000ffff0c7224 */ /* 0x000fe400078e00ff */
[----:B------:R-:W-:-:S05]  /*24f0*/  IMAD.MOV.U32 R13, RZ, RZ, R18 ;  /* 0x000000ffff0d7224 */ /* 0x000fca00078e0012 */
[----:B------:R-:W-:Y:S02]  /*2500*/  DFMA R14, R2, R14, R2 ;  /* 0x0000000e020e722b */ /* 0x000fe40000000002 */
[----:B------:R-:W-:-:S06]  /*2510*/  DMUL R12, R12, R8 ;  /* 0x000000080c0c7228 */ /* 0x000fcc0000000000 */
[----:B------:R-:W-:Y:S02]  /*2520*/  DFMA R8, -R10, R14, 1 ;  /* 0x3ff000000a08742b */ /* 0x000fe4000000010e */
[----:B------:R-:W-:Y:S01]  /*2530*/  DMUL R2, R12, -UR6 ;  /* 0x800000060c027c28 */ /* 0x000fe20008000000 */
[----:B------:R-:W-:Y:S01]  /*2540*/  UMOV UR6, 0x1ff62706 ;  /* 0x1ff6270600067882 */ /* 0x000fe20000000000 */
[----:B------:R-:W-:-:S04]  /*2550*/  UMOV UR7, 0x3ff40d93 ;  /* 0x3ff40d9300077882 */ /* 0x000fc80000000000 */
[----:B------:R-:W-:Y:S02]  /*2560*/  DFMA R8, R14, R8, R14 ;  /* 0x000000080e08722b */ /* 0x000fe4000000000e */
[----:B------:R-:W-:-:S08]  /*2570*/  DFMA R16, R12, UR6, R2 ;  /* 0x000000060c107c2b */ /* 0x000fd00008000002 */
        /* <DEDUP_REMOVED lines=13> */
.L_x_587:
[----:B------:R-:W-:Y:S05]  /*2650*/  BSYNC.RECONVERGENT B1 ;  /* 0x0000000000017941 */ /* 0x000fea0003800200 */
.L_x_586:
[----:B------:R-:W-:Y:S01]  /*2660*/  DADD R8, |R6|, -0.5 ;  /* 0xbfe0000006087429 */ /* 0x000fe20000000200 */
[----:B------:R-:W-:Y:S01]  /*2670*/  FSETP.GTU.AND P0, PT, R7, -3.529541015625, PT ;  /* 0xc061e4000700780b */ /* 0x000fe20003f0c000 */
[----:B------:R-:W-:Y:S01]  /*2680*/  DADD R26, -RZ, |R6| ;  /* 0x00000000ff1a7229 */ /* 0x000fe20000000506 */
[----:B------:R-:W-:Y:S01]  /*2690*/  BSSY.RECONVERGENT B1, `(.L_x_588) ;  /* 0x0000005000017945 */ /* 0x000fe20003800200 */
[----:B------:R-:W-:-:S06]  /*26a0*/  MOV R0, 0x26e0 ;  /* 0x000026e000007802 */ /* 0x000fcc0000000f00 */
[----:B------:R-:W-:-:S05]  /*26b0*/  VIADD R5, R9, 0xfff00000 ;  /* 0xfff0000009057836 */ /* 0x000fca0000000000 */
[----:B------:R-:W-:-:S07]  /*26c0*/  FSEL R9, R9, R5, P0 ;  /* 0x0000000509097208 */ /* 0x000fce0000000000 */
[----:B------:R-:W-:Y:S05]  /*26d0*/  CALL.REL.NOINC `($gamma_f64$__internal_accurate_pow) ;  /* 0x0000000800787944 */ /* 0x000fea0003c00000 */
[----:B------:R-:W-:Y:S05]  /*26e0*/  BSYNC.RECONVERGENT B1 ;  /* 0x0000000000017941 */ /* 0x000fea0003800200 */
.L_x_588:
[----:B------:R-:W-:Y:S01]  /*26f0*/  IMAD.MOV.U32 R8, RZ, RZ, R5 ;  /* 0x000000ffff087224 */ /* 0x000fe200078e0005 */
[----:B------:R-:W-:Y:S01]  /*2700*/  FSETP.GTU.AND P0, PT, R7, -3.529541015625, PT ;  /* 0xc061e4000700780b */ /* 0x000fe20003f0c000 */
[----:B------:R-:W-:-:S06]  /*2710*/  IMAD.MOV.U32 R9, RZ, RZ, R14 ;  /* 0x000000ffff097224 */ /* 0x000fcc00078e000e */
[----:B------:R-:W-:-:S10]  /*2720*/  DMUL R10, R8, R2 ;  /* 0x00000002080a7228 */ /* 0x000fd40000000000 */
[----:B------:R-:W-:Y:S02]  /*2730*/  FSEL R2, R10, R2, !P0 ;  /* 0x000000020a027208 */ /* 0x000fe40004000000 */
[----:B------:R-:W-:-:S06]  /*2740*/  FSEL R3, R11, R3, !P0 ;  /* 0x000000030b037208 */ /* 0x000fcc0004000000 */
[----:B------:R-:W-:Y:S01]  /*2750*/  DMUL R2, R8, R2 ;  /* 0x0000000208027228 */ /* 0x000fe20000000000 */
[----:B------:R-:W-:Y:S10]  /*2760*/  BRA `(.L_x_578) ;  /* 0x0000000000287947 */ /* 0x000ff40003800000 */
.L_x_585:
[----:B------:R-:W0:Y:S02]  /*2770*/  FRND.F64.FLOOR R6, R6 ;  /* 0x0000000600067313 */ /* 0x000e240000305800 */
[----:B0-----:R-:W-:-:S10]  /*2780*/  DMUL R8, R6, 0.5 ;  /* 0x3fe0000006087828 */ /* 0x001fd40000000000 */
[----:B------:R-:W0:Y:S02]  /*2790*/  FRND.F64.FLOOR R8, R8 ;  /* 0x0000000800087313 */ /* 0x000e240000305800 */
[----:B0-----:R-:W-:-:S08]  /*27a0*/  DADD R2, R8, R8 ;  /* 0x0000000008027229 */ /* 0x001fd00000000008 */
[----:B------:R-:W-:-:S08]  /*27b0*/  DADD R2, R6, -R2 ;  /* 0x0000000006027229 */ /* 0x000fd00000000802 */
[----:B------:R-:W-:Y:S01]  /*27c0*/  DSETP.NEU.AND P0, PT, R2, 1, PT ;  /* 0x3ff000000200742a */ /* 0x000fe20003f0d000 */
[----:B------:R-:W-:-:S05]  /*27d0*/  IMAD.MOV.U32 R2, RZ, RZ, RZ ;  /* 0x000000ffff027224 */ /* 0x000fca00078e00ff */
[----:B------:R-:W-:Y:S01]  /*27e0*/  FSEL R3, -RZ, RZ, !P0 ;  /* 0x000000ffff037208 */ /* 0x000fe20004000100 */
[----:B------:R-:W-:Y:S07]  /*27f0*/  BRA `(.L_x_578) ;  /* 0x0000000000047947 */ /* 0x000fee0003800000 */
.L_x_581:
[----:B------:R-:W-:-:S11]  /*2800*/  DADD R2, R6, R6 ;  /* 0x0000000006027229 */ /* 0x000fd60000000006 */
.L_x_578:
[----:B------:R-:W-:Y:S05]  /*2810*/  BSYNC.RECONVERGENT B0 ;  /* 0x0000000000007941 */ /* 0x000fea0003800200 */
.L_x_573:
[----:B------:R-:W0:Y:S02]  /*2820*/  LDC.64 R6, c[0x0][0x388] ;  /* 0x0000e200ff067b82 */ /* 0x000e240000000a00 */
[----:B0-----:R-:W-:-:S05]  /*2830*/  IMAD.WIDE.U32 R4, R4, 0x8, R6 ;  /* 0x0000000804047825 */ /* 0x001fca00078e0006 */
[----:B------:R-:W-:Y:S01]  /*2840*/  STG.E.64 desc[UR4][R4.64], R2 ;  /* 0x0000000204007986 */ /* 0x000fe2000c101b04 */
[----:B------:R-:W-:Y:S05]  /*2850*/  EXIT ;  /* 0x000000000000794d */ /* 0x000fea0003800000 */
        .weak           $__internal_18_$__cuda_sm20_dblrcp_rn_slowpath_v3
        .type           $__internal_18_$__cuda_sm20_dblrcp_rn_slowpath_v3,@function
        .size           $__internal_18_$__cuda_sm20_dblrcp_rn_slowpath_v3,($__internal_19_$__cuda_sm20_div_rn_f64_full - $__internal_18_$__cuda_sm20_dblrcp_rn_slowpath_v3)
$__internal_18_$__cuda_sm20_dblrcp_rn_slowpath_v3:
[----:B------:R-:W-:Y:S01]  /*2860*/  IMAD.MOV.U32 R2, RZ, RZ, R16 ;  /* 0x000000ffff027224 */ /* 0x000fe200078e0010 */
[----:B------:R-:W-:Y:S01]  /*2870*/  BSSY.RECONVERGENT B2, `(.L_x_589) ;  /* 0x0000025000027945 */ /* 0x000fe20003800200 */
[----:B------:R-:W-:-:S06]  /*2880*/  IMAD.MOV.U32 R3, RZ, RZ, R17 ;  /* 0x000000ffff037224 */ /* 0x000fcc00078e0011 */
[----:B------:R-:W-:-:S14]  /*2890*/  DSETP.GTU.AND P0, PT, |R2|, +INF , PT ;  /* 0x7ff000000200742a */ /* 0x000fdc0003f0c200 */
        /* <DEDUP_REMOVED lines=22> */
.L_x_592:
        /* <DEDUP_REMOVED lines=10> */
.L_x_590:
[----:B------:R-:W-:Y:S01]  /*2aa0*/  LOP3.LUT R7, R3, 0x80000, RZ, 0xfc, !PT ;  /* 0x0008000003077812 */ /* 0x000fe200078efcff */
[----:B------:R-:W-:-:S07]  /*2ab0*/  IMAD.MOV.U32 R6, RZ, RZ, R2 ;  /* 0x000000ffff067224 */ /* 0x000fce00078e0002 */
.L_x_591:
[----:B------:R-:W-:Y:S05]  /*2ac0*/  BSYNC.RECONVERGENT B2 ;  /* 0x0000000000027941 */ /* 0x000fea0003800200 */
.L_x_589:
[----:B------:R-:W-:Y:S02]  /*2ad0*/  IMAD.MOV.U32 R2, RZ, RZ, R0 ;  /* 0x000000ffff027224 */ /* 0x000fe400078e0000 */
[----:B------:R-:W-:-:S04]  /*2ae0*/  IMAD.MOV.U32 R3, RZ, RZ, 0x0 ;  /* 0x00000000ff037424 */ /* 0x000fc800078e00ff */
[----:B------:R-:W-:Y:S05]  /*2af0*/  RET.REL.NODEC R2 `(gamma_f64) ;  /* 0xffffffd402407950 */ /* 0x000fea0003c3ffff */
        .weak           $__internal_19_$__cuda_sm20_div_rn_f64_full
        .type           $__internal_19_$__cuda_sm20_div_rn_f64_full,@function
        .size           $__internal_19_$__cuda_sm20_div_rn_f64_full,($gamma_f64$__internal_accurate_pow - $__internal_19_$__cuda_sm20_div_rn_f64_full)
$__internal_19_$__cuda_sm20_div_rn_f64_full:
[C---:B------:R-:W-:Y:S01]  /*2b00*/  FSETP.GEU.AND P0, PT, |R11|.reuse, 1.469367938527859385e-39, PT ;  /* 0x001000000b00780b */ /* 0x040fe20003f0e200 */
[----:B------:R-:W-:Y:S01]  /*2b10*/  IMAD.MOV.U32 R18, RZ, RZ, 0x1 ;  /* 0x00000001ff127424 */ /* 0x000fe200078e00ff */
[----:B------:R-:W-:Y:S01]  /*2b20*/  LOP3.LUT R8, R11, 0x800fffff, RZ, 0xc0, !PT ;  /* 0x800fffff0b087812 */ /* 0x000fe200078ec0ff */
[----:B------:R-:W-:Y:S01]  /*2b30*/  BSSY.RECONVERGENT B2, `(.L_x_593) ;  /* 0x0000055000027945 */ /* 0x000fe20003800200 */
[C---:B------:R-:W-:Y:S02]  /*2b40*/  FSETP.GEU.AND P2, PT, |R13|.reuse, 1.469367938527859385e-39, PT ;  /* 0x001000000d00780b */ /* 0x040fe40003f4e200 */
[----:B------:R-:W-:Y:S01]  /*2b50*/  LOP3.LUT R9, R8, 0x3ff00000, RZ, 0xfc, !PT ;  /* 0x3ff0000008097812 */ /* 0x000fe200078efcff */
[----:B------:R-:W-:Y:S01]  /*2b60*/  IMAD.MOV.U32 R8, RZ, RZ, R10 ;  /* 0x000000ffff087224 */ /* 0x000fe200078e000a */
[----:B------:R-:W-:Y:S02]  /*2b70*/  LOP3.LUT R5, R13, 0x7ff00000, RZ, 0xc0, !PT ;  /* 0x7ff000000d057812 */ /* 0x000fe400078ec0ff */
[----:B------:R-:W-:-:S03]  /*2b80*/  LOP3.LUT R16, R11, 0x7ff00000, RZ, 0xc0, !PT ;  /* 0x7ff000000b107812 */ /* 0x000fc600078ec0ff */
[----:B------:R-:W-:Y:S01]  /*2b90*/  @!P0 DMUL R8, R10, 8.98846567431157953865e+307 ;  /* 0x7fe000000a088828 */ /* 0x000fe20000000000 */
[----:B------:R-:W-:-:S03]  /*2ba0*/  ISETP.GE.U32.AND P1, PT, R5, R16, PT ;  /* 0x000000100500720c */ /* 0x000fc60003f26070 */
[----:B------:R-:W-:Y:S01]  /*2bb0*/  @!P2 LOP3.LUT R14, R11, 0x7ff00000, RZ, 0xc0, !PT ;  /* 0x7ff000000b0ea812 */ /* 0x000fe200078ec0ff */
[----:B------:R-:W-:Y:S01]  /*2bc0*/  @!P2 IMAD.MOV.U32 R20, RZ, RZ, RZ ;  /* 0x000000ffff14a224 */ /* 0x000fe200078e00ff */
[----:B------:R-:W0:Y:S02]  /*2bd0*/  MUFU.RCP64H R19, R9 ;  /* 0x0000000900137308 */ /* 0x000e240000001800 */
[----:B------:R-:W-:Y:S01]  /*2be0*/  @!P2 ISETP.GE.U32.AND P3, PT, R5, R14, PT ;  /* 0x0000000e0500a20c */ /* 0x000fe20003f66070 */
[----:B------:R-:W-:-:S05]  /*2bf0*/  IMAD.MOV.U32 R14, RZ, RZ, 0x1ca00000 ;  /* 0x1ca00000ff0e7424 */ /* 0x000fca00078e00ff */
[----:B------:R-:W-:-:S04]  /*2c00*/  @!P2 SEL R15, R14, 0x63400000, !P3 ;  /* 0x634000000e0fa807 */ /* 0x000fc80005800000 */
[----:B------:R-:W-:-:S04]  /*2c10*/  @!P2 LOP3.LUT R15, R15, 0x80000000, R13, 0xf8, !PT ;  /* 0x800000000f0fa812 */ /* 0x000fc800078ef80d */
[----:B------:R-:W-:Y:S01]  /*2c20*/  @!P2 LOP3.LUT R21, R15, 0x100000, RZ, 0xfc, !PT ;  /* 0x001000000f15a812 */ /* 0x000fe200078efcff */
[----:B0-----:R-:W-:-:S08]  /*2c30*/  DFMA R2, R18, -R8, 1 ;  /* 0x3ff000001202742b */ /* 0x001fd00000000808 */
[----:B------:R-:W-:-:S08]  /*2c40*/  DFMA R2, R2, R2, R2 ;  /* 0x000000020202722b */ /* 0x000fd00000000002 */
[----:B------:R-:W-:Y:S01]  /*2c50*/  DFMA R18, R18, R2, R18 ;  /* 0x000000021212722b */ /* 0x000fe20000000012 */
[----:B------:R-:W-:Y:S01]  /*2c60*/  SEL R3, R14, 0x63400000, !P1 ;  /* 0x634000000e037807 */ /* 0x000fe20004800000 */
[----:B------:R-:W-:-:S03]  /*2c70*/  IMAD.MOV.U32 R2, RZ, RZ, R12 ;  /* 0x000000ffff027224 */ /* 0x000fc600078e000c */
[----:B------:R-:W-:-:S03]  /*2c80*/  LOP3.LUT R3, R3, 0x800fffff, R13, 0xf8, !PT ;  /* 0x800fffff03037812 */ /* 0x000fc600078ef80d */
[----:B------:R-:W-:-:S03]  /*2c90*/  DFMA R22, R18, -R8, 1 ;  /* 0x3ff000001216742b */ /* 0x000fc60000000808 */
[----:B------:R-:W-:-:S05]  /*2ca0*/  @!P2 DFMA R2, R2, 2, -R20 ;  /* 0x400000000202a82b */ /* 0x000fca0000000814 */
[----:B------:R-:W-:Y:S01]  /*2cb0*/  DFMA R18, R18, R22, R18 ;  /* 0x000000161212722b */ /* 0x000fe20000000012 */
[----:B------:R-:W-:Y:S02]  /*2cc0*/  IMAD.MOV.U32 R23, RZ, RZ, R5 ;  /* 0x000000ffff177224 */ /* 0x000fe400078e0005 */
[----:B------:R-:W-:Y:S01]  /*2cd0*/  IMAD.MOV.U32 R22, RZ, RZ, R16 ;  /* 0x000000ffff167224 */ /* 0x000fe200078e0010 */
[----:B------:R-:W-:Y:S02]  /*2ce0*/  @!P0 LOP3.LUT R22, R9, 0x7ff00000, RZ, 0xc0, !PT ;  /* 0x7ff0000009168812 */ /* 0x000fe400078ec0ff */
[----:B------:R-:W-:Y:S02]  /*2cf0*/  @!P2 LOP3.LUT R23, R3, 0x7ff00000, RZ, 0xc0, !PT ;  /* 0x7ff000000317a812 */ /* 0x000fe400078ec0ff */
[----:B------:R-:W-:Y:S01]  /*2d00*/  DMUL R20, R18, R2 ;  /* 0x0000000212147228 */ /* 0x000fe20000000000 */
[----:B------:R-:W-:Y:S02]  /*2d10*/  VIADD R24, R22, 0xffffffff ;  /* 0xffffffff16187836 */ /* 0x000fe40000000000 */
[----:B------:R-:W-:-:S05]  /*2d20*/  VIADD R15, R23, 0xffffffff ;  /* 0xffffffff170f7836 */ /* 0x000fca0000000000 */
[----:B------:R-:W-:Y:S01]  /*2d30*/  DFMA R16, R20, -R8, R2 ;  /* 0x800000081410722b */ /* 0x000fe20000000002 */
[----:B------:R-:W-:-:S04]  /*2d40*/  ISETP.GT.U32.AND P0, PT, R15, 0x7feffffe, PT ;  /* 0x7feffffe0f00780c */ /* 0x000fc80003f04070 */
[----:B------:R-:W-:-:S03]  /*2d50*/  ISETP.GT.U32.OR P0, PT, R24, 0x7feffffe, P0 ;  /* 0x7feffffe1800780c */ /* 0x000fc60000704470 */
[----:B------:R-:W-:-:S10]  /*2d60*/  DFMA R16, R18, R16, R20 ;  /* 0x000000101210722b */ /* 0x000fd40000000014 */
        /* <DEDUP_REMOVED lines=28> */
.L_x_594:
        /* <DEDUP_REMOVED lines=16> */
.L_x_597:
[----:B------:R-:W-:Y:S01]  /*3030*/  LOP3.LUT R15, R11, 0x80000, RZ, 0xfc, !PT ;  /* 0x000800000b0f7812 */ /* 0x000fe200078efcff */
[----:B------:R-:W-:Y:S01]  /*3040*/  IMAD.MOV.U32 R14, RZ, RZ, R10 ;  /* 0x000000ffff0e7224 */ /* 0x000fe200078e000a */
[----:B------:R-:W-:Y:S06]  /*3050*/  BRA `(.L_x_595) ;  /* 0x0000000000087947 */ /* 0x000fec0003800000 */
.L_x_596:
[----:B------:R-:W-:Y:S01]  /*3060*/  LOP3.LUT R15, R13, 0x80000, RZ, 0xfc, !PT ;  /* 0x000800000d0f7812 */ /* 0x000fe200078efcff */
[----:B------:R-:W-:-:S07]  /*3070*/  IMAD.MOV.U32 R14, RZ, RZ, R12 ;  /* 0x000000ffff0e7224 */ /* 0x000fce00078e000c */
.L_x_595:
[----:B------:R-:W-:Y:S05]  /*3080*/  BSYNC.RECONVERGENT B2 ;  /* 0x0000000000027941 */ /* 0x000fea0003800200 */
.L_x_593:
[----:B------:R-:W-:Y:S02]  /*3090*/  IMAD.MOV.U32 R2, RZ, RZ, R0 ;  /* 0x000000ffff027224 */ /* 0x000fe400078e0000 */
[----:B------:R-:W-:-:S04]  /*30a0*/  IMAD.MOV.U32 R3, RZ, RZ, 0x0 ;  /* 0x00000000ff037424 */ /* 0x000fc800078e00ff */
[----:B------:R-:W-:Y:S05]  /*30b0*/  RET.REL.NODEC R2 `(gamma_f64) ;  /* 0xffffffcc02d07950 */ /* 0x000fea0003c3ffff */
        .type           $gamma_f64$__internal_accurate_pow,@function
        .size           $gamma_f64$__internal_accurate_pow,(.L_x_658 - $gamma_f64$__internal_accurate_pow)
$gamma_f64$__internal_accurate_pow:
[----:B------:R-:W-:Y:S01]  /*30c0*/  ISETP.GT.U32.AND P0, PT, R27, 0xfffff, PT ;  /* 0x000fffff1b00780c */ /* 0x000fe20003f04070 */
[----:B------:R-:W-:Y:S01]  /*30d0*/  IMAD.MOV.U32 R5, RZ, RZ, R27 ;  /* 0x000000ffff057224 */ /* 0x000fe200078e001b */
[----:B------:R-:W-:Y:S01]  /*30e0*/  UMOV UR6, 0x7d2cafe2 ;  /* 0x7d2cafe200067882 */ /* 0x000fe20000000000 */
[----:B------:R-:W-:Y:S01]  /*30f0*/  IMAD.MOV.U32 R10, RZ, RZ, R26 ;  /* 0x000000ffff0a7224 */ /* 0x000fe200078e001a */
[----:B------:R-:W-:Y:S01]  /*3100*/  UMOV UR7, 0x3eb0f5ff ;  /* 0x3eb0f5ff00077882 */ /* 0x000fe20000000000 */
[----:B------:R-:W-:Y:S01]  /*3110*/  IMAD.MOV.U32 R12, RZ, RZ, RZ ;  /* 0x000000ffff0c7224 */ /* 0x000fe200078e00ff */
[----:B------:R-:W-:Y:S01]  /*3120*/  UMOV UR8, 0x3b39803f ;  /* 0x3b39803f00087882 */ /* 0x000fe20000000000 */
[----:B------:R-:W-:Y:S01]  /*3130*/  IMAD.MOV.U32 R20, RZ, RZ, 0x41ad3b5a ;  /* 0x41ad3b5aff147424 */ /* 0x000fe200078e00ff */
[----:B------:R-:W-:Y:S01]  /*3140*/  UMOV UR9, 0x3c7abc9e ;  /* 0x3c7abc9e00097882 */ /* 0x000fe20000000000 */
[----:B------:R-:W-:-:S04]  /*3150*/  IMAD.MOV.U32 R21, RZ, RZ, 0x3ed0f5d2 ;  /* 0x3ed0f5d2ff157424 */ /* 0x000fc800078e00ff */
[----:B------:R-:W-:-:S10]  /*3160*/  @!P0 DMUL R16, R26, 1.80143985094819840000e+16 ;  /* 0x435000001a108828 */ /* 0x000fd40000000000 */
[----:B------:R-:W-:Y:S02]  /*3170*/  @!P0 IMAD.MOV.U32 R5, RZ, RZ, R17 ;  /* 0x000000ffff058224 */ /* 0x000fe400078e0011 */
[----:B------:R-:W-:-:S03]  /*3180*/  @!P0 IMAD.MOV.U32 R10, RZ, RZ, R16 ;  /* 0x000000ffff0a8224 */ /* 0x000fc600078e0010 */
[----:B------:R-:W-:-:S04]  /*3190*/  LOP3.LUT R5, R5, 0x800fffff, RZ, 0xc0, !PT ;  /* 0x800fffff05057812 */ /* 0x000fc800078ec0ff */
[----:B------:R-:W-:-:S04]  /*31a0*/  LOP3.LUT R11, R5, 0x3ff00000, RZ, 0xfc, !PT ;  /* 0x3ff00000050b7812 */ /* 0x000fc800078efcff */
[----:B------:R-:W-:-:S13]  /*31b0*/  ISETP.GE.U32.AND P1, PT, R11, 0x3ff6a09f, PT ;  /* 0x3ff6a09f0b00780c */ /* 0x000fda0003f26070 */
[----:B------:R-:W-:-:S04]  /*31c0*/  @P1 VIADD R5, R11, 0xfff00000 ;  /* 0xfff000000b051836 */ /* 0x000fc80000000000 */
[----:B------:R-:W-:Y:S01]  /*31d0*/  @P1 IMAD.MOV.U32 R11, RZ, RZ, R5 ;  /* 0x000000ffff0b1224 */ /* 0x000fe200078e0005 */
[----:B------:R-:W-:Y:S02]  /*31e0*/  SHF.R.U32.HI R5, RZ, 0x14, R27 ;  /* 0x00000014ff057819 */ /* 0x000fe4000001161b */
[----:B------:R-:W-:-:S03]  /*31f0*/  @!P0 LEA.HI R5, R17, 0xffffffca, RZ, 0xc ;  /* 0xffffffca11058811 */ /* 0x000fc600078f60ff */
        /* <DEDUP_REMOVED lines=24> */
[----:B------:R-:W-:Y:S02]  /*3380*/  DMUL R10, R12, R10 ;  /* 0x0000000a0c0a7228 */ /* 0x000fe40000000000 */
[----:B------:R-:W-:-:S03]  /*3390*/  DMUL R12, R14, R14 ;  /* 0x0000000e0e0c7228 */ /* 0x000fc60000000000 */
[----:B------:R-:W-:Y:S01]  /*33a0*/  DFMA R18, R24, R18, UR6 ;  /* 0x0000000618127e2b */ /* 0x000fe20008000012 */
[----:B------:R-:W-:Y:S01]  /*33b0*/  UMOV UR6, 0x99999dfb ;  /* 0x99999dfb00067882 */ /* 0x000fe20000000000 */
[----:B------:R-:W-:-:S06]  /*33c0*/  UMOV UR7, 0x3f899999 ;  /* 0x3f89999900077882 */ /* 0x000fcc0000000000 */
        /* <DEDUP_REMOVED lines=8> */
[----:B------:R-:W-:Y:S01]  /*3450*/  DFMA R22, R14, R14, -R12 ;  /* 0x0000000e0e16722b */ /* 0x000fe2000000080c */
[----:B------:R-:W-:Y:S02]  /*3460*/  VIADD R21, R11, 0x100000 ;  /* 0x001000000b157836 */ /* 0x000fe40000000000 */
[----:B------:R-:W-:-:S03]  /*3470*/  IMAD.MOV.U32 R20, RZ, RZ, R10 ;  /* 0x000000ffff147224 */ /* 0x000fc600078e000a */
[----:B------:R-:W-:Y:S01]  /*3480*/  DADD R24, R24, -UR6 ;  /* 0x8000000618187e29 */ /* 0x000fe20008000000 */
[----:B------:R-:W-:Y:S01]  /*3490*/  UMOV UR6, 0x80000000 ;  /* 0x8000000000067882 */ /* 0x000fe20000000000 */
[----:B------:R-:W-:Y:S01]  /*34a0*/  UMOV UR7, 0x43300000 ;  /* 0x4330000000077882 */ /* 0x000fe20000000000 */
[C---:B------:R-:W-:Y:S02]  /*34b0*/  DFMA R22, R14.reuse, R20, R22 ;  /* 0x000000140e16722b */ /* 0x040fe40000000016 */
[----:B------:R-:W-:-:S08]  /*34c0*/  DMUL R20, R14, R12 ;  /* 0x0000000c0e147228 */ /* 0x000fd00000000000 */
[----:B------:R-:W-:-:S08]  /*34d0*/  DFMA R26, R14, R12, -R20 ;  /* 0x0000000c0e1a722b */ /* 0x000fd00000000814 */
[----:B------:R-:W-:Y:S02]  /*34e0*/  DFMA R26, R10, R12, R26 ;  /* 0x0000000c0a1a722b */ /* 0x000fe4000000001a */
[----:B------:R-:W-:-:S06]  /*34f0*/  DADD R12, R18, R24 ;  /* 0x00000000120c7229 */ /* 0x000fcc0000000018 */
[----:B------:R-:W-:Y:S02]  /*3500*/  DFMA R22, R14, R22, R26 ;  /* 0x000000160e16722b */ /* 0x000fe4000000001a */
[----:B------:R-:W-:Y:S02]  /*3510*/  DADD R26, R18, -R12 ;  /* 0x00000000121a7229 */ /* 0x000fe4000000080c */
[----:B------:R-:W-:-:S06]  /*3520*/  DMUL R18, R12, R20 ;  /* 0x000000140c127228 */ /* 0x000fcc0000000000 */
[----:B------:R-:W-:Y:S02]  /*3530*/  DADD R26, R24, R26 ;  /* 0x00000000181a7229 */ /* 0x000fe4000000001a */
[----:B------:R-:W-:-:S08]  /*3540*/  DFMA R24, R12, R20, -R18 ;  /* 0x000000140c18722b */ /* 0x000fd00000000812 */
[----:B------:R-:W-:-:S08]  /*3550*/  DFMA R22, R12, R22, R24 ;  /* 0x000000160c16722b */ /* 0x000fd00000000018 */
[----:B------:R-:W-:-:S08]  /*3560*/  DFMA R26, R26, R20, R22 ;  /* 0x000000141a1a722b */ /* 0x000fd00000000016 */
[----:B------:R-:W-:-:S08]  /*3570*/  DADD R20, R18, R26 ;  /* 0x0000000012147229 */ /* 0x000fd0000000001a */
[--C-:B------:R-:W-:Y:S02]  /*3580*/  DADD R12, R14, R20.reuse ;  /* 0x000000000e0c7229 */ /* 0x100fe40000000014 */
[----:B------:R-:W-:-:S06]  /*3590*/  DADD R18, R18, -R20 ;  /* 0x0000000012127229 */ /* 0x000fcc0000000814 */
[----:B------:R-:W-:Y:S02]  /*35a0*/  DADD R14, R14, -R12 ;  /* 0x000000000e0e7229 */ /* 0x000fe4000000080c */
[----:B------:R-:W-:-:S06]  /*35b0*/  DADD R18, R26, R18 ;  /* 0x000000001a127229 */ /* 0x000fcc0000000012 */
[----:B------:R-:W-:-:S08]  /*35c0*/  DADD R14, R20, R14 ;  /* 0x00000000140e7229 */ /* 0x000fd0000000000e */
[----:B------:R-:W-:Y:S01]  /*35d0*/  DADD R14, R18, R14 ;  /* 0x00000000120e7229 */ /* 0x000fe2000000000e */
[C---:B------:R-:W-:Y:S02]  /*35e0*/  VIADD R18, R5.reuse, 0xfffffc01 ;  /* 0xfffffc0105127836 */ /* 0x040fe40000000000 */
[----:B------:R-:W-:-:S05]  /*35f0*/  @P1 VIADD R18, R5, 0xfffffc02 ;  /* 0xfffffc0205121836 */ /* 0x000fca0000000000 */
        /* <DEDUP_REMOVED lines=10> */
[----:B------:R-:W-:Y:S02]  /*36a0*/  DFMA R20, R14, -UR6, R10 ;  /* 0x800000060e147c2b */ /* 0x000fe4000800000a */
[----:B------:R-:W-:-:S06]  /*36b0*/  DADD R16, -RZ, -R8 ;  /* 0x00000000ff107229 */ /* 0x000fcc0000000908 */
[----:B------:R-:W-:-:S04]  /*36c0*/  DADD R20, -R18, R20 ;  /* 0x0000000012147229 */ /* 0x000fc80000000114 */
[C---:B------:R-:W-:Y:S01]  /*36d0*/  IMAD.SHL.U32 R8, R17.reuse, 0x2, RZ ;  /* 0x0000000211087824 */ /* 0x040fe200078e00ff */
[----:B------:R-:W-:-:S03]  /*36e0*/  LOP3.LUT R5, R17, 0xff0fffff, RZ, 0xc0, !PT ;  /* 0xff0fffff11057812 */ /* 0x000fc600078ec0ff */
[----:B------:R-:W-:Y:S01]  /*36f0*/  DADD R12, R12, -R20 ;  /* 0x000000000c0c7229 */ /* 0x000fe20000000814 */
[----:B------:R-:W-:-:S04]  /*3700*/  ISETP.GT.U32.AND P0, PT, R8, -0x2000001, PT ;  /* 0xfdffffff0800780c */ /* 0x000fc80003f04070 */
[----:B------:R-:W-:-:S03]  /*3710*/  SEL R17, R5, R17, P0 ;  /* 0x0000001105117207 */ /* 0x000fc60000000000 */
[----:B------:R-:W-:-:S08]  /*3720*/  DFMA R12, R14, UR8, R12 ;  /* 0x000000080e0c7c2b */ /* 0x000fd0000800000c */
[----:B------:R-:W-:-:S08]  /*3730*/  DADD R14, R10, R12 ;  /* 0x000000000a0e7229 */ /* 0x000fd0000000000c */
[----:B------:R-:W-:Y:S02]  /*3740*/  DADD R10, R10, -R14 ;  /* 0x000000000a0a7229 */ /* 0x000fe4000000080e */
[----:B------:R-:W-:-:S06]  /*3750*/  DMUL R8, R14, R16 ;  /* 0x000000100e087228 */ /* 0x000fcc0000000000 */
[----:B------:R-:W-:Y:S02]  /*3760*/  DADD R10, R12, R10 ;  /* 0x000000000c0a7229 */ /* 0x000fe4000000000a */
[----:B------:R-:W-:Y:S01]  /*3770*/  DFMA R14, R14, R16, -R8 ;  /* 0x000000100e0e722b */ /* 0x000fe20000000808 */
[----:B------:R-:W-:Y:S02]  /*3780*/  IMAD.MOV.U32 R12, RZ, RZ, 0x652b82fe ;  /* 0x652b82feff0c7424 */ /* 0x000fe400078e00ff */
[----:B------:R-:W-:-:S05]  /*3790*/  IMAD.MOV.U32 R13, RZ, RZ, 0x3ff71547 ;  /* 0x3ff71547ff0d7424 */ /* 0x000fca00078e00ff */
[----:B------:R-:W-:-:S08]  /*37a0*/  DFMA R14, R10, R16, R14 ;  /* 0x000000100a0e722b */ /* 0x000fd0000000000e */
[----:B------:R-:W-:-:S08]  /*37b0*/  DADD R10, R8, R14 ;  /* 0x00000000080a7229 */ /* 0x000fd0000000000e */
[----:B------:R-:W-:Y:S02]  /*37c0*/  DFMA R12, R10, R12, 6.75539944105574400000e+15 ;  /* 0x433800000a0c742b */ /* 0x000fe4000000000c */
[----:B------:R-:W-:Y:S01]  /*37d0*/  FSETP.GEU.AND P0, PT, |R11|, 4.1917929649353027344, PT ;  /* 0x4086232b0b00780b */ /* 0x000fe20003f0e200 */
[----:B------:R-:W-:-:S05]  /*37e0*/  DADD R8, R8, -R10 ;  /* 0x0000000008087229 */ /* 0x000fca000000080a */
[----:B------:R-:W-:-:S03]  /*37f0*/  DADD R16, R12, -6.75539944105574400000e+15 ;  /* 0xc33800000c107429 */ /* 0x000fc60000000000 */
[----:B------:R-:W-:-:S05]  /*3800*/  DADD R14, R14, R8 ;  /* 0x000000000e0e7229 */ /* 0x000fca0000000008 */
        /* <DEDUP_REMOVED lines=50> */
.L_x_598:
[----:B------:R-:W-:Y:S02]  /*3b30*/  DFMA R14, R14, R8, R8 ;  /* 0x000000080e0e722b */ /* 0x000fe40000000008 */
[----:B------:R-:W-:-:S08]  /*3b40*/  DSETP.NEU.AND P0, PT, |R8|, +INF , PT ;  /* 0x7ff000000800742a */ /* 0x000fd00003f0d200 */
[----:B------:R-:W-:Y:S01]  /*3b50*/  FSEL R5, R8, R14, !P0 ;  /* 0x0000000e08057208 */ /* 0x000fe20004000000 */
[----:B------:R-:W-:Y:S01]  /*3b60*/  IMAD.MOV.U32 R8, RZ, RZ, R0 ;  /* 0x000000ffff087224 */ /* 0x000fe200078e0000 */
[----:B------:R-:W-:Y:S01]  /*3b70*/  FSEL R14, R9, R15, !P0 ;  /* 0x0000000f090e7208 */ /* 0x000fe20004000000 */
[----:B------:R-:W-:-:S04]  /*3b80*/  IMAD.MOV.U32 R9, RZ, RZ, 0x0 ;  /* 0x00000000ff097424 */ /* 0x000fc800078e00ff */
[----:B------:R-:W-:Y:S05]  /*3b90*/  RET.REL.NODEC R8 `(gamma_f64) ;  /* 0xffffffc408187950 */ /* 0x000fea0003c3ffff */
.L_x_599:
        /* <DEDUP_REMOVED lines=14> */
.L_x_658:


//--------------------- .text.gamma_f32           --------------------------
	.section	.text.gamma_f32,"ax",@progbits
	.align	128
        .global         gamma_f32
        .type           gamma_f32,@function
        .size           gamma_f32,(.L_x_673 - gamma_f32)
        .other          gamma_f32,@"STO_CUDA_ENTRY STV_DEFAULT"
gamma_f32:
.text.gamma_f32:
        /* <DEDUP_REMOVED lines=11> */
[----:B-1----:R-:W2:Y:S01]  /*00b0*/  LDG.E R4, desc[UR4][R4.64] ;  /* 0x0000000404047981 */ /* 0x002ea2000c1e1900 */
[----:B------:R-:W-:Y:S01]  /*00c0*/  BSSY.RECONVERGENT B0, `(.L_x_600) ;  /* 0x00000a5000007945 */ /* 0x000fe20003800200 */
[----:B--2---:R-:W-:-:S13]  /*00d0*/  FSETP.GE.AND P0, PT, |R4|, 1.5, PT ;  /* 0x3fc000000400780b */ /* 0x004fda0003f06200 */
[----:B------:R-:W-:Y:S05]  /*00e0*/  @!P0 BRA `(.L_x_601) ;  /* 0x0000000400f08947 */ /* 0x000fea0003800000 */
[----:B------:R-:W-:Y:S01]  /*00f0*/  FSETP.GT.AND P0, PT, |R4|, 41.09999847412109375, PT ;  /* 0x422466660400780b */ /* 0x000fe20003f04200 */
[----:B------:R-:W-:-:S03]  /*0100*/  HFMA2 R10, -RZ, RZ, 0.771484375, 0.21533203125 ;  /* 0x3a2c32e4ff0a7431 */ /* 0x000fc600000001ff */
[----:B------:R-:W-:-:S04]  /*0110*/  FSEL R5, R4, 41.09999847412109375, !P0 ;  /* 0x4224666604057808 */ /* 0x000fc80004000000 */
[C---:B------:R-:W-:Y:S01]  /*0120*/  FSETP.GEU.AND P0, PT, |R5|.reuse, 1.175494350822287508e-38, PT ;  /* 0x008000000500780b */ /* 0x040fe20003f0e200 */
[----:B------:R-:W-:-:S05]  /*0130*/  FMUL R0, |R5|, 16777216 ;  /* 0x4b80000005007820 */ /* 0x000fca0000400200 */
[----:B------:R-:W-:-:S04]  /*0140*/  FSEL R0, R0, |R5|, !P0 ;  /* 0x4000000500007208 */ /* 0x000fc80004000000 */
[----:B------:R-:W-:-:S04]  /*0150*/  IADD3 R2, PT, PT, R0, -0x3f3504f3, RZ ;  /* 0xc0cafb0d00027810 */ /* 0x000fc80007ffe0ff */
[----:B------:R-:W-:-:S04]  /*0160*/  LOP3.LUT R7, R2, 0xff800000, RZ, 0xc0, !PT ;  /* 0xff80000002077812 */ /* 0x000fc800078ec0ff */
[-C--:B------:R-:W-:Y:S02]  /*0170*/  IADD3 R0, PT, PT, R0, -R7.reuse, RZ ;  /* 0x8000000700007210 */ /* 0x080fe40007ffe0ff */
[----:B------:R-:W-:-:S03]  /*0180*/  I2FP.F32.S32 R7, R7 ;  /* 0x0000000700077245 */ /* 0x000fc60000201400 */
[C---:B------:R-:W-:Y:S01]  /*0190*/  FADD R6, R0.reuse, 1 ;  /* 0x3f80000000067421 */ /* 0x040fe20000000000 */
[----:B------:R-:W-:Y:S01]  /*01a0*/  FADD R2, R0, -1 ;  /* 0xbf80000000027421 */ /* 0x000fe20000000000 */
[----:B------:R-:W-:Y:S02]  /*01b0*/  FSEL R0, RZ, -24, P0 ;  /* 0xc1c00000ff007808 */ /* 0x000fe40000000000 */
[----:B------:R-:W-:Y:S01]  /*01c0*/  FSETP.GEU.AND P0, PT, R4, RZ, PT ;  /* 0x000000ff0400720b */ /* 0x000fe20003f0e000 */
[----:B------:R-:W-:Y:S01]  /*01d0*/  FADD R9, R2, R2 ;  /* 0x0000000202097221 */ /* 0x000fe20000000000 */
[----:B------:R-:W0:Y:S01]  /*01e0*/  MUFU.RCP R6, R6 ;  /* 0x0000000600067308 */ /* 0x000e220000001000 */
[----:B------:R-:W-:-:S10]  /*01f0*/  FFMA R0, R7, 1.1920928955078125e-07, R0 ;  /* 0x3400000007007823 */ /* 0x000fd40000000000 */
[----:B------:R-:W-:Y:S01]  /*0200*/  @!P0 FSETP.GT.AND P1, PT, |R5|, 33, PT ;  /* 0x420400000500880b */ /* 0x000fe20003f24200 */
[----:B0-----:R-:W-:-:S04]  /*0210*/  FMUL R9, R6, R9 ;  /* 0x0000000906097220 */ /* 0x001fc80000400000 */
[----:B------:R-:W-:Y:S01]  /*0220*/  FADD R8, R2, -R9 ;  /* 0x8000000902087221 */ /* 0x000fe20000000000 */
[CC--:B------:R-:W-:Y:S01]  /*0230*/  FMUL R7, R9.reuse, R9.reuse ;  /* 0x0000000909077220 */ /* 0x0c0fe20000400000 */
[----:B------:R-:W-:Y:S02]  /*0240*/  FFMA R13, R9, 1.4426950216293334961, R0 ;  /* 0x3fb8aa3b090d7823 */ /* 0x000fe40000000000 */
[----:B------:R-:W-:Y:S01]  /*0250*/  FADD R11, R8, R8 ;  /* 0x00000008080b7221 */ /* 0x000fe20000000000 */
[C---:B------:R-:W-:Y:S01]  /*0260*/  FFMA R8, R7.reuse, R10, 0.0032181653659790754318 ;  /* 0x3b52e7db07087423 */ /* 0x040fe2000000000a */
[----:B------:R-:W-:Y:S02]  /*0270*/  FADD R0, R0, -R13 ;  /* 0x8000000d00007221 */ /* 0x000fe40000000000 */
[----:B------:R-:W-:Y:S01]  /*0280*/  FFMA R11, R2, -R9, R11 ;  /* 0x80000009020b7223 */ /* 0x000fe2000000000b */
[----:B------:R-:W-:Y:S01]  /*0290*/  FFMA R8, R7, R8, 0.018033718690276145935 ;  /* 0x3c93bb7307087423 */ /* 0x000fe20000000008 */
[----:B------:R-:W-:-:S02]  /*02a0*/  FFMA R0, R9, 1.4426950216293334961, R0 ;  /* 0x3fb8aa3b09007823 */ /* 0x000fc40000000000 */
[----:B------:R-:W-:Y:S01]  /*02b0*/  FMUL R11, R6, R11 ;  /* 0x0000000b060b7220 */ /* 0x000fe20000400000 */
[----:B------:R-:W-:Y:S01]  /*02c0*/  FFMA R8, R7, R8, 0.12022458761930465698 ;  /* 0x3df6384f07087423 */ /* 0x000fe20000000008 */
[----:B------:R-:W-:Y:S02]  /*02d0*/  FMUL R6, |R5|, 1.4426950216293334961 ;  /* 0x3fb8aa3b05067820 */ /* 0x000fe40000400200 */
[----:B------:R-:W-:Y:S01]  /*02e0*/  FFMA R0, R11, 1.4426950216293334961, R0 ;  /* 0x3fb8aa3b0b007823 */ /* 0x000fe20000000000 */
[----:B------:R-:W-:-:S03]  /*02f0*/  FMUL R8, R7, R8 ;  /* 0x0000000807087220 */ /* 0x000fc60000400000 */
[----:B------:R-:W-:-:S04]  /*0300*/  FFMA R7, R9, 1.9251366722983220825e-08, R0 ;  /* 0x32a55e3409077823 */ /* 0x000fc80000000000 */
[----:B------:R-:W-:Y:S01]  /*0310*/  FFMA R8, R9, R8, R7 ;  /* 0x0000000809087223 */ /* 0x000fe20000000007 */
[----:B------:R-:W-:-:S03]  /*0320*/  FADD R9, |R5|, -0.5 ;  /* 0xbf00000005097421 */ /* 0x000fc60000000200 */
[----:B------:R-:W-:-:S04]  /*0330*/  FADD R2, R13, R8 ;  /* 0x000000080d027221 */ /* 0x000fc80000000000 */
[----:B------:R-:W-:Y:S01]  /*0340*/  FMUL R11, R2, R9 ;  /* 0x00000009020b7220 */ /* 0x000fe20000400000 */
[----:B------:R-:W-:-:S03]  /*0350*/  FADD R13, -R13, R2 ;  /* 0x000000020d0d7221 */ /* 0x000fc60000000100 */
[--C-:B------:R-:W-:Y:S01]  /*0360*/  FADD R0, R11, -R6.reuse ;  /* 0x800000060b007221 */ /* 0x100fe20000000000 */
[----:B------:R-:W-:Y:S01]  /*0370*/  FADD R13, R8, -R13 ;  /* 0x8000000d080d7221 */ /* 0x000fe20000000000 */
[-C--:B------:R-:W-:Y:S01]  /*0380*/  FFMA R2, R2, R9.reuse, -R11 ;  /* 0x0000000902027223 */ /* 0x080fe2000000080b */
[----:B------:R-:W-:Y:S01]  /*0390*/  FFMA R8, |R5|, 1.4426950216293334961, -R6 ;  /* 0x3fb8aa3b05087823 */ /* 0x000fe20000000a06 */
[----:B------:R-:W-:Y:S01]  /*03a0*/  FADD R10, R6, R0 ;  /* 0x00000000060a7221 */ /* 0x000fe20000000000 */
[C---:B------:R-:W-:Y:S01]  /*03b0*/  @!P0 FADD R7, -R0.reuse, 48 ;  /* 0x4240000000078421 */ /* 0x040fe20000000100 */
[----:B------:R-:W-:Y:S01]  /*03c0*/  FFMA R2, R13, R9, R2 ;  /* 0x000000090d027223 */ /* 0x000fe20000000002 */
[----:B------:R-:W-:Y:S01]  /*03d0*/  FFMA R9, |R5|, 1.925963033500011079e-08, R8 ;  /* 0x32a5706005097823 */ /* 0x000fe20000000208 */
[--C-:B------:R-:W-:Y:S01]  /*03e0*/  FADD R15, R0, -R10.reuse ;  /* 0x8000000a000f7221 */ /* 0x100fe20000000000 */
[----:B------:R-:W-:Y:S01]  /*03f0*/  FADD R10, R11, -R10 ;  /* 0x8000000a0b0a7221 */ /* 0x000fe20000000000 */
[----:B------:R-:W-:Y:S01]  /*0400*/  @!P0 FSEL R0, R7, -R0, P1 ;  /* 0x8000000007008208 */ /* 0x000fe20000800000 */
[----:B------:R-:W-:Y:S01]  /*0410*/  FADD R9, R2, -R9 ;  /* 0x8000000902097221 */ /* 0x000fe20000000000 */
[----:B------:R-:W-:Y:S01]  /*0420*/  FADD R15, -R6, -R15 ;  /* 0x8000000f060f7221 */ /* 0x000fe20000000100 */
[----:B------:R-:W-:Y:S01]  /*0430*/  MOV R11, 0x391fcb8e ;  /* 0x391fcb8e000b7802 */ /* 0x000fe20000000f00 */
[----:B------:R-:W0:Y:S02]  /*0440*/  FRND R7, R0 ;  /* 0x0000000000077307 */ /* 0x000e240000201000 */
[----:B------:R-:W-:-:S04]  /*0450*/  FADD R10, R10, R15 ;  /* 0x0000000f0a0a7221 */ /* 0x000fc80000000000 */
[----:B------:R-:W-:Y:S02]  /*0460*/  FADD R9, R10, R9 ;  /* 0x000000090a097221 */ /* 0x000fe40000000000 */
[----:B------:R-:W-:Y:S02]  /*0470*/  MUFU.RCP R6, |R5| ;  /* 0x4000000500067308 */ /* 0x000fe40000001000 */
[----:B------:R-:W-:Y:S01]  /*0480*/  @!P0 FADD R9, -R9, -RZ ;  /* 0x800000ff09098221 */ /* 0x000fe20000000100 */
[C---:B0-----:R-:W-:Y:S01]  /*0490*/  FADD R2, -R7.reuse, R0 ;  /* 0x0000000007027221 */ /* 0x041fe20000000100 */
[----:B------:R-:W-:-:S04]  /*04a0*/  FSETP.GT.AND P1, PT, R7, RZ, PT ;  /* 0x000000ff0700720b */ /* 0x000fc80003f24000 */
[----:B------:R-:W0:Y:S01]  /*04b0*/  F2I.NTZ R0, R0 ;  /* 0x0000000000007305 */ /* 0x000e220000203100 */
[----:B------:R-:W-:Y:S01]  /*04c0*/  FADD R2, R2, R9 ;  /* 0x0000000902027221 */ /* 0x000fe20000000000 */
[----:B------:R-:W-:-:S03]  /*04d0*/  SEL R7, RZ, 0x83000000, P1 ;  /* 0x83000000ff077807 */ /* 0x000fc60000800000 */
[C---:B------:R-:W-:Y:S01]  /*04e0*/  FFMA R9, R2.reuse, R11, 0.0013391353422775864601 ;  /* 0x3aaf85ed02097423 */ /* 0x040fe2000000000b */
[----:B------:R-:W-:Y:S01]  /*04f0*/  HFMA2 R11, -RZ, RZ, 0.56982421875, 44576 ;  /* 0x388f7971ff0b7431 */ /* 0x000fe200000001ff */
[----:B------:R-:W-:Y:S02]  /*0500*/  IADD3 R8, PT, PT, R7, 0x7f000000, RZ ;  /* 0x7f00000007087810 */ /* 0x000fe40007ffe0ff */
[----:B------:R-:W-:-:S04]  /*0510*/  FFMA R9, R2, R9, 0.0096188392490148544312 ;  /* 0x3c1d985602097423 */ /* 0x000fc80000000009 */
[----:B------:R-:W-:Y:S01]  /*0520*/  FFMA R9, R2, R9, 0.055503588169813156128 ;  /* 0x3d6357bb02097423 */ /* 0x000fe20000000009 */
[----:B0-----:R-:W-:Y:S01]  /*0530*/  LEA R7, R0, -R7, 0x17 ;  /* 0x8000000700077211 */ /* 0x001fe200078eb8ff */
[----:B------:R-:W-:Y:S02]  /*0540*/  FFMA R11, R6, R11, -5.0603266572579741478e-05 ;  /* 0xb8543ed8060b7423 */ /* 0x000fe4000000000b */
[----:B------:R-:W-:Y:S02]  /*0550*/  FFMA R9, R2, R9, 0.24022644758224487305 ;  /* 0x3e75fdec02097423 */ /* 0x000fe40000000009 */
[----:B------:R-:W-:Y:S02]  /*0560*/  FFMA R11, R6, R11, -0.00042276637395843863487 ;  /* 0xb9dda6be060b7423 */ /* 0x000fe4000000000b */
[----:B------:R-:W-:Y:S02]  /*0570*/  FFMA R9, R2, R9, 0.69314718246459960938 ;  /* 0x3f31721802097423 */ /* 0x000fe40000000009 */
[----:B------:R-:W-:-:S02]  /*0580*/  FFMA R11, R6, R11, 0.00099214143119752407074 ;  /* 0x3a820abe060b7423 */ /* 0x000fc4000000000b */
[----:B------:R-:W-:Y:S02]  /*0590*/  FFMA R9, R2, R9, 1 ;  /* 0x3f80000002097423 */ /* 0x000fe40000000009 */
[C---:B------:R-:W-:Y:S02]  /*05a0*/  FFMA R11, R6.reuse, R11, -0.00027855476946569979191 ;  /* 0xb9920afd060b7423 */ /* 0x040fe4000000000b */
[----:B------:R-:W-:Y:S02]  /*05b0*/  FMUL R8, R9, R8 ;  /* 0x0000000809087220 */ /* 0x000fe40000400000 */
[----:B------:R-:W-:Y:S02]  /*05c0*/  FFMA R11, R6, R11, -0.0026749009266495704651 ;  /* 0xbb2f4d64060b7423 */ /* 0x000fe4000000000b */
[----:B------:R-:W-:Y:S02]  /*05d0*/  FMUL R7, R8, R7 ;  /* 0x0000000708077220 */ /* 0x000fe40000400000 */
[----:B------:R-:W-:-:S02]  /*05e0*/  FFMA R11, R6, R11, 0.0034718033857643604279 ;  /* 0x3b638732060b7423 */ /* 0x000fc4000000000b */
[----:B------:R-:W-:Y:S02]  /*05f0*/  FMUL R7, R7, 2.5066282749176025391 ;  /* 0x40206c9907077820 */ /* 0x000fe40000400000 */
[----:B------:R-:W-:Y:S01]  /*0600*/  FFMA R11, R6, R11, 0.083333343267440795898 ;  /* 0x3daaaaac060b7423 */ /* 0x000fe2000000000b */
[----:B------:R-:W-:Y:S06]  /*0610*/  @P0 BRA `(.L_x_602) ;  /* 0x0000000000980947 */ /* 0x000fec0003800000 */
[C-C-:B------:R-:W-:Y:S01]  /*0620*/  FADD R2, |R5|.reuse, |R5|.reuse ;  /* 0x4000000505027221 */ /* 0x140fe20000000200 */
[----:B------:R-:W-:Y:S01]  /*0630*/  MOV R12, 0x3e684e12 ;  /* 0x3e684e12000c7802 */ /* 0x000fe20000000f00 */
[----:B------:R-:W-:Y:S01]  /*0640*/  FMUL R6, R6, R11 ;  /* 0x0000000b06067220 */ /* 0x000fe20000400000 */
[----:B------:R-:W-:Y:S01]  /*0650*/  MOV R14, 0x3f17acc9 ;  /* 0x3f17acc9000e7802 */ /* 0x000fe20000000f00 */
[----:B------:R-:W0:Y:S02]  /*0660*/  FRND R0, R2 ;  /* 0x0000000200007307 */ /* 0x000e240000201000 */
[----:B------:R-:W-:-:S06]  /*0670*/  FFMA R6, R5, R6, R5 ;  /* 0x0000000605067223 */ /* 0x000fcc0000000005 */
[----:B------:R-:W1:Y:S01]  /*0680*/  F2I.NTZ R8, R2 ;  /* 0x0000000200087305 */ /* 0x000e620000203100 */
[----:B0-----:R-:W-:-:S04]  /*0690*/  FFMA R0, R0, -0.5, |R5| ;  /* 0xbf00000000007823 */ /* 0x001fc80000000405 */
[----:B------:R-:W-:Y:S01]  /*06a0*/  FMUL R9, R0, R0 ;  /* 0x0000000000097220 */ /* 0x000fe20000400000 */
[----:B-1----:R-:W-:-:S03]  /*06b0*/  LOP3.LUT R10, R8, 0x1, RZ, 0xc0, !PT ;  /* 0x00000001080a7812 */ /* 0x002fc600078ec0ff */
[C---:B------:R-:W-:Y:S01]  /*06c0*/  FFMA R12, R9.reuse, R12, -1.334560394287109375 ;  /* 0xbfaad2e0090c7423 */ /* 0x040fe2000000000c */
[----:B------:R-:W-:Y:S01]  /*06d0*/  LOP3.LUT P1, RZ, R8, 0x2, RZ, 0xc0, !PT ;  /* 0x0000000208ff7812 */ /* 0x000fe2000782c0ff */
[----:B------:R-:W-:Y:S01]  /*06e0*/  FFMA R13, R0, R9, RZ ;  /* 0x00000009000d7223 */ /* 0x000fe200000000ff */
[----:B------:R-:W-:Y:S01]  /*06f0*/  ISETP.NE.U32.AND P0, PT, R10, 0x1, PT ;  /* 0x000000010a00780c */ /* 0x000fe20003f05070 */
[C---:B------:R-:W-:Y:S01]  /*0700*/  FFMA R10, R9.reuse, -R14, 2.550144195556640625 ;  /* 0x40233590090a7423 */ /* 0x040fe2000000080e */
[----:B------:R-:W-:-:S03]  /*0710*/  FFMA R12, R9, R12, 4.0586924552917480469 ;  /* 0x4081e0cf090c7423 */ /* 0x000fc6000000000c */
[C---:B------:R-:W-:Y:S01]  /*0720*/  FFMA R2, R9.reuse, R10, -5.1677198410034179688 ;  /* 0xc0a55df609027423 */ /* 0x040fe2000000000a */
[----:B------:R-:W-:-:S03]  /*0730*/  FFMA R12, R9, R12, -4.9348020553588867188 ;  /* 0xc09de9e6090c7423 */ /* 0x000fc6000000000c */
[----:B------:R-:W-:Y:S01]  /*0740*/  FFMA R13, R2, R13, RZ ;  /* 0x0000000d020d7223 */ /* 0x000fe200000000ff */
[----:B------:R-:W-:-:S03]  /*0750*/  FFMA R9, R9, R12, 1 ;  /* 0x3f80000009097423 */ /* 0x000fc6000000000c */
[----:B------:R-:W-:Y:S01]  /*0760*/  @P0 FFMA R9, R0, 3.1415927410125732422, R13 ;  /* 0x40490fdb00090823 */ /* 0x000fe2000000000d */
[----:B------:R-:W-:-:S03]  /*0770*/  MOV R0, 0x4b800000 ;  /* 0x4b80000000007802 */ /* 0x000fc60000000f00 */
[----:B------:R-:W-:-:S04]  /*0780*/  @P1 FADD R9, RZ, -R9 ;  /* 0x80000009ff091221 */ /* 0x000fc80000000000 */
[----:B------:R-:W-:-:S04]  /*0790*/  FMUL R11, R6, R9 ;  /* 0x00000009060b7220 */ /* 0x000fc80000400000 */
[----:B------:R-:W-:Y:S01]  /*07a0*/  FFMA R6, R6, R9, -R11 ;  /* 0x0000000906067223 */ /* 0x000fe2000000080b */
[----:B------:R-:W-:-:S04]  /*07b0*/  FSETP.GEU.AND P0, PT, |R11|, 1.175494350822287508e-38, PT ;  /* 0x008000000b00780b */ /* 0x000fc80003f0e200 */
[----:B------:R-:W-:-:S09]  /*07c0*/  FSEL R0, R0, 1, !P0 ;  /* 0x3f80000000007808 */ /* 0x000fd20004000000 */
[----:B------:R-:W-:Y:S01]  /*07d0*/  @!P0 FMUL R11, R11, 16777216 ;  /* 0x4b8000000b0b8820 */ /* 0x000fe20000400000 */
[----:B------:R-:W-:-:S05]  /*07e0*/  FSETP.GT.AND P0, PT, |R5|, 33, PT ;  /* 0x420400000500780b */ /* 0x000fca0003f04200 */
[----:B------:R-:W0:Y:S02]  /*07f0*/  MUFU.RCP R11, R11 ;  /* 0x0000000b000b7308 */ /* 0x000e240000001000 */
[----:B0-----:R-:W-:-:S04]  /*0800*/  FMUL R0, R11, R0 ;  /* 0x000000000b007220 */ /* 0x001fc80000400000 */
[----:B------:R-:W-:-:S04]  /*0810*/  FMUL R9, R0, -R0 ;  /* 0x8000000000097220 */ /* 0x000fc80000400000 */
[----:B------:R-:W-:-:S04]  /*0820*/  FMUL R6, R6, R9 ;  /* 0x0000000906067220 */ /* 0x000fc80000400000 */
[----:B------:R-:W-:-:S04]  /*0830*/  FMUL R6, R7, R6 ;  /* 0x0000000607067220 */ /* 0x000fc80000400000 */
[----:B------:R-:W-:-:S04]  /*0840*/  FFMA R6, R7, R0, R6 ;  /* 0x0000000007067223 */ /* 0x000fc80000000006 */
[----:B------:R-:W-:-:S04]  /*0850*/  FMUL R6, R6, 0.5 ;  /* 0x3f00000006067820 */ /* 0x000fc80000400000 */
[----:B------:R-:W-:Y:S01]  /*0860*/  @P0 FMUL R6, R6, 3.5527136788005009294e-15 ;  /* 0x2780000006060820 */ /* 0x000fe20000400000 */
[----:B------:R-:W-:Y:S06]  /*0870*/  BRA `(.L_x_603) ;  /* 0x00000000007c7947 */ /* 0x000fec0003800000 */
.L_x_602:
[----:B------:R-:W-:-:S04]  /*0880*/  FMUL R6, R6, R11 ;  /* 0x0000000b06067220 */ /* 0x000fc80000400000 */
[----:B------:R-:W-:Y:S01]  /*0890*/  FFMA R7, R7, R6, R7 ;  /* 0x0000000607077223 */ /* 0x000fe20000000007 */
[----:B------:R-:W-:Y:S06]  /*08a0*/  BRA `(.L_x_604) ;  /* 0x0000000000987947 */ /* 0x000fec0003800000 */
.L_x_601:
[----:B------:R-:W0:Y:S01]  /*08b0*/  FRND R5, R4 ;  /* 0x0000000400057307 */ /* 0x000e220000201000 */
[C---:B------:R-:W-:Y:S02]  /*08c0*/  FSETP.NEU.AND P0, PT, R4.reuse, RZ, PT ;  /* 0x000000ff0400720b */ /* 0x040fe40003f0d000 */
[----:B------:R-:W-:Y:S02]  /*08d0*/  MOV R0, 0x3a8c9f66 ;  /* 0x3a8c9f6600007802 */ /* 0x000fe40000000f00 */
[C---:B------:R-:W-:Y:S01]  /*08e0*/  FSETP.GTU.AND P1, PT, R4.reuse, 0.5, PT ;  /* 0x3f0000000400780b */ /* 0x040fe20003f2c000 */
[----:B0-----:R-:W-:-:S05]  /*08f0*/  FADD R5, R4, -R5 ;  /* 0x8000000504057221 */ /* 0x001fca0000000000 */
[C---:B------:R-:W-:Y:S02]  /*0900*/  FSEL R5, R4.reuse, R5, !P0 ;  /* 0x0000000504057208 */ /* 0x040fe40004000000 */
[----:B------:R-:W-:Y:S02]  /*0910*/  FSETP.GEU.AND P0, PT, R4, -0.5, PT ;  /* 0xbf0000000400780b */ /* 0x000fe40003f0e000 */
[C---:B------:R-:W-:Y:S01]  /*0920*/  FSEL R7, R5.reuse, 1, !P1 ;  /* 0x3f80000005077808 */ /* 0x040fe20004800000 */
[----:B------:R-:W-:-:S04]  /*0930*/  FFMA R0, R5, -R0, 0.0071110534481704235077 ;  /* 0x3be903d705007423 */ /* 0x000fc80000000800 */
[----:B------:R-:W-:-:S04]  /*0940*/  FFMA R0, R5, R0, -0.0096437186002731323242 ;  /* 0xbc1e00b005007423 */ /* 0x000fc80000000000 */
[----:B------:R-:W-:-:S04]  /*0950*/  FFMA R0, R5, R0, -0.042180188000202178955 ;  /* 0xbd2cc52205007423 */ /* 0x000fc80000000000 */
[----:B------:R-:W-:-:S04]  /*0960*/  FFMA R0, R5, R0, 0.16654090583324432373 ;  /* 0x3e2a89b305007423 */ /* 0x000fc80000000000 */
[----:B------:R-:W-:Y:S01]  /*0970*/  FFMA R2, R5, R0, -0.04200365021824836731 ;  /* 0xbd2c0c0505027423 */ /* 0x000fe20000000000 */
[----:B------:R-:W-:-:S03]  /*0980*/  FSEL R0, R4, 1, !P0 ;  /* 0x3f80000004007808 */ /* 0x000fc60004000000 */
[C---:B------:R-:W-:Y:S02]  /*0990*/  FFMA R2, R5.reuse, R2, -0.65587818622589111328 ;  /* 0xbf27e7a205027423 */ /* 0x040fe40000000002 */
[----:B------:R-:W-:Y:S02]  /*09a0*/  FMUL R0, R0, R7 ;  /* 0x0000000700007220 */ /* 0x000fe40000400000 */
[----:B------:R-:W-:-:S04]  /*09b0*/  FFMA R7, R5, R2, 0.57721567153930664062 ;  /* 0x3f13c46805077423 */ /* 0x000fc80000000002 */
[----:B------:R-:W-:-:S04]  /*09c0*/  FFMA R7, R0, R7, RZ ;  /* 0x0000000700077223 */ /* 0x000fc800000000ff */
[----:B------:R-:W-:Y:S01]  /*09d0*/  FFMA R0, R5, R7, R0 ;  /* 0x0000000705007223 */ /* 0x000fe20000000000 */
[----:B------:R-:W-:-:S04]  /*09e0*/  HFMA2 R5, -RZ, RZ, 15, 0 ;  /* 0x4b800000ff057431 */ /* 0x000fc800000001ff */
[----:B------:R-:W-:-:S04]  /*09f0*/  FSETP.GEU.AND P0, PT, |R0|, 1.175494350822287508e-38, PT ;  /* 0x008000000000780b */ /* 0x000fc80003f0e200 */
[----:B------:R-:W-:-:S09]  /*0a00*/  FSEL R5, R5, 1, !P0 ;  /* 0x3f80000005057808 */ /* 0x000fd20004000000 */
[----:B------:R-:W-:Y:S01]  /*0a10*/  @!P0 FMUL R0, R0, 16777216 ;  /* 0x4b80000000008820 */ /* 0x000fe20000400000 */
[----:B------:R-:W-:-:S05]  /*0a20*/  FSETP.GEU.AND P0, PT, R4, RZ, PT ;  /* 0x000000ff0400720b */ /* 0x000fca0003f0e000 */
[----:B------:R-:W0:Y:S02]  /*0a30*/  MUFU.RCP R0, R0 ;  /* 0x0000000000007308 */ /* 0x000e240000001000 */
[----:B0-----:R-:W-:-:S05]  /*0a40*/  FMUL R6, R0, R5 ;  /* 0x0000000500067220 */ /* 0x001fca0000400000 */
[----:B------:R-:W-:Y:S01]  /*0a50*/  MOV R7, R6 ;  /* 0x0000000600077202 */ /* 0x000fe20000000f00 */
[----:B------:R-:W-:Y:S06]  /*0a60*/  @P0 BRA `(.L_x_604) ;  /* 0x0000000000280947 */ /* 0x000fec0003800000 */
.L_x_603:
[----:B------:R-:W0:Y:S01]  /*0a70*/  FRND.TRUNC R5, R4 ;  /* 0x0000000400057307 */ /* 0x000e22000020d000 */
[----:B------:R-:W-:Y:S02]  /*0a80*/  MOV R7, 0x7fffffff ;  /* 0x7fffffff00077802 */ /* 0x000fe40000000f00 */
[----:B0-----:R-:W-:-:S13]  /*0a90*/  FSETP.NEU.AND P0, PT, R4, R5, PT ;  /* 0x000000050400720b */ /* 0x001fda0003f0d000 */
[----:B------:R-:W-:Y:S05]  /*0aa0*/  @!P0 BRA `(.L_x_604) ;  /* 0x0000000000188947 */ /* 0x000fea0003800000 */
[----:B------:R-:W-:Y:S02]  /*0ab0*/  FSETP.GEU.AND P0, PT, R4, -41.09999847412109375, PT ;  /* 0xc22466660400780b */ /* 0x000fe40003f0e000 */
[----:B------:R-:W-:-:S11]  /*0ac0*/  MOV R7, R6 ;  /* 0x0000000600077202 */ /* 0x000fd60000000f00 */
[----:B------:R-:W0:Y:S02]  /*0ad0*/  @!P0 F2I.TRUNC.NTZ R4, R4 ;  /* 0x0000000400048305 */ /* 0x000e24000020f100 */
[----:B0-----:R-:W-:-:S04]  /*0ae0*/  @!P0 LOP3.LUT R0, R4, 0x1, RZ, 0xc0, !PT ;  /* 0x0000000104008812 */ /* 0x001fc800078ec0ff */
[----:B------:R-:W-:-:S04]  /*0af0*/  @!P0 ISETP.NE.U32.AND P1, PT, R0, 0x1, PT ;  /* 0x000000010000880c */ /* 0x000fc80003f25070 */
[----:B------:R-:W-:-:S09]  /*0b00*/  @!P0 FSEL R7, R6, RZ, P1 ;  /* 0x000000ff06078208 */ /* 0x000fd20000800000 */
.L_x_604:
[----:B------:R-:W-:Y:S05]  /*0b10*/  BSYNC.RECONVERGENT B0 ;  /* 0x0000000000007941 */ /* 0x000fea0003800200 */
.L_x_600:
[----:B------:R-:W0:Y:S02]  /*0b20*/  LDC.64 R4, c[0x0][0x388] ;  /* 0x0000e200ff047b82 */ /* 0x000e240000000a00 */
[----:B0-----:R-:W-:-:S05]  /*0b30*/  IMAD.WIDE.U32 R2, R3, 0x4, R4 ;  /* 0x0000000403027825 */ /* 0x001fca00078e0004 */
[----:B------:R-:W-:Y:S01]  /*0b40*/  STG.E desc[UR4][R2.64], R7 ;  /* 0x0000000702007986 */ /* 0x000fe2000c101904 */
[----:B------:R-:W-:Y:S05]  /*0b50*/  EXIT ;  /* 0x000000000000794d */ /* 0x000fea0003800000 */
.L_x_605:
        /* <DEDUP_REMOVED lines=10> */
.L_x_673:


//--------------------- .text.erfinv_f64          --------------------------
	.section	.text.erfinv_f64,"ax",@progbits
	.align	128
        .global         erfinv_f64
        .type           erfinv_f64,@function
        .size           erfinv_f64,(.L_x_659 - erfinv_f64)
        .other          erfinv_f64,@"STO_CUDA_ENTRY STV_DEFAULT"
erfinv_f64:
.text.erfinv_f64:
        /* <DEDUP_REMOVED lines=13> */
[----:B--2---:R-:W-:-:S13]  /*00d0*/  FSETP.GEU.AND P0, PT, |R3|, 1.875, PT ;  /* 0x3ff000000300780b */ /* 0x004fda0003f0e200 */
[----:B------:R-:W-:Y:S05]  /*00e0*/  @P0 BRA `(.L_x_607) ;  /* 0x0000001000240947 */ /* 0x000fea0003800000 */
[----:B------:R-:W-:Y:S01]  /*00f0*/  DFMA R4, R2, -R2, 1 ;  /* 0x3ff000000204742b */ /* 0x000fe20000000802 */
[----:B------:R-:W-:Y:S01]  /*0100*/  IMAD.MOV.U32 R8, RZ, RZ, RZ ;  /* 0x000000ffff087224 */ /* 0x000fe200078e00ff */
[----:B------:R-:W-:Y:S01]  /*0110*/  UMOV UR6, 0x18c775c9 ;  /* 0x18c775c900067882 */ /* 0x000fe20000000000 */
[----:B------:R-:W-:-:S07]  /*0120*/  UMOV UR7, 0x3fb5c5c2 ;  /* 0x3fb5c5c200077882 */ /* 0x000fce0000000000 */
[----:B------:R-:W-:-:S04]  /*0130*/  LOP3.LUT R6, R5, 0x801fffff, RZ, 0xc0, !PT ;  /* 0x801fffff05067812 */ /* 0x000fc800078ec0ff */
[----:B------:R-:W-:Y:S01]  /*0140*/  LOP3.LUT R7, R6, 0x3fe00000, RZ, 0xfc, !PT ;  /* 0x3fe0000006077812 */ /* 0x000fe200078efcff */
[----:B------:R-:W-:Y:S01]  /*0150*/  IMAD.MOV.U32 R6, RZ, RZ, R4 ;  /* 0x000000ffff067224 */ /* 0x000fe200078e0004 */
[----:B------:R-:W-:Y:S01]  /*0160*/  SHF.R.U32.HI R4, RZ, 0x14, R5 ;  /* 0x00000014ff047819 */ /* 0x000fe20000011605 */
[----:B------:R-:W-:-:S03]  /*0170*/  IMAD.MOV.U32 R5, RZ, RZ, 0x43300000 ;  /* 0x43300000ff057424 */ /* 0x000fc600078e00ff */
[----:B------:R-:W-:Y:S01]  /*0180*/  LOP3.LUT R4, R4, 0x7fe, RZ, 0xc0, !PT ;  /* 0x000007fe04047812 */ /* 0x000fe200078ec0ff */
[C---:B------:R-:W-:Y:S02]  /*0190*/  DADD R10, R6.reuse, 1 ;  /* 0x3ff00000060a7429 */ /* 0x040fe40000000000 */
[----:B------:R-:W-:Y:S02]  /*01a0*/  DADD R6, R6, -1 ;  /* 0xbff0000006067429 */ /* 0x000fe40000000000 */
[----:B------:R-:W-:Y:S02]  /*01b0*/  VIADD R4, R4, 0x7ffffc02 ;  /* 0x7ffffc0204047836 */ /* 0x000fe40000000000 */
[----:B------:R-:W0:Y:S02]  /*01c0*/  MUFU.RCP64H R9, R11 ;  /* 0x0000000b00097308 */ /* 0x000e240000001800 */
[----:B0-----:R-:W-:Y:S01]  /*01d0*/  DFMA R12, -R10, R8, 1 ;  /* 0x3ff000000a0c742b */ /* 0x001fe20000000108 */
[----:B------:R-:W-:Y:S01]  /*01e0*/  IMAD.MOV.U32 R10, RZ, RZ, -0x6323a277 ;  /* 0x9cdc5d89ff0a7424 */ /* 0x000fe200078e00ff */
[----:B------:R-:W-:-:S06]  /*01f0*/  MOV R11, 0x3fa55cf5 ;  /* 0x3fa55cf5000b7802 */ /* 0x000fcc0000000f00 */
[----:B------:R-:W-:-:S08]  /*0200*/  DFMA R12, R12, R12, R12 ;  /* 0x0000000c0c0c722b */ /* 0x000fd0000000000c */
[----:B------:R-:W-:-:S08]  /*0210*/  DFMA R12, R8, R12, R8 ;  /* 0x0000000c080c722b */ /* 0x000fd00000000008 */
[----:B------:R-:W-:-:S08]  /*0220*/  DMUL R8, R6, R12 ;  /* 0x0000000c06087228 */ /* 0x000fd00000000000 */
[----:B------:R-:W-:-:S08]  /*0230*/  DFMA R14, R8, -2, R6 ;  /* 0xc0000000080e782b */ /* 0x000fd00000000006 */
[----:B------:R-:W-:-:S08]  /*0240*/  DFMA R6, R6, -R8, R14 ;  /* 0x800000080606722b */ /* 0x000fd0000000000e */
        /* <DEDUP_REMOVED lines=29> */
[----:B------:R-:W-:Y:S01]  /*0420*/  DADD R4, R4, -UR6 ;  /* 0x8000000604047e29 */ /* 0x000fe20008000000 */
[----:B------:R-:W-:Y:S01]  /*0430*/  UMOV UR6, 0xfefa39ef ;  /* 0xfefa39ef00067882 */ /* 0x000fe20000000000 */
[----:B------:R-:W-:Y:S02]  /*0440*/  UMOV UR7, 0x3fe62e42 ;  /* 0x3fe62e4200077882 */ /* 0x000fe40000000000 */
[----:B------:R-:W-:-:S08]  /*0450*/  DMUL R10, R8, R10 ;  /* 0x0000000a080a7228 */ /* 0x000fd00000000000 */
[----:B------:R-:W-:-:S08]  /*0460*/  DFMA R10, R6, R10, R6 ;  /* 0x0000000a060a722b */ /* 0x000fd00000000006 */
[----:B------:R-:W-:-:S08]  /*0470*/  DADD R10, R10, R10 ;  /* 0x000000000a0a7229 */ /* 0x000fd0000000000a */
[----:B------:R-:W-:-:S10]  /*0480*/  DFMA R10, R4, UR6, R10 ;  /* 0x00000006040a7c2b */ /* 0x000fd4000800000a */
[----:B------:R-:W-:-:S13]  /*0490*/  ISETP.GT.U32.AND P0, PT, R11, -0x3fe70001, PT ;  /* 0xc018ffff0b00780c */ /* 0x000fda0003f04070 */
[----:B------:R-:W-:Y:S05]  /*04a0*/  @P0 BRA `(.L_x_608) ;  /* 0x0000000400180947 */ /* 0x000fea0003800000 */
[----:B------:R-:W-:Y:S01]  /*04b0*/  DADD R4, -R10, -3.125 ;  /* 0xc00900000a047429 */ /* 0x000fe20000000100 */
[----:B------:R-:W-:Y:S01]  /*04c0*/  MOV R6, 0x3324d327 ;  /* 0x3324d32700067802 */ /* 0x000fe20000000f00 */
[----:B------:R-:W-:Y:S01]  /*04d0*/  IMAD.MOV.U32 R7, RZ, RZ, 0x3c08ddf9 ;  /* 0x3c08ddf9ff077424 */ /* 0x000fe200078e00ff */
[----:B------:R-:W-:Y:S01]  /*04e0*/  UMOV UR6, 0xe746e627 ;  /* 0xe746e62700067882 */ /* 0x000fe20000000000 */
[----:B------:R-:W-:-:S04]  /*04f0*/  UMOV UR7, 0x3bb135d2 ;  /* 0x3bb135d200077882 */ /* 0x000fc80000000000 */
[----:B------:R-:W-:Y:S01]  /*0500*/  DFMA R6, R4, -UR6, -R6 ;  /* 0x8000000604067c2b */ /* 0x000fe20008000806 */
        /* <DEDUP_REMOVED lines=63> */
[----:B------:R-:W-:Y:S10]  /*0900*/  BRA `(.L_x_609) ;  /* 0x0000000800387947 */ /* 0x000ff40003800000 */
.L_x_608:
[----:B------:R-:W-:Y:S01]  /*0910*/  DADD R4, -RZ, -R10 ;  /* 0x00000000ff047229 */ /* 0x000fe2000000090a */
[----:B------:R-:W-:Y:S01]  /*0920*/  MOV R12, 0x0 ;  /* 0x00000000000c7802 */ /* 0x000fe20000000f00 */
[----:B------:R-:W-:Y:S01]  /*0930*/  IMAD.MOV.U32 R13, RZ, RZ, 0x3fd80000 ;  /* 0x3fd80000ff0d7424 */ /* 0x000fe200078e00ff */
[----:B------:R-:W-:Y:S03]  /*0940*/  BSSY.RECONVERGENT B1, `(.L_x_610) ;  /* 0x0000013000017945 */ /* 0x000fe60003800200 */
[----:B------:R-:W0:Y:S04]  /*0950*/  MUFU.RSQ64H R9, R5 ;  /* 0x0000000500097308 */ /* 0x000e280000001c00 */
[----:B------:R-:W-:-:S05]  /*0960*/  VIADD R8, R5, 0xfcb00000 ;  /* 0xfcb0000005087836 */ /* 0x000fca0000000000 */
[----:B------:R-:W-:Y:S01]  /*0970*/  ISETP.GE.U32.AND P0, PT, R8, 0x7ca00000, PT ;  /* 0x7ca000000800780c */ /* 0x000fe20003f06070 */
[----:B0-----:R-:W-:-:S08]  /*0980*/  DMUL R6, R8, R8 ;  /* 0x0000000808067228 */ /* 0x001fd00000000000 */
[----:B------:R-:W-:-:S08]  /*0990*/  DFMA R6, -R10, -R6, 1 ;  /* 0x3ff000000a06742b */ /* 0x000fd00000000906 */
[----:B------:R-:W-:Y:S02]  /*09a0*/  DFMA R12, R6, R12, 0.5 ;  /* 0x3fe00000060c742b */ /* 0x000fe4000000000c */
[----:B------:R-:W-:-:S08]  /*09b0*/  DMUL R6, R8, R6 ;  /* 0x0000000608067228 */ /* 0x000fd00000000000 */
[----:B------:R-:W-:-:S08]  /*09c0*/  DFMA R12, R12, R6, R8 ;  /* 0x000000060c0c722b */ /* 0x000fd00000000008 */
[----:B------:R-:W-:Y:S02]  /*09d0*/  DMUL R14, R10, -R12 ;  /* 0x8000000c0a0e7228 */ /* 0x000fe40000000000 */
[----:B------:R-:W-:Y:S01]  /*09e0*/  VIADD R17, R13, 0xfff00000 ;  /* 0xfff000000d117836 */ /* 0x000fe20000000000 */
[----:B------:R-:W-:-:S05]  /*09f0*/  MOV R16, R12 ;  /* 0x0000000c00107202 */ /* 0x000fca0000000f00 */
[----:B------:R-:W-:-:S08]  /*0a00*/  DFMA R10, R14, -R14, -R10 ;  /* 0x8000000e0e0a722b */ /* 0x000fd0000000080a */
[----:B------:R-:W-:Y:S01]  /*0a10*/  DFMA R6, R10, R16, R14 ;  /* 0x000000100a06722b */ /* 0x000fe2000000000e */
[----:B------:R-:W-:Y:S10]  /*0a20*/  @!P0 BRA `(.L_x_611) ;  /* 0x0000000000108947 */ /* 0x000ff40003800000 */
[----:B------:R-:W-:-:S07]  /*0a30*/  MOV R6, 0xa50 ;  /* 0x00000a5000067802 */ /* 0x000fce0000000f00 */
[----:B------:R-:W-:Y:S05]  /*0a40*/  CALL.REL.NOINC `($__internal_20_$__cuda_sm20_dsqrt_rn_f64_mediumpath_v1) ;  /* 0x0000000800007944 */ /* 0x000fea0003c00000 */
[----:B------:R-:W-:Y:S02]  /*0a50*/  IMAD.MOV.U32 R6, RZ, RZ, R8 ;  /* 0x000000ffff067224 */ /* 0x000fe400078e0008 */
[----:B------:R-:W-:-:S07]  /*0a60*/  IMAD.MOV.U32 R7, RZ, RZ, R9 ;  /* 0x000000ffff077224 */ /* 0x000fce00078e0009 */
.L_x_611:
[----:B------:R-:W-:Y:S05]  /*0a70*/  BSYNC.RECONVERGENT B1 ;  /* 0x0000000000017941 */ /* 0x000fea0003800200 */
.L_x_610:
[----:B------:R-:W-:-:S13]  /*0a80*/  ISETP.GT.AND P0, PT, R7, 0x400fffff, PT ;  /* 0x400fffff0700780c */ /* 0x000fda0003f04270 */
[----:B------:R-:W-:Y:S05]  /*0a90*/  @P0 BRA `(.L_x_612) ;  /* 0x0000000000e80947 */ /* 0x000fea0003800000 */
[----:B------:R-:W-:Y:S01]  /*0aa0*/  DADD R4, R6, -3.25 ;  /* 0xc00a000006047429 */ /* 0x000fe20000000000 */
[----:B------:R-:W-:Y:S01]  /*0ab0*/  UMOV UR6, 0x87dbd932 ;  /* 0x87dbd93200067882 */ /* 0x000fe20000000000 */
[----:B------:R-:W-:Y:S01]  /*0ac0*/  MOV R6, 0x52878635 ;  /* 0x5287863500067802 */ /* 0x000fe20000000f00 */
[----:B------:R-:W-:Y:S01]  /*0ad0*/  IMAD.MOV.U32 R7, RZ, RZ, 0x3e785cbe ;  /* 0x3e785cbeff077424 */ /* 0x000fe200078e00ff */
[----:B------:R-:W-:-:S05]  /*0ae0*/  UMOV UR7, 0x3e23040f ;  /* 0x3e23040f00077882 */ /* 0x000fca0000000000 */
[----:B------:R-:W-:Y:S01]  /*0af0*/  DFMA R6, R4, UR6, R6 ;  /* 0x0000000604067c2b */ /* 0x000fe20008000006 */
        /* <DEDUP_REMOVED lines=51> */
[----:B------:R-:W-:Y:S10]  /*0e30*/  BRA `(.L_x_609) ;  /* 0x0000000000ec7947 */ /* 0x000ff40003800000 */
.L_x_612:
[----:B------:R-:W-:Y:S01]  /*0e40*/  DADD R4, R6, -5 ;  /* 0xc014000006047429 */ /* 0x000fe20000000000 */
[----:B------:R-:W-:Y:S01]  /*0e50*/  UMOV UR6, 0xa7785389 ;  /* 0xa778538900067882 */ /* 0x000fe20000000000 */
[----:B------:R-:W-:Y:S01]  /*0e60*/  IMAD.MOV.U32 R6, RZ, RZ, -0x3f1c78d9 ;  /* 0xc0e38727ff067424 */ /* 0x000fe200078e00ff */
[----:B------:R-:W-:Y:S01]  /*0e70*/  MOV R7, 0x3df18fee ;  /* 0x3df18fee00077802 */ /* 0x000fe20000000f00 */
[----:B------:R-:W-:-:S05]  /*0e80*/  UMOV UR7, 0x3dbdcec3 ;  /* 0x3dbdcec300077882 */ /* 0x000fca0000000000 */
[----:B------:R-:W-:Y:S01]  /*0e90*/  DFMA R6, R4, -UR6, -R6 ;  /* 0x8000000604067c2b */ /* 0x000fe20008000806 */
        /* <DEDUP_REMOVED lines=46> */
.L_x_607:
[----:B------:R-:W-:Y:S01]  /*1180*/  DSETP.NAN.AND P0, PT, R2, R2, PT ;  /* 0x000000020200722a */ /* 0x000fe20003f08000 */
[----:B------:R-:W-:Y:S01]  /*1190*/  IMAD.MOV.U32 R4, RZ, RZ, R2 ;  /* 0x000000ffff047224 */ /* 0x000fe200078e0002 */
[----:B------:R-:W-:-:S12]  /*11a0*/  MOV R5, R3 ;  /* 0x0000000300057202 */ /* 0x000fd80000000f00 */
[----:B------:R-:W-:Y:S01]  /*11b0*/  @!P0 DSETP.NEU.AND P1, PT, |R2|, 1, PT ;  /* 0x3ff000000200842a */ /* 0x000fe20003f2d200 */
[----:B------:R-:W-:Y:S02]  /*11c0*/  @!P0 IMAD.MOV.U32 R6, RZ, RZ, 0x7ff00000 ;  /* 0x7ff00000ff068424 */ /* 0x000fe400078e00ff */
[----:B------:R-:W-:-:S03]  /*11d0*/  @!P0 IMAD.MOV.U32 R4, RZ, RZ, RZ ;  /* 0x000000ffff048224 */ /* 0x000fc600078e00ff */
[----:B------:R-:W-:-:S08]  /*11e0*/  @!P0 FSEL R5, R6, -QNAN , !P1 ;  /* 0xfff8000006058808 */ /* 0x000fd00004800000 */
.L_x_609:
[----:B------:R-:W-:Y:S05]  /*11f0*/  BSYNC.RECONVERGENT B0 ;  /* 0x0000000000007941 */ /* 0x000fea0003800200 */
.L_x_606:
[----:B------:R-:W0:Y:S01]  /*1200*/  LDC.64 R6, c[0x0][0x388] ;  /* 0x0000e200ff067b82 */ /* 0x000e220000000a00 */
[----:B------:R-:W-:Y:S01]  /*1210*/  DMUL R2, R2, R4 ;  /* 0x0000000402027228 */ /* 0x000fe20000000000 */
[----:B0-----:R-:W-:-:S06]  /*1220*/  IMAD.WIDE.U32 R4, R0, 0x8, R6 ;  /* 0x0000000800047825 */ /* 0x001fcc00078e0006 */
[----:B------:R-:W-:Y:S01]  /*1230*/  STG.E.64 desc[UR4][R4.64], R2 ;  /* 0x0000000204007986 */ /* 0x000fe2000c101b04 */
[----:B------:R-:W-:Y:S05]  /*1240*/  EXIT ;  /* 0x000000000000794d */ /* 0x000fea0003800000 */
        .weak           $__internal_20_$__cuda_sm20_dsqrt_rn_f64_mediumpath_v1
        .type           $__internal_20_$__cuda_sm20_dsqrt_rn_f64_mediumpath_v1,@function
        .size           $__internal_20_$__cuda_sm20_dsqrt_rn_f64_mediumpath_v1,(.L_x_659 - $__internal_20_$__cuda_sm20_dsqrt_rn_f64_mediumpath_v1)
$__internal_20_$__cuda_sm20_dsqrt_rn_f64_mediumpath_v1:
[----:B------:R-:W-:Y:S01]  /*1250*/  ISETP.GE.U32.AND P0, PT, R8, -0x3400000, PT ;  /* 0xfcc000000800780c */ /* 0x000fe20003f06070 */
[----:B------:R-:W-:Y:S01]  /*1260*/  BSSY.RECONVERGENT B2, `(.L_x_613) ;  /* 0x0000024000027945 */ /* 0x000fe20003800200 */
[----:B------:R-:W-:-:S11]  /*1270*/  IMAD.MOV.U32 R13, RZ, RZ, R17 ;  /* 0x000000ffff0d7224 */ /* 0x000fd600078e0011 */
[----:B------:R-:W-:Y:S05]  /*1280*/  @!P0 BRA `(.L_x_614) ;  /* 0x0000000000208947 */ /* 0x000fea0003800000 */
[----:B------:R-:W-:-:S10]  /*1290*/  DFMA.RM R10, R10, R12, R14 ;  /* 0x0000000c0a0a722b */ /* 0x000fd4000000400e */
[----:B------:R-:W-:-:S04]  /*12a0*/  IADD3 R8, P0, PT, R10, 0x1, RZ ;  /* 0x000000010a087810 */ /* 0x000fc80007f1e0ff */
[----:B------:R-:W-:-:S06]  /*12b0*/  IADD3.X R9, PT, PT, RZ, R11, RZ, P0, !PT ;  /* 0x0000000bff097210 */ /* 0x000fcc00007fe4ff */
[----:B------:R-:W-:-:S08]  /*12c0*/  DFMA.RP R4, -R10, R8, R4 ;  /* 0x000000080a04722b */ /* 0x000fd00000008104 */
[----:B------:R-:W-:-:S06]  /*12d0*/  DSETP.GT.AND P0, PT, R4, RZ, PT ;  /* 0x000000ff0400722a */ /* 0x000fcc0003f04000 */
[----:B------:R-:W-:Y:S02]  /*12e0*/  FSEL R8, R8, R10, P0 ;  /* 0x0000000a08087208 */ /* 0x000fe40000000000 */
[----:B------:R-:W-:Y:S01]  /*12f0*/  FSEL R9, R9, R11, P0 ;  /* 0x0000000b09097208 */ /* 0x000fe20000000000 */
[----:B------:R-:W-:Y:S06]  /*1300*/  BRA `(.L_x_615) ;  /* 0x0000000000647947 */ /* 0x000fec0003800000 */
.L_x_614:
[----:B------:R-:W-:-:S14]  /*1310*/  DSETP.NE.AND P0, PT, R4, RZ, PT ;  /* 0x000000ff0400722a */ /* 0x000fdc0003f05000 */
[----:B------:R-:W-:Y:S05]  /*1320*/  @!P0 BRA `(.L_x_616) ;  /* 0x0000000000588947 */ /* 0x000fea0003800000 */
[----:B------:R-:W-:-:S13]  /*1330*/  ISETP.GE.AND P0, PT, R5, RZ, PT ;  /* 0x000000ff0500720c */ /* 0x000fda0003f06270 */
[----:B------:R-:W-:Y:S02]  /*1340*/  @!P0 IMAD.MOV.U32 R8, RZ, RZ, 0x0 ;  /* 0x00000000ff088424 */ /* 0x000fe400078e00ff */
[----:B------:R-:W-:Y:S01]  /*1350*/  @!P0 IMAD.MOV.U32 R9, RZ, RZ, -0x80000 ;  /* 0xfff80000ff098424 */ /* 0x000fe200078e00ff */
[----:B------:R-:W-:Y:S06]  /*1360*/  @!P0 BRA `(.L_x_615) ;  /* 0x00000000004c8947 */ /* 0x000fec0003800000 */
[----:B------:R-:W-:-:S13]  /*1370*/  ISETP.GT.AND P0, PT, R5, 0x7fefffff, PT ;  /* 0x7fefffff0500780c */ /* 0x000fda0003f04270 */
[----:B------:R-:W-:Y:S05]  /*1380*/  @P0 BRA `(.L_x_616) ;  /* 0x0000000000400947 */ /* 0x000fea0003800000 */
[----:B------:R-:W-:Y:S01]  /*1390*/  DMUL R4, R4, 8.11296384146066816958e+31 ;  /* 0x4690000004047828 */ /* 0x000fe20000000000 */
[----:B------:R-:W-:Y:S01]  /*13a0*/  MOV R8, RZ ;  /* 0x000000ff00087202 */ /* 0x000fe20000000f00 */
[----:B------:R-:W-:Y:S02]  /*13b0*/  IMAD.MOV.U32 R12, RZ, RZ, 0x0 ;  /* 0x00000000ff0c7424 */ /* 0x000fe400078e00ff */
[----:B------:R-:W-:Y:S02]  /*13c0*/  IMAD.MOV.U32 R13, RZ, RZ, 0x3fd80000 ;  /* 0x3fd80000ff0d7424 */ /* 0x000fe400078e00ff */
[----:B------:R-:W0:Y:S02]  /*13d0*/  MUFU.RSQ64H R9, R5 ;  /* 0x0000000500097308 */ /* 0x000e240000001c00 */
[----:B0-----:R-:W-:-:S08]  /*13e0*/  DMUL R10, R8, R8 ;  /* 0x00000008080a7228 */ /* 0x001fd00000000000 */
[----:B------:R-:W-:-:S08]  /*13f0*/  DFMA R10, R4, -R10, 1 ;  /* 0x3ff00000040a742b */ /* 0x000fd0000000080a */
[----:B------:R-:W-:Y:S02]  /*1400*/  DFMA R12, R10, R12, 0.5 ;  /* 0x3fe000000a0c742b */ /* 0x000fe4000000000c */
[----:B------:R-:W-:-:S08]  /*1410*/  DMUL R10, R8, R10 ;  /* 0x0000000a080a7228 */ /* 0x000fd00000000000 */
[----:B------:R-:W-:-:S08]  /*1420*/  DFMA R10, R12, R10, R8 ;  /* 0x0000000a0c0a722b */ /* 0x000fd00000000008 */
[----:B------:R-:W-:Y:S02]  /*1430*/  DMUL R8, R4, R10 ;  /* 0x0000000a04087228 */ /* 0x000fe40000000000 */
[----:B------:R-:W-:-:S06]  /*1440*/  IADD3 R11, PT, PT, R11, -0x100000, RZ ;  /* 0xfff000000b0b7810 */ /* 0x000fcc0007ffe0ff */
[----:B------:R-:W-:-:S08]  /*1450*/  DFMA R12, R8, -R8, R4 ;  /* 0x80000008080c722b */ /* 0x000fd00000000004 */
[----:B------:R-:W-:-:S10]  /*1460*/  DFMA R8, R10, R12, R8 ;  /* 0x0000000c0a08722b */ /* 0x000fd40000000008 */
[----:B------:R-:W-:Y:S01]  /*1470*/  VIADD R9, R9, 0xfcb00000 ;  /* 0xfcb0000009097836 */ /* 0x000fe20000000000 */
[----:B------:R-:W-:Y:S06]  /*1480*/  BRA `(.L_x_615) ;  /* 0x0000000000047947 */ /* 0x000fec0003800000 */
.L_x_616:
[----:B------:R-:W-:-:S11]  /*1490*/  DADD R8, R4, R4 ;  /* 0x0000000004087229 */ /* 0x000fd60000000004 */
.L_x_615:
[----:B------:R-:W-:Y:S05]  /*14a0*/  BSYNC.RECONVERGENT B2 ;  /* 0x0000000000027941 */ /* 0x000fea0003800200 */
.L_x_613:
[----:B------:R-:W-:-:S04]  /*14b0*/  MOV R7, 0x0 ;  /* 0x0000000000077802 */ /* 0x000fc80000000f00 */
[----:B------:R-:W-:Y:S05]  /*14c0*/  RET.REL.NODEC R6 `(erfinv_f64) ;  /* 0xffffffe806cc7950 */ /* 0x000fea0003c3ffff */
.L_x_617:
        /* <DEDUP_REMOVED lines=11> */
.L_x_659:


//--------------------- .text.erfinv_f32          --------------------------
	.section	.text.erfinv_f32,"ax",@progbits
	.align	128
        .global         erfinv_f32
        .type           erfinv_f32,@function
        .size           erfinv_f32,(.L_x_675 - erfinv_f32)
        .other          erfinv_f32,@"STO_CUDA_ENTRY STV_DEFAULT"
erfinv_f32:
.text.erfinv_f32:
        /* <DEDUP_REMOVED lines=12> */
[----:B------:R-:W-:Y:S01]  /*00c0*/  HFMA2 R5, -RZ, RZ, 0.1177978515625, 952 ;  /* 0x2f8a6370ff057431 */ /* 0x000fe200000001ff */
[----:B------:R-:W-:Y:S01]  /*00d0*/  BSSY.RECONVERGENT B0, `(.L_x_618) ;  /* 0x000001d000007945 */ /* 0x000fe20003800200 */
[----:B--2---:R-:W-:-:S06]  /*00e0*/  FFMA R6, R0, -R0, 1 ;  /* 0x3f80000000067423 */ /* 0x004fcc0000000800 */
[----:B------:R-:W0:Y:S02]  /*00f0*/  MUFU.LG2 R6, R6 ;  /* 0x0000000600067308 */ /* 0x000e240000000c00 */
[C---:B0-----:R-:W-:Y:S01]  /*0100*/  FFMA R5, R6.reuse, R5, 9.4274286155382469587e-09 ;  /* 0x3221f64506057423 */ /* 0x041fe20000000005 */
[----:B------:R-:W-:-:S03]  /*0110*/  FSETP.GEU.AND P0, PT, R6, -8.1999998092651367188, PT ;  /* 0xc10333330600780b */ /* 0x000fc60003f0e000 */
[----:B------:R-:W-:-:S04]  /*0120*/  FFMA R5, -R6, R5, -1.2054752573931182269e-07 ;  /* 0xb4016fda06057423 */ /* 0x000fc80000000105 */
[C---:B------:R-:W-:Y:S02]  /*0130*/  FFMA R9, -R6.reuse, R5, 2.1697005081477982458e-07 ;  /* 0x3468f84606097423 */ /* 0x040fe40000000105 */
[----:B------:R-:W0:Y:S02]  /*0140*/  LDC.64 R4, c[0x0][0x388] ;  /* 0x0000e200ff047b82 */ /* 0x000e240000000a00 */
[----:B------:R-:W-:-:S04]  /*0150*/  FFMA R9, -R6, R9, 8.0621484812581911683e-06 ;  /* 0x370742aa06097423 */ /* 0x000fc80000000109 */
[----:B------:R-:W-:-:S04]  /*0160*/  FFMA R9, -R6, R9, -3.1675492209615185857e-05 ;  /* 0xb804db4d06097423 */ /* 0x000fc80000000109 */
[----:B------:R-:W-:-:S04]  /*0170*/  FFMA R9, -R6, R9, -0.00077436311403289437294 ;  /* 0xba4afea106097423 */ /* 0x000fc80000000109 */
[----:B------:R-:W-:-:S04]  /*0180*/  FFMA R9, -R6, R9, 0.0055465879850089550018 ;  /* 0x3bb5c02706097423 */ /* 0x000fc80000000109 */
[----:B------:R-:W-:-:S04]  /*0190*/  FFMA R9, -R6, R9, 0.16082023084163665771 ;  /* 0x3e24ae0f06097423 */ /* 0x000fc80000000109 */
[----:B------:R-:W-:Y:S01]  /*01a0*/  FFMA R9, -R6, R9, 0.88622689247131347656 ;  /* 0x3f62dfc406097423 */ /* 0x000fe20000000109 */
[----:B0-----:R-:W-:-:S04]  /*01b0*/  IMAD.WIDE.U32 R2, R7, 0x4, R4 ;  /* 0x0000000407027825 */ /* 0x001fc800078e0004 */
[----:B------:R-:W-:Y:S01]  /*01c0*/  FMUL R9, R0, R9 ;  /* 0x0000000900097220 */ /* 0x000fe20000400000 */
[----:B------:R-:W-:Y:S06]  /*01d0*/  @P0 BRA `(.L_x_619) ;  /* 0x0000000000300947 */ /* 0x000fec0003800000 */
[----:B------:R-:W0:Y:S01]  /*01e0*/  MUFU.RSQ R5, -R6 ;  /* 0x8000000600057308 */ /* 0x000e220000001400 */
[----:B------:R-:W-:Y:S02]  /*01f0*/  MOV R4, 0x3f1704a1 ;  /* 0x3f1704a100047802 */ /* 0x000fe40000000f00 */
[----:B------:R-:W-:-:S03]  /*0200*/  FSETP.NEU.AND P0, PT, R6, -INF , PT ;  /* 0xff8000000600780b */ /* 0x000fc60003f0d000 */
[----:B0-----:R-:W-:Y:S01]  /*0210*/  FFMA R4, R5, -R4, -0.66300421953201293945 ;  /* 0xbf29baa505047423 */ /* 0x001fe20000000804 */
[----:B------:R-:W-:-:S03]  /*0220*/  FMUL R7, R6, -R5 ;  /* 0x8000000506077220 */ /* 0x000fc60000400000 */
[----:B------:R-:W-:-:S04]  /*0230*/  FFMA R4, R5, R4, 1.5970110893249511719 ;  /* 0x3fcc6adc05047423 */ /* 0x000fc80000000004 */
[----:B------:R-:W-:-:S04]  /*0240*/  FFMA R4, R5, R4, -0.67521554231643676758 ;  /* 0xbf2cdaed05047423 */ /* 0x000fc80000000004 */
[----:B------:R-:W-:-:S04]  /*0250*/  FFMA R4, R5, R4, -0.095224790275096893311 ;  /* 0xbdc3053705047423 */ /* 0x000fc80000000004 */
[----:B------:R-:W-:-:S04]  /*0260*/  FFMA R4, R5, R4, 0.83535343408584594727 ;  /* 0x3f55d9b905047423 */ /* 0x000fc80000000004 */
[----:B------:R-:W-:-:S05]  /*0270*/  FMUL R4, R4, R7 ;  /* 0x0000000704047220 */ /* 0x000fca0000400000 */
[----:B------:R-:W-:-:S04]  /*0280*/  FSEL R9, R4, +INF , P0 ;  /* 0x7f80000004097808 */ /* 0x000fc80000000000 */
[----:B------:R-:W-:-:S07]  /*0290*/  LOP3.LUT R9, R9, 0x80000000, R0, 0xb8, !PT ;  /* 0x8000000009097812 */ /* 0x000fce00078eb800 */
.L_x_619:
[----:B------:R-:W-:Y:S05]  /*02a0*/  BSYNC.RECONVERGENT B0 ;  /* 0x0000000000007941 */ /* 0x000fea0003800200 */
.L_x_618:
[----:B------:R-:W-:Y:S01]  /*02b0*/  STG.E desc[UR4][R2.64], R9 ;  /* 0x0000000902007986 */ /* 0x000fe2000c101904 */
[----:B------:R-:W-:Y:S05]  /*02c0*/  EXIT ;  /* 0x000000000000794d */ /* 0x000fea0003800000 */
.L_x_620:
        /* <DEDUP_REMOVED lines=11> */
.L_x_675:


//--------------------- .text.erfc_f64            --------------------------
	.section	.text.erfc_f64,"ax",@progbits
	.align	128
        .global         erfc_f64
        .type           erfc_f64,@function
        .size           erfc_f64,(.L_x_676 - erfc_f64)
        .other          erfc_f64,@"STO_CUDA_ENTRY STV_DEFAULT"
erfc_f64:
.text.erfc_f64:
        /* <DEDUP_REMOVED lines=13> */
[----:B--2---:R-:W-:-:S04]  /*00d0*/  LOP3.LUT R3, R5, 0x7fffffff, RZ, 0xc0, !PT ;  /* 0x7fffffff05037812 */ /* 0x004fc800078ec0ff */
[----:B------:R-:W-:-:S13]  /*00e0*/  ISETP.GT.U32.AND P0, PT, R3, 0x7fefffff, PT ;  /* 0x7fefffff0300780c */ /* 0x000fda0003f04070 */
[----:B------:R-:W-:Y:S05]  /*00f0*/  @P0 BRA `(.L_x_622) ;  /* 0x0000000800680947 */ /* 0x000fea0003800000 */
[----:B------:R-:W-:Y:S01]  /*0100*/  IMAD.MOV.U32 R2, RZ, RZ, R4 ;  /* 0x000000ffff027224 */ /* 0x000fe200078e0004 */
[----:B------:R-:W-:Y:S01]  /*0110*/  UMOV UR6, 0xd4e0bfd7 ;  /* 0xd4e0bfd700067882 */ /* 0x000fe20000000000 */
[----:B------:R-:W-:Y:S01]  /*0120*/  IMAD.MOV.U32 R10, RZ, RZ, RZ ;  /* 0x000000ffff0a7224 */ /* 0x000fe200078e00ff */
[----:B------:R-:W-:Y:S01]  /*0130*/  UMOV UR7, 0x3df8774a ;  /* 0x3df8774a00077882 */ /* 0x000fe20000000000 */
[----:B------:R-:W-:Y:S01]  /*0140*/  IMAD.MOV.U32 R14, RZ, RZ, 0x652b82fe ;  /* 0x652b82feff0e7424 */ /* 0x000fe200078e00ff */
[----:B------:R-:W-:Y:S01]  /*0150*/  ISETP.GT.U32.AND P0, PT, R3, 0x403b4000, PT ;  /* 0x403b40000300780c */ /* 0x000fe20003f04070 */
[----:B------:R-:W-:Y:S01]  /*0160*/  DADD R8, R2, 4 ;  /* 0x4010000002087429 */ /* 0x000fe20000000000 */
[----:B------:R-:W-:Y:S02]  /*0170*/  IMAD.MOV.U32 R15, RZ, RZ, 0x3ff71547 ;  /* 0x3ff71547ff0f7424 */ /* 0x000fe400078e00ff */
[----:B------:R-:W-:Y:S02]  /*0180*/  IMAD.MOV.U32 R20, RZ, RZ, 0x0 ;  /* 0x00000000ff147424 */ /* 0x000fe400078e00ff */
[----:B------:R-:W-:Y:S01]  /*0190*/  IMAD.MOV.U32 R21, RZ, RZ, 0x3ff00000 ;  /* 0x3ff00000ff157424 */ /* 0x000fe200078e00ff */
[----:B------:R-:W0:Y:S02]  /*01a0*/  MUFU.RCP64H R11, R9 ;  /* 0x00000009000b7308 */ /* 0x000e240000001800 */
[----:B0-----:R-:W-:Y:S01]  /*01b0*/  DFMA R6, -R8, R10, 1 ;  /* 0x3ff000000806742b */ /* 0x001fe2000000010a */
[----:B------:R-:W-:-:S02]  /*01c0*/  IMAD.MOV.U32 R8, RZ, RZ, -0x2fc2cd8 ;  /* 0xfd03d328ff087424 */ /* 0x000fc400078e00ff */
[----:B------:R-:W-:-:S05]  /*01d0*/  IMAD.MOV.U32 R9, RZ, RZ, 0x3e44e1c6 ;  /* 0x3e44e1c6ff097424 */ /* 0x000fca00078e00ff */
[----:B------:R-:W-:Y:S02]  /*01e0*/  DFMA R12, R6, R6, R6 ;  /* 0x00000006060c722b */ /* 0x000fe40000000006 */
[----:B------:R-:W-:-:S06]  /*01f0*/  DADD R6, R2, -4 ;  /* 0xc010000002067429 */ /* 0x000fcc0000000000 */
[----:B------:R-:W-:-:S08]  /*0200*/  DFMA R12, R10, R12, R10 ;  /* 0x0000000c0a0c722b */ /* 0x000fd0000000000a */
[----:B------:R-:W-:-:S08]  /*0210*/  DMUL R6, R6, R12 ;  /* 0x0000000c06067228 */ /* 0x000fd00000000000 */
[----:B------:R-:W-:-:S08]  /*0220*/  DADD R10, R6, 1 ;  /* 0x3ff00000060a7429 */ /* 0x000fd00000000000 */
[----:B------:R-:W-:-:S08]  /*0230*/  DFMA R10, R10, -4, R2 ;  /* 0xc01000000a0a782b */ /* 0x000fd00000000002 */
[----:B------:R-:W-:-:S08]  /*0240*/  DFMA R10, R2, -R6, R10 ;  /* 0x80000006020a722b */ /* 0x000fd0000000000a */
[----:B------:R-:W-:-:S08]  /*0250*/  DFMA R6, R12, R10, R6 ;  /* 0x0000000a0c06722b */ /* 0x000fd00000000006 */
[----:B------:R-:W-:Y:S01]  /*0260*/  DFMA R8, R6, -UR6, -R8 ;  /* 0x8000000606087c2b */ /* 0x000fe20008000808 */
        /* <DEDUP_REMOVED lines=22> */
[----:B------:R-:W-:Y:S01]  /*03d0*/  DMUL R8, R2, -R2 ;  /* 0x8000000202087228 */ /* 0x000fe20000000000 */
[----:B------:R-:W-:-:S05]  /*03e0*/  UMOV UR7, 0x3ef995b4 ;  /* 0x3ef995b400077882 */ /* 0x000fca0000000000 */
[----:B------:R-:W-:Y:S01]  /*03f0*/  DFMA R12, R6, R10, -UR6 ;  /* 0x80000006060c7e2b */ /* 0x000fe2000800000a */
[----:B------:R-:W-:Y:S01]  /*0400*/  UMOV UR6, 0xcf0a29b2 ;  /* 0xcf0a29b200067882 */ /* 0x000fe20000000000 */
[----:B------:R-:W-:Y:S01]  /*0410*/  DFMA R10, R8, R14, 6.75539944105574400000e+15 ;  /* 0x43380000080a742b */ /* 0x000fe2000000000e */
[----:B------:R-:W-:-:S05]  /*0420*/  UMOV UR7, 0x3f23be27 ;  /* 0x3f23be2700077882 */ /* 0x000fca0000000000 */
[----:B------:R-:W-:Y:S01]  /*0430*/  DFMA R12, R6, R12, UR6 ;  /* 0x00000006060c7e2b */ /* 0x000fe2000800000c */
[----:B------:R-:W-:Y:S01]  /*0440*/  UMOV UR6, 0x3e81672e ;  /* 0x3e81672e00067882 */ /* 0x000fe20000000000 */
[----:B------:R-:W-:Y:S01]  /*0450*/  DADD R16, R10, -6.75539944105574400000e+15 ;  /* 0xc33800000a107429 */ /* 0x000fe20000000000 */
[----:B------:R-:W-:Y:S01]  /*0460*/  UMOV UR7, 0x3f2a1def ;  /* 0x3f2a1def00077882 */ /* 0x000fe20000000000 */
[----:B------:R-:W-:-:S04]  /*0470*/  LEA.HI R4, R10, R10, RZ, 0x1 ;  /* 0x0000000a0a047211 */ /* 0x000fc800078f08ff */
[----:B------:R-:W-:Y:S01]  /*0480*/  DFMA R12, R6, R12, -UR6 ;  /* 0x80000006060c7e2b */ /* 0x000fe2000800000c */
[----:B------:R-:W-:Y:S01]  /*0490*/  UMOV UR6, 0xfefa39ef ;  /* 0xfefa39ef00067882 */ /* 0x000fe20000000000 */
[----:B------:R-:W-:Y:S01]  /*04a0*/  UMOV UR7, 0x3fe62e42 ;  /* 0x3fe62e4200077882 */ /* 0x000fe20000000000 */
[----:B------:R-:W-:Y:S01]  /*04b0*/  SHF.R.S32.HI R11, RZ, 0x1, R4 ;  /* 0x00000001ff0b7819 */ /* 0x000fe20000011404 */
[--C-:B------:R-:W-:Y:S01]  /*04c0*/  DFMA R18, R16, -UR6, R8.reuse ;  /* 0x8000000610127c2b */ /* 0x100fe20008000008 */
[----:B------:R-:W-:Y:S01]  /*04d0*/  UMOV UR6, 0xe68c1713 ;  /* 0xe68c171300067882 */ /* 0x000fe20000000000 */
[----:B------:R-:W-:Y:S01]  /*04e0*/  UMOV UR7, 0x3f48d4ab ;  /* 0x3f48d4ab00077882 */ /* 0x000fe20000000000 */
[----:B------:R-:W-:Y:S01]  /*04f0*/  DFMA R8, -R2, R2, -R8 ;  /* 0x000000020208722b */ /* 0x000fe20000000908 */
[----:B------:R-:W-:Y:S01]  /*0500*/  IMAD.IADD R10, R10, 0x1, -R11 ;  /* 0x000000010a0a7824 */ /* 0x000fe200078e0a0b */
[----:B------:R-:W-:Y:S01]  /*0510*/  DFMA R14, R6, R12, -UR6 ;  /* 0x80000006060e7e2b */ /* 0x000fe2000800000c */
[----:B------:R-:W-:Y:S01]  /*0520*/  UMOV UR6, 0x3b39803f ;  /* 0x3b39803f00067882 */ /* 0x000fe20000000000 */
[----:B------:R-:W-:-:S02]  /*0530*/  UMOV UR7, 0x3c7abc9e ;  /* 0x3c7abc9e00077882 */ /* 0x000fc40000000000 */
[----:B------:R-:W-:Y:S01]  /*0540*/  DFMA R12, R16, -UR6, R18 ;  /* 0x80000006100c7c2b */ /* 0x000fe20008000012 */
[----:B------:R-:W-:Y:S01]  /*0550*/  UMOV UR6, 0x210dd6b4 ;  /* 0x210dd6b400067882 */ /* 0x000fe20000000000 */
[----:B------:R-:W-:Y:S01]  /*0560*/  UMOV UR7, 0x3f749c67 ;  /* 0x3f749c6700077882 */ /* 0x000fe20000000000 */
[----:B------:R-:W-:Y:S01]  /*0570*/  IMAD.MOV.U32 R16, RZ, RZ, -0x35dec16 ;  /* 0xfca213eaff107424 */ /* 0x000fe200078e00ff */
[----:B------:R-:W-:Y:S01]  /*0580*/  DFMA R14, R6, R14, UR6 ;  /* 0x00000006060e7e2b */ /* 0x000fe2000800000e */
[----:B------:R-:W-:Y:S01]  /*0590*/  IMAD.MOV.U32 R17, RZ, RZ, 0x3e928af3 ;  /* 0x3e928af3ff117424 */ /* 0x000fe200078e00ff */
[----:B------:R-:W-:Y:S01]  /*05a0*/  UMOV UR6, 0x69ce2bdf ;  /* 0x69ce2bdf00067882 */ /* 0x000fe20000000000 */
[----:B------:R-:W-:-:S04]  /*05b0*/  UMOV UR7, 0x3e5ade15 ;  /* 0x3e5ade1500077882 */ /* 0x000fc80000000000 */
[----:B------:R-:W-:Y:S01]  /*05c0*/  DFMA R16, R12, UR6, R16 ;  /* 0x000000060c107c2b */ /* 0x000fe20008000010 */
[----:B------:R-:W-:Y:S01]  /*05d0*/  UMOV UR6, 0x8568e357 ;  /* 0x8568e35700067882 */ /* 0x000fe20000000000 */
[----:B------:R-:W-:Y:S02]  /*05e0*/  UMOV UR7, 0x3f909623 ;  /* 0x3f90962300077882 */ /* 0x000fe40000000000 */
[----:B------:R-:W-:Y:S01]  /*05f0*/  DFMA R14, R6, R14, -UR6 ;  /* 0x80000006060e7e2b */ /* 0x000fe2000800000e */
[----:B------:R-:W-:Y:S01]  /*0600*/  UMOV UR6, 0x62401315 ;  /* 0x6240131500067882 */ /* 0x000fe20000000000 */
[----:B------:R-:W-:Y:S02]  /*0610*/  UMOV UR7, 0x3ec71dee ;  /* 0x3ec71dee00077882 */ /* 0x000fe40000000000 */
[----:B------:R-:W-:Y:S01]  /*0620*/  DFMA R16, R12, R16, UR6 ;  /* 0x000000060c107e2b */ /* 0x000fe20008000010 */
[----:B------:R-:W-:Y:S01]  /*0630*/  UMOV UR6, 0xdf8c2dc9 ;  /* 0xdf8c2dc900067882 */ /* 0x000fe20000000000 */
[----:B------:R-:W-:-:S02]  /*0640*/  UMOV UR7, 0x3fa3079e ;  /* 0x3fa3079e00077882 */ /* 0x000fc40000000000 */
[----:B------:R-:W-:Y:S01]  /*0650*/  DFMA R14, R6, R14, UR6 ;  /* 0x00000006060e7e2b */ /* 0x000fe2000800000e */
[----:B------:R-:W-:Y:S01]  /*0660*/  UMOV UR6, 0x7c89eb71 ;  /* 0x7c89eb7100067882 */ /* 0x000fe20000000000 */
[----:B------:R-:W-:Y:S02]  /*0670*/  UMOV UR7, 0x3efa0199 ;  /* 0x3efa019900077882 */ /* 0x000fe40000000000 */
[----:B------:R-:W-:Y:S01]  /*0680*/  DFMA R18, R12, R16, UR6 ;  /* 0x000000060c127e2b */ /* 0x000fe20008000010 */
[----:B------:R-:W-:Y:S01]  /*0690*/  UMOV UR6, 0xdff601fc ;  /* 0xdff601fc00067882 */ /* 0x000fe20000000000 */
[----:B------:R-:W-:Y:S01]  /*06a0*/  UMOV UR7, 0x3fb0fb06 ;  /* 0x3fb0fb0600077882 */ /* 0x000fe20000000000 */
[----:B------:R-:W-:Y:S02]  /*06b0*/  DFMA R16, R2, 2, R20 ;  /* 0x400000000210782b */ /* 0x000fe40000000014 */
[----:B------:R-:W-:Y:S01]  /*06c0*/  DFMA R14, R6, R14, -UR6 ;  /* 0x80000006060e7e2b */ /* 0x000fe2000800000e */
        /* <DEDUP_REMOVED lines=8> */
[----:B------:R-:W0:Y:S01]  /*0750*/  MUFU.RCP64H R15, R17 ;  /* 0x00000011000f7308 */ /* 0x000e220000001800 */
[----:B------:R-:W-:Y:S01]  /*0760*/  DFMA R20, R12, R20, UR6 ;  /* 0x000000060c147e2b */ /* 0x000fe20008000014 */
[----:B------:R-:W-:Y:S01]  /*0770*/  UMOV UR6, 0x3c3db8c6 ;  /* 0x3c3db8c600067882 */ /* 0x000fe20000000000 */
[----:B------:R-:W-:Y:S01]  /*0780*/  UMOV UR7, 0x3fb9ddb2 ;  /* 0x3fb9ddb200077882 */ /* 0x000fe20000000000 */
[----:B------:R-:W-:Y:S01]  /*0790*/  IMAD.MOV.U32 R14, RZ, RZ, RZ ;  /* 0x000000ffff0e7224 */ /* 0x000fe200078e00ff */
        /* <DEDUP_REMOVED lines=8> */
[----:B------:R-:W-:Y:S02]  /*0820*/  UMOV UR7, 0x3fa55555 ;  /* 0x3fa5555500077882 */ /* 0x000fe40000000000 */
[----:B------:R-:W-:Y:S01]  /*0830*/  DFMA R22, R12, R22, UR6 ;  /* 0x000000060c167e2b */ /* 0x000fe20008000016 */
[----:B------:R-:W-:Y:S01]  /*0840*/  UMOV UR6, 0xf66fb6d6 ;  /* 0xf66fb6d600067882 */ /* 0x000fe20000000000 */
[----:B------:R-:W-:Y:S01]  /*0850*/  UMOV UR7, 0x3f8f7f5d ;  /* 0x3f8f7f5d00077882 */ /* 0x000fe20000000000 */
[----:B0-----:R-:W-:-:S02]  /*0860*/  DFMA R20, -R16, R14, 1 ;  /* 0x3ff000001014742b */ /* 0x001fc4000000010e */
[----:B------:R-:W-:Y:S01]  /*0870*/  DFMA R18, R6, R18, UR6 ;  /* 0x0000000606127e2b */ /* 0x000fe20008000012 */
[----:B------:R-:W-:Y:S01]  /*0880*/  UMOV UR6, 0x55555511 ;  /* 0x5555551100067882 */ /* 0x000fe20000000000 */
[----:B------:R-:W-:Y:S02]  /*0890*/  UMOV UR7, 0x3fc55555 ;  /* 0x3fc5555500077882 */ /* 0x000fe40000000000 */
[----:B------:R-:W-:Y:S01]  /*08a0*/  DFMA R22, R12, R22, UR6 ;  /* 0x000000060c167e2b */ /* 0x000fe20008000016 */
[----:B------:R-:W-:Y:S01]  /*08b0*/  UMOV UR6, 0xd154a29d ;  /* 0xd154a29d00067882 */ /* 0x000fe20000000000 */
[----:B------:R-:W-:Y:S01]  /*08c0*/  UMOV UR7, 0x3fc1df1a ;  /* 0x3fc1df1a00077882 */ /* 0x000fe20000000000 */
[----:B------:R-:W-:Y:S02]  /*08d0*/  DFMA R20, R20, R20, R20 ;  /* 0x000000141414722b */ /* 0x000fe40000000014 */
[----:B------:R-:W-:Y:S01]  /*08e0*/  DFMA R16, R6, R18, -UR6 ;  /* 0x8000000606107e2b */ /* 0x000fe20008000012 */
[----:B------:R-:W-:Y:S01]  /*08f0*/  UMOV UR6, 0xb ;  /* 0x0000000b00067882 */ /* 0x000fe20000000000 */
[----:B------:R-:W-:-:S02]  /*0900*/  UMOV UR7, 0x3fe00000 ;  /* 0x3fe0000000077882 */ /* 0x000fc40000000000 */
[----:B------:R-:W-:Y:S01]  /*0910*/  DFMA R22, R12, R22, UR6 ;  /* 0x000000060c167e2b */ /* 0x000fe20008000016 */
[----:B------:R-:W-:Y:S01]  /*0920*/  UMOV UR6, 0x16e9fd7f ;  /* 0x16e9fd7f00067882 */ /* 0x000fe20000000000 */
[----:B------:R-:W-:Y:S01]  /*0930*/  UMOV UR7, 0x3ff3ba59 ;  /* 0x3ff3ba5900077882 */ /* 0x000fe20000000000 */
[----:B------:R-:W-:Y:S02]  /*0940*/  DFMA R14, R14, R20, R14 ;  /* 0x000000140e0e722b */ /* 0x000fe4000000000e */
[----:B------:R-:W-:-:S03]  /*0950*/  DFMA R16, R6, R16, UR6 ;  /* 0x0000000606107e2b */ /* 0x000fc60008000010 */
[----:B------:R-:W-:-:S05]  /*0960*/  DFMA R22, R12, R22, 1 ;  /* 0x3ff000000c16742b */ /* 0x000fca0000000016 */
[----:B------:R-:W-:-:S03]  /*0970*/  DMUL R6, R16, R14 ;  /* 0x0000000e10067228 */ /* 0x000fc60000000000 */
[----:B------:R-:W-:-:S05]  /*0980*/  DFMA R12, R12, R22, 1 ;  /* 0x3ff000000c0c742b */ /* 0x000fca0000000016 */
[----:B------:R-:W-:-:S05]  /*0990*/  DMUL R18, R6, -2 ;  /* 0xc000000006127828 */ /* 0x000fca0000000000 */
[----:B------:R-:W-:Y:S01]  /*09a0*/  IMAD R13, R11, 0x100000, R13 ;  /* 0x001000000b0d7824 */ /* 0x000fe200078e020d */
[----:B------:R-:W-:Y:S01]  /*09b0*/  LEA R11, R10, 0x3ff00000, 0x14 ;  /* 0x3ff000000a0b7811 */ /* 0x000fe200078ea0ff */
[----:B------:R-:W-:Y:S01]  /*09c0*/  IMAD.MOV.U32 R10, RZ, RZ, RZ ;  /* 0x000000ffff0a7224 */ /* 0x000fe200078e00ff */
[----:B------:R-:W-:-:S05]  /*09d0*/  DFMA R18, R2, R18, R16 ;  /* 0x000000120212722b */ /* 0x000fca0000000010 */
[----:B------:R-:W-:-:S03]  /*09e0*/  DMUL R10, R12, R10 ;  /* 0x0000000a0c0a7228 */ /* 0x000fc60000000000 */
[----:B------:R-:W-:-:S05]  /*09f0*/  DADD R18, -R6, R18 ;  /* 0x0000000006127229 */ /* 0x000fca0000000112 */
[----:B------:R-:W-:-:S03]  /*0a00*/  DFMA R8, R10, R8, R10 ;  /* 0x000000080a08722b */ /* 0x000fc6000000000a */
[----:B------:R-:W-:-:S08]  /*0a10*/  DFMA R18, R14, R18, R6 ;  /* 0x000000120e12722b */ /* 0x000fd00000000006 */
[----:B------:R-:W-:-:S10]  /*0a20*/  DMUL R8, R18, R8 ;  /* 0x0000000812087228 */ /* 0x000fd40000000000 */
[----:B------:R-:W-:Y:S02]  /*0a30*/  FSEL R6, R8, RZ, !P0 ;  /* 0x000000ff08067208 */ /* 0x000fe40004000000 */
[----:B------:R-:W-:Y:S02]  /*0a40*/  FSEL R7, R9, RZ, !P0 ;  /* 0x000000ff09077208 */ /* 0x000fe40004000000 */
[----:B------:R-:W-:-:S04]  /*0a50*/  ISETP.GE.AND P0, PT, R5, RZ, PT ;  /* 0x000000ff0500720c */ /* 0x000fc80003f06270 */
[----:B------:R-:W-:-:S10]  /*0a60*/  DADD R2, -R6, 2 ;  /* 0x4000000006027429 */ /* 0x000fd40000000100 */
[----:B------:R-:W-:Y:S02]  /*0a70*/  FSEL R2, R2, R6, !P0 ;  /* 0x0000000602027208 */ /* 0x000fe40004000000 */
[----:B------:R-:W-:Y:S01]  /*0a80*/  FSEL R3, R3, R7, !P0 ;  /* 0x0000000703037208 */ /* 0x000fe20004000000 */
[----:B------:R-:W-:Y:S06]  /*0a90*/  BRA `(.L_x_623) ;  /* 0x0000000000247947 */ /* 0x000fec0003800000 */
.L_x_622:
[----:B------:R-:W-:Y:S01]  /*0aa0*/  DADD R6, R4, R4 ;  /* 0x0000000004067229 */ /* 0x000fe20000000004 */
[----:B------:R-:W-:Y:S02]  /*0ab0*/  ISETP.GE.AND P1, PT, R5, RZ, PT ;  /* 0x000000ff0500720c */ /* 0x000fe40003f26270 */
[----:B------:R-:W-:Y:S02]  /*0ac0*/  ISETP.NE.AND P0, PT, R4, RZ, PT ;  /* 0x000000ff0400720c */ /* 0x000fe40003f05270 */
[----:B------:R-:W-:Y:S02]  /*0ad0*/  FSEL R5, RZ, 2, P1 ;  /* 0x40000000ff057808 */ /* 0x000fe40000800000 */
[----:B------:R-:W-:-:S03]  /*0ae0*/  ISETP.NE.AND P1, PT, R3, 0x7ff00000, PT ;  /* 0x7ff000000300780c */ /* 0x000fc60003f25270 */
[----:B------:R-:W-:Y:S02]  /*0af0*/  FSEL R3, R6, RZ, P0 ;  /* 0x000000ff06037208 */ /* 0x000fe40000000000 */
[-C--:B------:R-:W-:Y:S02]  /*0b00*/  FSEL R5, R5, R7.reuse, !P0 ;  /* 0x0000000705057208 */ /* 0x080fe40004000000 */
[----:B------:R-:W-:Y:S02]  /*0b10*/  FSEL R2, R3, R6, !P1 ;  /* 0x0000000603027208 */ /* 0x000fe40004800000 */
[----:B------:R-:W-:-:S07]  /*0b20*/  FSEL R3, R5, R7, !P1 ;  /* 0x0000000705037208 */ /* 0x000fce0004800000 */
.L_x_623:
[----:B------:R-:W-:Y:S05]  /*0b30*/  BSYNC.RECONVERGENT B0 ;  /* 0x0000000000007941 */ /* 0x000fea0003800200 */
.L_x_621:
[----:B------:R-:W0:Y:S02]  /*0b40*/  LDC.64 R4, c[0x0][0x388] ;  /* 0x0000e200ff047b82 */ /* 0x000e240000000a00 */
[----:B0-----:R-:W-:-:S05]  /*0b50*/  IMAD.WIDE.U32 R4, R0, 0x8, R4 ;  /* 0x0000000800047825 */ /* 0x001fca00078e0004 */
[----:B------:R-:W-:Y:S01]  /*0b60*/  STG.E.64 desc[UR4][R4.64], R2 ;  /* 0x0000000204007986 */ /* 0x000fe2000c101b04 */
[----:B------:R-:W-:Y:S05]  /*0b70*/  EXIT ;  /* 0x000000000000794d */ /* 0x000fea0003800000 */
.L_x_624:
        /* <DEDUP_REMOVED lines=16> */
.L_x_676:


//--------------------- .text.erfc_f32            --------------------------
	.section	.text.erfc_f32,"ax",@progbits
	.align	128
        .global         erfc_f32
        .type           erfc_f32,@function
        .size           erfc_f32,(.L_x_677 - erfc_f32)
        .other          erfc_f32,@"STO_CUDA_ENTRY STV_DEFAULT"
erfc_f32:
.text.erfc_f32:
        /* <DEDUP_REMOVED lines=11> */
[----:B-1----:R0:W2:Y:S01]  /*00b0*/  LDG.E R2, desc[UR4][R4.64] ;  /* 0x0000000404027981 */ /* 0x0020a2000c1e1900 */
[----:B------:R-:W-:Y:S01]  /*00c0*/  HFMA2 R10, -RZ, RZ, 0.80126953125, -0.00891876220703125 ;  /* 0x3a69a091ff0a7431 */ /* 0x000fe200000001ff */
[----:B0-----:R-:W-:Y:S01]  /*00d0*/  MOV R5, 0x42fc0000 ;  /* 0x42fc000000057802 */ /* 0x001fe20000000f00 */
[C---:B--2---:R-:W-:Y:S01]  /*00e0*/  FADD R6, |R2|.reuse, 4 ;  /* 0x4080000002067421 */ /* 0x044fe20000000200 */
[C---:B------:R-:W-:Y:S01]  /*00f0*/  FADD R3, |R2|.reuse, -4 ;  /* 0xc080000002037421 */ /* 0x040fe20000000200 */
[----:B------:R-:W-:-:S04]  /*0100*/  FSETP.GEU.AND P1, PT, R2, RZ, PT ;  /* 0x000000ff0200720b */ /* 0x000fc80003f2e000 */
[----:B------:R-:W0:Y:S02]  /*0110*/  MUFU.RCP R6, R6 ;  /* 0x0000000600067308 */ /* 0x000e240000001000 */
[----:B0-----:R-:W-:Y:S01]  /*0120*/  FMUL R7, R3, R6 ;  /* 0x0000000603077220 */ /* 0x001fe20000400000 */
[----:B------:R-:W-:-:S03]  /*0130*/  FMUL R3, R2, -R2 ;  /* 0x8000000202037220 */ /* 0x000fc60000400000 */
[----:B------:R-:W-:Y:S01]  /*0140*/  FADD R9, R7, 1 ;  /* 0x3f80000007097421 */ /* 0x000fe20000000000 */
[----:B------:R-:W-:-:S03]  /*0150*/  FMUL R8, R3, 1.4426950216293334961 ;  /* 0x3fb8aa3b03087820 */ /* 0x000fc60000400000 */
[----:B------:R-:W-:-:S03]  /*0160*/  FFMA R9, R9, -4, |R2| ;  /* 0xc080000009097823 */ /* 0x000fc60000000402 */
[----:B------:R-:W0:Y:S01]  /*0170*/  FRND.TRUNC R8, R8 ;  /* 0x0000000800087307 */ /* 0x000e22000020d000 */
[----:B------:R-:W-:-:S04]  /*0180*/  FFMA R9, |R2|, -R7, R9 ;  /* 0x8000000702097223 */ /* 0x000fc80000000209 */
[----:B------:R-:W-:Y:S01]  /*0190*/  FFMA R9, R6, R9, R7 ;  /* 0x0000000906097223 */ /* 0x000fe20000000007 */
[----:B------:R-:W-:-:S03]  /*01a0*/  HFMA2 R7, -RZ, RZ, 2, 0 ;  /* 0x40000000ff077431 */ /* 0x000fc600000001ff */
[----:B------:R-:W-:-:S04]  /*01b0*/  FFMA R4, R9, R10, 0.0070457882247865200043 ;  /* 0x3be6e05b09047423 */ /* 0x000fc8000000000a */
[C---:B------:R-:W-:Y:S01]  /*01c0*/  FFMA R4, R9.reuse, R4, -0.015866896137595176697 ;  /* 0xbc81fb4b09047423 */ /* 0x040fe20000000004 */
[----:B0-----:R-:W-:Y:S01]  /*01d0*/  FSETP.GT.AND P0, PT, |R8|, 126, PT ;  /* 0x42fc00000800780b */ /* 0x001fe20003f04200 */
[----:B------:R-:W-:Y:S02]  /*01e0*/  FFMA R6, |R2|, R7, 1 ;  /* 0x3f80000002067423 */ /* 0x000fe40000000207 */
[----:B------:R-:W-:Y:S01]  /*01f0*/  FFMA R4, R9, R4, 0.036429625004529953003 ;  /* 0x3d15373b09047423 */ /* 0x000fe20000000004 */
[----:B------:R-:W-:-:S03]  /*0200*/  LOP3.LUT R5, R5, 0x80000000, R8, 0xb8, !PT ;  /* 0x8000000005057812 */ /* 0x000fc600078eb808 */
[----:B------:R-:W-:Y:S01]  /*0210*/  FFMA R4, R9, R4, -0.066643431782722473145 ;  /* 0xbd887c5a09047423 */ /* 0x000fe20000000004 */
[----:B------:R-:W-:Y:S01]  /*0220*/  FSEL R10, R5, R8, P0 ;  /* 0x00000008050a7208 */ /* 0x000fe20000000000 */
[----:B------:R-:W0:Y:S01]  /*0230*/  MUFU.RCP R6, R6 ;  /* 0x0000000600067308 */ /* 0x000e220000001000 */
[----:B------:R-:W-:Y:S01]  /*0240*/  FSETP.GT.AND P0, PT, |R2|, 10.05500030517578125, PT ;  /* 0x4120e1480200780b */ /* 0x000fe20003f04200 */
[C---:B------:R-:W-:Y:S02]  /*0250*/  FFMA R4, R9.reuse, R4, 0.093814529478549957275 ;  /* 0x3dc021d509047423 */ /* 0x040fe40000000004 */
[--C-:B------:R-:W-:Y:S01]  /*0260*/  FFMA R5, R10, -0.69314718246459960938, R3.reuse ;  /* 0xbf3172180a057823 */ /* 0x100fe20000000003 */
[----:B------:R-:W-:Y:S01]  /*0270*/  FFMA R3, -|R2|, |R2|, -R3 ;  /* 0x4000000202037223 */ /* 0x000fe20000000b03 */
[C---:B------:R-:W-:Y:S02]  /*0280*/  FFMA R4, R9.reuse, R4, -0.10099056363105773926 ;  /* 0xbdced42409047423 */ /* 0x040fe40000000004 */
[C---:B------:R-:W-:Y:S01]  /*0290*/  FFMA R5, R10.reuse, 1.9046542121259335545e-09, R5 ;  /* 0x3102e3080a057823 */ /* 0x040fe20000000005 */
[----:B------:R-:W-:Y:S01]  /*02a0*/  FADD R10, R10, 12583039 ;  /* 0x4b40007f0a0a7421 */ /* 0x000fe20000000000 */
[----:B------:R-:W-:-:S02]  /*02b0*/  FFMA R4, R9, R4, 0.06809400022029876709 ;  /* 0x3d8b74de09047423 */ /* 0x000fc40000000004 */
[----:B------:R-:W-:Y:S02]  /*02c0*/  FMUL R11, R5, 1.4426950216293334961 ;  /* 0x3fb8aa3b050b7820 */ /* 0x000fe40000400000 */
[----:B------:R-:W-:Y:S01]  /*02d0*/  FFMA R4, R9, R4, 0.015377387404441833496 ;  /* 0x3c7bf17009047423 */ /* 0x000fe20000000004 */
[----:B------:R-:W-:-:S03]  /*02e0*/  SHF.L.U32 R10, R10, 0x17, RZ ;  /* 0x000000170a0a7819 */ /* 0x000fc600000006ff */
[C---:B------:R-:W-:Y:S01]  /*02f0*/  FFMA R4, R9.reuse, R4, -0.1396210789680480957 ;  /* 0xbe0ef8d409047423 */ /* 0x040fe20000000004 */
[----:B------:R-:W1:Y:S03]  /*0300*/  MUFU.EX2 R11, R11 ;  /* 0x0000000b000b7308 */ /* 0x000e660000000800 */
[----:B------:R-:W-:Y:S02]  /*0310*/  FFMA R9, R9, R4, 1.232995152473449707 ;  /* 0x3f9dd2c909097423 */ /* 0x000fe40000000004 */
[----:B------:R-:W2:Y:S02]  /*0320*/  LDC.64 R4, c[0x0][0x388] ;  /* 0x0000e200ff047b82 */ /* 0x000ea40000000a00 */
[----:B0-----:R-:W-:-:S04]  /*0330*/  FMUL R7, R9, R6 ;  /* 0x0000000609077220 */ /* 0x001fc80000400000 */
[----:B------:R-:W-:-:S04]  /*0340*/  FMUL R8, R7, -2 ;  /* 0xc000000007087820 */ /* 0x000fc80000400000 */
[----:B------:R-:W-:Y:S01]  /*0350*/  FFMA R8, |R2|, R8, R9 ;  /* 0x0000000802087223 */ /* 0x000fe20000000209 */
[----:B-1----:R-:W-:-:S03]  /*0360*/  FMUL R10, R10, R11 ;  /* 0x0000000b0a0a7220 */ /* 0x002fc60000400000 */
[----:B------:R-:W-:Y:S01]  /*0370*/  FADD R8, -R7, R8 ;  /* 0x0000000807087221 */ /* 0x000fe20000000100 */
[----:B------:R-:W-:-:S03]  /*0380*/  FFMA R3, R10, R3, R10 ;  /* 0x000000030a037223 */ /* 0x000fc6000000000a */
[----:B------:R-:W-:-:S04]  /*0390*/  FFMA R8, R6, R8, R7 ;  /* 0x0000000806087223 */ /* 0x000fc80000000007 */
[----:B------:R-:W-:Y:S01]  /*03a0*/  FMUL R3, R8, R3 ;  /* 0x0000000308037220 */ /* 0x000fe20000400000 */
[----:B--2---:R-:W-:-:S04]  /*03b0*/  IMAD.WIDE.U32 R4, R0, 0x4, R4 ;  /* 0x0000000400047825 */ /* 0x004fc800078e0004 */
[----:B------:R-:W-:-:S05]  /*03c0*/  FSEL R3, R3, RZ, !P0 ;  /* 0x000000ff03037208 */ /* 0x000fca0004000000 */
[----:B------:R-:W-:-:S05]  /*03d0*/  @!P1 FADD R3, -R3, 2 ;  /* 0x4000000003039421 */ /* 0x000fca0000000100 */
[----:B------:R-:W-:Y:S01]  /*03e0*/  STG.E desc[UR4][R4.64], R3 ;  /* 0x0000000304007986 */ /* 0x000fe2000c101904 */
[----:B------:R-:W-:Y:S05]  /*03f0*/  EXIT ;  /* 0x000000000000794d */ /* 0x000fea0003800000 */
.L_x_625:
        /* <DEDUP_REMOVED lines=16> */
.L_x_677:


//--------------------- .text.erf_f64             --------------------------
	.section	.text.erf_f64,"ax",@progbits
	.align	128
        .global         erf_f64
        .type           erf_f64,@function
        .size           erf_f64,(.L_x_678 - erf_f64)
        .other          erf_f64,@"STO_CUDA_ENTRY STV_DEFAULT"
erf_f64:
.text.erf_f64:
        /* <DEDUP_REMOVED lines=12> */
[----:B------:R-:W-:Y:S01]  /*00c0*/  IMAD.MOV.U32 R4, RZ, RZ, -0x24b905a1 ;  /* 0xdb46fa5fff047424 */ /* 0x000fe200078e00ff */
[----:B------:R-:W-:Y:S01]  /*00d0*/  UMOV UR6, 0xfba6f279 ;  /* 0xfba6f27900067882 */ /* 0x000fe20000000000 */
[----:B------:R-:W-:Y:S01]  /*00e0*/  IMAD.MOV.U32 R5, RZ, RZ, 0x3d47088f ;  /* 0x3d47088fff057424 */ /* 0x000fe200078e00ff */
[----:B------:R-:W-:Y:S01]  /*00f0*/  UMOV UR7, 0x3cf0679a ;  /* 0x3cf0679a00077882 */ /* 0x000fe20000000000 */
[----:B------:R-:W-:Y:S01]  /*0100*/  HFMA2 R11, -RZ, RZ, 1.642578125, -0.00018775463104248046875 ;  /* 0x3e928a27ff0b7431 */ /* 0x000fe200000001ff */
[----:B------:R-:W-:-:S03]  /*0110*/  MOV R10, 0xf89b6999 ;  /* 0xf89b6999000a7802 */ /* 0x000fc60000000f00 */
[----:B--2---:R-:W-:Y:S01]  /*0120*/  DFMA R4, |R2|, -UR6, R4 ;  /* 0x8000000602047c2b */ /* 0x004fe20008000204 */
[----:B------:R-:W-:Y:S01]  /*0130*/  UMOV UR6, 0xb976a9b2 ;  /* 0xb976a9b200067882 */ /* 0x000fe20000000000 */
[----:B------:R-:W-:-:S06]  /*0140*/  UMOV UR7, 0x3d8df9f9 ;  /* 0x3d8df9f900077882 */ /* 0x000fcc0000000000 */
[----:B------:R-:W-:Y:S01]  /*0150*/  DFMA R4, |R2|, R4, -UR6 ;  /* 0x8000000602047e2b */ /* 0x000fe20008000204 */
[----:B------:R-:W-:Y:S01]  /*0160*/  UMOV UR6, 0x590cc332 ;  /* 0x590cc33200067882 */ /* 0x000fe20000000000 */
[----:B------:R-:W-:-:S06]  /*0170*/  UMOV UR7, 0x3dc7f1f5 ;  /* 0x3dc7f1f500077882 */ /* 0x000fcc0000000000 */
[----:B------:R-:W-:Y:S01]  /*0180*/  DFMA R4, |R2|, R4, UR6 ;  /* 0x0000000602047e2b */ /* 0x000fe20008000204 */
        /* <DEDUP_REMOVED lines=62> */
[----:B------:R-:W-:-:S06]  /*0570*/  DFMA R8, |R2|, R6, |R2| ;  /* 0x000000060208722b */ /* 0x000fcc0000000602 */
[----:B------:R-:W0:Y:S02]  /*0580*/  F2F.F32.F64 R4, R8 ;  /* 0x0000000800047310 */ /* 0x000e240000301000 */
[----:B0-----:R-:W-:-:S06]  /*0590*/  FMUL R12, R4, -1.4426950216293334961 ;  /* 0xbfb8aa3b040c7820 */ /* 0x001fcc0000400000 */
[----:B------:R0:W1:Y:S02]  /*05a0*/  FRND R14, R12 ;  /* 0x0000000c000e7307 */ /* 0x0000640000201000 */
[----:B0-----:R-:W0:Y:S06]  /*05b0*/  LDC.64 R12, c[0x0][0x388] ;  /* 0x0000e200ff0c7b82 */ /* 0x001e2c0000000a00 */
[----:B-1----:R1:W2:Y:S08]  /*05c0*/  F2F.F64.F32 R4, R14 ;  /* 0x0000000e00047310 */ /* 0x0022b00000201800 */
[----:B-1----:R-:W1:Y:S01]  /*05d0*/  MUFU.EX2 R14, R14 ;  /* 0x0000000e000e7308 */ /* 0x002e620000000800 */
[--C-:B--2---:R-:W-:Y:S01]  /*05e0*/  DFMA R4, R4, -UR6, -R8.reuse ;  /* 0x8000000604047c2b */ /* 0x104fe20008000808 */
[----:B------:R-:W-:Y:S01]  /*05f0*/  UMOV UR6, 0xa4741b81 ;  /* 0xa4741b8100067882 */ /* 0x000fe20000000000 */
[----:B------:R-:W-:Y:S01]  /*0600*/  UMOV UR7, 0x3e5ae904 ;  /* 0x3e5ae90400077882 */ /* 0x000fe20000000000 */
[----:B------:R-:W-:-:S05]  /*0610*/  DADD R8, |R2|, -R8 ;  /* 0x0000000002087229 */ /* 0x000fca0000000a08 */
[----:B------:R-:W-:Y:S01]  /*0620*/  DFMA R10, R4, UR6, R10 ;  /* 0x00000006040a7c2b */ /* 0x000fe2000800000a */
[----:B------:R-:W-:Y:S01]  /*0630*/  UMOV UR6, 0x15ff7e07 ;  /* 0x15ff7e0700067882 */ /* 0x000fe20000000000 */
[----:B------:R-:W-:Y:S01]  /*0640*/  UMOV UR7, 0x3ec71de7 ;  /* 0x3ec71de700077882 */ /* 0x000fe20000000000 */
[----:B------:R-:W-:Y:S01]  /*0650*/  DFMA R8, |R2|, R6, R8 ;  /* 0x000000060208722b */ /* 0x000fe20000000208 */
[----:B-1----:R-:W1:Y:S04]  /*0660*/  F2F.F64.F32 R6, R14 ;  /* 0x0000000e00067310 */ /* 0x002e680000201800 */
        /* <DEDUP_REMOVED lines=24> */
[----:B------:R-:W-:-:S04]  /*07f0*/  DSETP.GE.AND P0, PT, |R2|, UR6, PT ;  /* 0x0000000602007e2a */ /* 0x000fc8000bf06200 */
[----:B------:R-:W-:-:S08]  /*0800*/  DMUL R10, R4, R10 ;  /* 0x0000000a040a7228 */ /* 0x000fd00000000000 */
[----:B------:R-:W-:Y:S02]  /*0810*/  DFMA R8, R4, R10, -R8 ;  /* 0x0000000a0408722b */ /* 0x000fe40000000808 */
[----:B-1----:R-:W-:-:S06]  /*0820*/  DADD R10, -R6, 1 ;  /* 0x3ff00000060a7429 */ /* 0x002fcc0000000100 */
[----:B------:R-:W-:-:S08]  /*0830*/  DADD R8, R4, R8 ;  /* 0x0000000004087229 */ /* 0x000fd00000000008 */
[----:B------:R-:W-:-:S10]  /*0840*/  DFMA R8, -R8, R6, R10 ;  /* 0x000000060808722b */ /* 0x000fd4000000010a */
[----:B------:R-:W-:Y:S02]  /*0850*/  FSEL R2, R9, 1.875, !P0 ;  /* 0x3ff0000009027808 */ /* 0x000fe40004000000 */
[----:B------:R-:W-:Y:S02]  /*0860*/  FSEL R8, R8, RZ, !P0 ;  /* 0x000000ff08087208 */ /* 0x000fe40004000000 */
[----:B------:R-:W-:Y:S01]  /*0870*/  LOP3.LUT R9, R2, 0x80000000, R3, 0xb8, !PT ;  /* 0x8000000002097812 */ /* 0x000fe200078eb803 */
[----:B0-----:R-:W-:-:S05]  /*0880*/  IMAD.WIDE.U32 R2, R0, 0x8, R12 ;  /* 0x0000000800027825 */ /* 0x001fca00078e000c */
[----:B------:R-:W-:Y:S01]  /*0890*/  STG.E.64 desc[UR4][R2.64], R8 ;  /* 0x0000000802007986 */ /* 0x000fe2000c101b04 */
[----:B------:R-:W-:Y:S05]  /*08a0*/  EXIT ;  /* 0x000000000000794d */ /* 0x000fea0003800000 */
.L_x_626:
        /* <DEDUP_REMOVED lines=13> */
.L_x_678:


//--------------------- .text.erf_f32             --------------------------
	.section	.text.erf_f32,"ax",@progbits
	.align	128
        .global         erf_f32
        .type           erf_f32,@function
        .size           erf_f32,(.L_x_679 - erf_f32)
        .other          erf_f32,@"STO_CUDA_ENTRY STV_DEFAULT"
erf_f32:
.text.erf_f32:
        /* <DEDUP_REMOVED lines=12> */
[----:B------:R-:W-:Y:S01]  /*00c0*/  HFMA2 R4, -RZ, RZ, 0.61474609375, 16.90625 ;  /* 0x38eb4c3aff047431 */ /* 0x000fe200000001ff */
[----:B------:R-:W-:Y:S01]  /*00d0*/  MOV R6, 0x3aae005b ;  /* 0x3aae005b00067802 */ /* 0x000fe20000000f00 */
[----:B------:R-:W-:Y:S02]  /*00e0*/  HFMA2 R8, -RZ, RZ, 1.28515625, -179.25 ;  /* 0x3d24d99aff087431 */ /* 0x000fe400000001ff */
[----:B------:R-:W-:Y:S02]  /*00f0*/  IMAD.MOV.U32 R7, RZ, RZ, 0x3c09919f ;  /* 0x3c09919fff077424 */ /* 0x000fe400078e00ff */
[C---:B--2---:R-:W-:Y:S01]  /*0100*/  FMUL R5, R2.reuse, R2 ;  /* 0x0000000202057220 */ /* 0x044fe20000400000 */
[----:B------:R-:W-:-:S04]  /*0110*/  FSETP.GE.AND P0, PT, |R2|, 1.0029599666595458984, PT ;  /* 0x3f8060fe0200780b */ /* 0x000fc80003f06200 */
[----:B------:R-:W-:Y:S02]  /*0120*/  FSEL R5, |R2|, R5, P0 ;  /* 0x0000000502057208 */ /* 0x000fe40000000200 */
[----:B------:R-:W-:Y:S02]  /*0130*/  FSEL R4, R4, 8.4834944573231041431e-05, P0 ;  /* 0x38b1e96a04047808 */ /* 0x000fe40000000000 */
[----:B------:R-:W-:Y:S02]  /*0140*/  FSEL R6, -R6, -0.00082130916416645050049, P0 ;  /* 0xba574d2006067808 */ /* 0x000fe40000000100 */
[----:B------:R-:W-:Y:S02]  /*0150*/  FSEL R7, R7, 0.0052134888246655464172, P0 ;  /* 0x3baad5ea07077808 */ /* 0x000fe40000000000 */
[----:B------:R-:W-:Y:S01]  /*0160*/  FSEL R3, -R8, -0.026868773624300956726, P0 ;  /* 0xbcdc1be708037808 */ /* 0x000fe20000000100 */
[----:B------:R-:W-:Y:S01]  /*0170*/  FFMA R4, R5, R4, R6 ;  /* 0x0000000405047223 */ /* 0x000fe20000000006 */
[----:B------:R-:W-:Y:S01]  /*0180*/  IMAD.MOV.U32 R6, RZ, RZ, 0x3e235519 ;  /* 0x3e235519ff067424 */ /* 0x000fe200078e00ff */
[----:B------:R-:W-:-:S02]  /*0190*/  MOV R8, 0x3f69b4f9 ;  /* 0x3f69b4f900087802 */ /* 0x000fc40000000f00 */
[C---:B------:R-:W-:Y:S02]  /*01a0*/  FFMA R4, R5.reuse, R4, R7 ;  /* 0x0000000405047223 */ /* 0x040fe40000000007 */
[----:B------:R-:W-:Y:S01]  /*01b0*/  FSEL R7, R6, 0.11284004896879196167, P0 ;  /* 0x3de718af06077808 */ /* 0x000fe20000000000 */
[----:B------:R-:W-:Y:S02]  /*01c0*/  IMAD.MOV.U32 R6, RZ, RZ, 0x3f210a14 ;  /* 0x3f210a14ff067424 */ /* 0x000fe400078e00ff */
[----:B------:R-:W-:Y:S01]  /*01d0*/  FFMA R4, R5, R4, R3 ;  /* 0x0000000405047223 */ /* 0x000fe20000000003 */
[----:B------:R-:W-:-:S03]  /*01e0*/  FSEL R3, R8, -0.37612664699554443359, P0 ;  /* 0xbec093ac08037808 */ /* 0x000fc60000000000 */
[----:B------:R-:W-:Y:S01]  /*01f0*/  FFMA R4, R5, R4, R7 ;  /* 0x0000000405047223 */ /* 0x000fe20000000007 */
[----:B------:R-:W-:-:S03]  /*0200*/  FSEL R7, R6, 0.12837915122509002686, P0 ;  /* 0x3e0375d306077808 */ /* 0x000fc60000000000 */
[C---:B------:R-:W-:Y:S01]  /*0210*/  FFMA R4, R5.reuse, R4, R3 ;  /* 0x0000000405047223 */ /* 0x040fe20000000003 */
[----:B------:R-:W-:-:S03]  /*0220*/  FSEL R3, -R5, R2, P0 ;  /* 0x0000000205037208 */ /* 0x000fc60000000100 */
[----:B------:R-:W-:-:S04]  /*0230*/  FFMA R4, R5, R4, R7 ;  /* 0x0000000405047223 */ /* 0x000fc80000000007 */
[----:B------:R-:W-:Y:S02]  /*0240*/  FFMA R3, R4, R3, R3 ;  /* 0x0000000304037223 */ /* 0x000fe40000000003 */
[----:B------:R-:W0:Y:S02]  /*0250*/  LDC.64 R4, c[0x0][0x388] ;  /* 0x0000e200ff047b82 */ /* 0x000e240000000a00 */
[----:B------:R-:W1:Y:S02]  /*0260*/  @P0 MUFU.EX2 R6, R3 ;  /* 0x0000000300060308 */ /* 0x000e640000000800 */
[----:B-1----:R-:W-:Y:S01]  /*0270*/  @P0 FADD R7, -R6, 1 ;  /* 0x3f80000006070421 */ /* 0x002fe20000000100 */
[----:B0-----:R-:W-:-:S04]  /*0280*/  IMAD.WIDE.U32 R4, R0, 0x4, R4 ;  /* 0x0000000400047825 */ /* 0x001fc800078e0004 */
[----:B------:R-:W-:-:S05]  /*0290*/  @P0 LOP3.LUT R3, R7, 0x80000000, R2, 0xb8, !PT ;  /* 0x8000000007030812 */ /* 0x000fca00078eb802 */
[----:B------:R-:W-:Y:S01]  /*02a0*/  STG.E desc[UR4][R4.64], R3 ;  /* 0x0000000304007986 */ /* 0x000fe2000c101904 */
[----:B------:R-:W-:Y:S05]  /*02b0*/  EXIT ;  /* 0x000000000000794d */ /* 0x000fea0003800000 */
.L_x_627:
        /* <DEDUP_REMOVED lines=12> */
.L_x_679:


//--------------------- .nv.global.init           --------------------------
	.section	.nv.global.init,"aw",@progbits
	.align	16
.nv.global.init:
	.type		__cudart_sin_cos_coeffs,@object
	.size		__cudart_sin_cos_coeffs,(__cudart_i2opi_d - __cudart_sin_cos_coeffs)
__cudart_sin_cos_coeffs:
        /* <DEDUP_REMOVED lines=8> */
	.type		__cudart_i2opi_d,@object
	.size		__cudart_i2opi_d,(__cudart_i2opi_f - __cudart_i2opi_d)
__cudart_i2opi_d:
        /* <DEDUP_REMOVED lines=9> */
	.type		__cudart_i2opi_f,@object
	.size		__cudart_i2opi_f,(.L_0 - __cudart_i2opi_f)
__cudart_i2opi_f:
        /*0110*/ 	.byte	0x41, 0x90, 0x43, 0x3c, 0x99, 0x95, 0x62, 0xdb, 0xc0, 0xdd, 0x34, 0xf5, 0xd1, 0x57, 0x27, 0xfc
        /*0120*/ 	.byte	0x29, 0x15, 0x44, 0x4e, 0x6e, 0x83, 0xf9, 0xa2
.L_0:


//--------------------- .nv.shared.reserved.0     --------------------------
	.section	.nv.shared.reserved.0,"aw",@nobits
	.weak		__nv_reservedSMEM_offset_0_alias
	.size		__nv_reservedSMEM_offset_0_alias, 0, 64
	.other		__nv_reservedSMEM_offset_0_alias,@"STO_CUDA_RESERVED_SHARED STV_DEFAULT"
__nv_reservedSMEM_offset_0_alias:
	.zero		0
	.zero		64


//--------------------- .nv.constant0.gammaincc_f64 --------------------------
	.section	.nv.constant0.gammaincc_f64,"a",@progbits
	.sectionflags	@""
	.align	4
.nv.constant0.gammaincc_f64:
	.zero		924


//--------------------- .nv.constant0.gammaincc_f32 --------------------------
	.section	.nv.constant0.gammaincc_f32,"a",@progbits
	.sectionflags	@""
	.align	4
.nv.constant0.gammaincc_f32:
	.zero		924


//--------------------- .nv.constant0.gammainc_f64 --------------------------
	.section	.nv.constant0.gammainc_f64,"a",@progbits
	.sectionflags	@""
	.align	4
.nv.constant0.gammainc_f64:
	.zero		924


//--------------------- .nv.constant0.gammainc_f32 --------------------------
	.section	.nv.constant0.gammainc_f32,"a",@progbits
	.sectionflags	@""
	.align	4
.nv.constant0.gammainc_f32:
	.zero		924


//--------------------- .nv.constant0.betainc_f64 --------------------------
	.section	.nv.constant0.betainc_f64,"a",@progbits
	.sectionflags	@""
	.align	4
.nv.constant0.betainc_f64:
	.zero		932


//--------------------- .nv.constant0.betainc_f32 --------------------------
	.section	.nv.constant0.betainc_f32,"a",@progbits
	.sectionflags	@""
	.align	4
.nv.constant0.betainc_f32:
	.zero		932


//--------------------- .nv.constant0.beta_f64    --------------------------
	.section	.nv.constant0.beta_f64,"a",@progbits
	.sectionflags	@""
	.align	4
.nv.constant0.beta_f64:
	.zero		924


//--------------------- .nv.constant0.beta_f32    --------------------------
	.section	.nv.constant0.beta_f32,"a",@progbits
	.sectionflags	@""
	.align	4
.nv.constant0.beta_f32:
	.zero		924


//--------------------- .nv.constant0.digamma_f64 --------------------------
	.section	.nv.constant0.digamma_f64,"a",@progbits
	.sectionflags	@""
	.align	4
.nv.constant0.digamma_f64:
	.zero		916


//--------------------- .nv.constant0.digamma_f32 --------------------------
	.section	.nv.constant0.digamma_f32,"a",@progbits
	.sectionflags	@""
	.align	4
.nv.constant0.digamma_f32:
	.zero		916


//--------------------- .nv.constant0.lgamma_f64  --------------------------
	.section	.nv.constant0.lgamma_f64,"a",@progbits
	.sectionflags	@""
	.align	4
.nv.constant0.lgamma_f64:
	.zero		916


//--------------------- .nv.constant0.lgamma_f32  --------------------------
	.section	.nv.constant0.lgamma_f32,"a",@progbits
	.sectionflags	@""
	.align	4
.nv.constant0.lgamma_f32:
	.zero		916


//--------------------- .nv.constant0.gamma_f64   --------------------------
	.section	.nv.constant0.gamma_f64,"a",@progbits
	.sectionflags	@""
	.align	4
.nv.constant0.gamma_f64:
	.zero		916


//--------------------- .nv.constant0.gamma_f32   --------------------------
	.section	.nv.constant0.gamma_f32,"a",@progbits
	.sectionflags	@""
	.align	4
.nv.constant0.gamma_f32:
	.zero		916


//--------------------- .nv.constant0.erfinv_f64  --------------------------
	.section	.nv.constant0.erfinv_f64,"a",@progbits
	.sectionflags	@""
	.align	4
.nv.constant0.erfinv_f64:
	.zero		916


//--------------------- .nv.constant0.erfinv_f32  --------------------------
	.section	.nv.constant0.erfinv_f32,"a",@progbits
	.sectionflags	@""
	.align	4
.nv.constant0.erfinv_f32:
	.zero		916


//--------------------- .nv.constant0.erfc_f64    --------------------------
	.section	.nv.constant0.erfc_f64,"a",@progbits
	.sectionflags	@""
	.align	4
.nv.constant0.erfc_f64:
	.zero		916


//--------------------- .nv.constant0.erfc_f32    --------------------------
	.section	.nv.constant0.erfc_f32,"a",@progbits
	.sectionflags	@""
	.align	4
.nv.constant0.erfc_f32:
	.zero		916


//--------------------- .nv.constant0.erf_f64     --------------------------
	.section	.nv.constant0.erf_f64,"a",@progbits
	.sectionflags	@""
	.align	4
.nv.constant0.erf_f64:
	.zero		916


//--------------------- .nv.constant0.erf_f32     --------------------------
	.section	.nv.constant0.erf_f32,"a",@progbits
	.sectionflags	@""
	.align	4
.nv.constant0.erf_f32:
	.zero		916


//--------------------- SYMBOLS --------------------------

	.type		.nv.reservedSmem.offset0,@object
	.size		.nv.reservedSmem.offset0,0x4
